def matmul_kernel(
    a_ptr,
    b_ptr,
    c_ptr,
    M,
    N,
    K,
    stride_am,
    stride_ak,
    stride_bk,
    stride_bn,
    stride_cm,
    stride_cn,
    BLOCK_M: tl.constexpr,
    BLOCK_N: tl.constexpr,
    BLOCK_K: tl.constexpr,
    GROUP_M: tl.constexpr,
):
    pid = tl.program_id(axis=0)
    num_pid_m = tl.cdiv(M, BLOCK_M)
    num_pid_n = tl.cdiv(N, BLOCK_N)
    num_pid_in_group = GROUP_M * num_pid_n
    group_id = pid // num_pid_in_group
    first_pid_m = group_id * GROUP_M
    group_size_m = min(num_pid_m - first_pid_m, GROUP_M)
    pid_m = first_pid_m + ((pid % num_pid_in_group) % group_size_m)
    pid_n = (pid % num_pid_in_group) // group_size_m

    offs_am = (pid_m * BLOCK_M + tl.arange(0, BLOCK_M)) % M
    offs_bn = (pid_n * BLOCK_N + tl.arange(0, BLOCK_N)) % N
    offs_k = tl.arange(0, BLOCK_K)
    a_ptrs = a_ptr + offs_am[:, None] * stride_am + offs_k[None, :] * stride_ak
    b_ptrs = b_ptr + offs_k[:, None] * stride_bk + offs_bn[None, :] * stride_bn

    acc = tl.zeros((BLOCK_M, BLOCK_N), dtype=tl.float32)
    for kk in range(0, tl.cdiv(K, BLOCK_K)):
        a = tl.load(a_ptrs, mask=offs_k[None, :] < K - kk * BLOCK_K, other=0.0)
        b = tl.load(b_ptrs, mask=offs_k[:, None] < K - kk * BLOCK_K, other=0.0)
        acc = tl.dot(a, b, acc)
        a_ptrs += BLOCK_K * stride_ak
        b_ptrs += BLOCK_K * stride_bk

    c = acc.to(c_ptr.dtype.element_ty)
    offs_cm = pid_m * BLOCK_M + tl.arange(0, BLOCK_M)
    offs_cn = pid_n * BLOCK_N + tl.arange(0, BLOCK_N)
    c_ptrs = c_ptr + offs_cm[:, None] * stride_cm + offs_cn[None, :] * stride_cn
    mask = (offs_cm[:, None] < M) & (offs_cn[None, :] < N)
    tl.store(c_ptrs, c, mask=mask)

# config = {"BLOCK_K": 128, "BLOCK_M": 128, "BLOCK_N": 256, "GROUP_M": 1, "arch": "sm_80", "dtype": "bf16", "num_ctas": 1, "num_stages": 3, "num_warps": 4}
# arch = sm_80


// ===== COMPILED SASS (sm_80) =====

	.target	sm_80

	.elftype	@"ET_EXEC"


//--------------------- .note.nv.tkinfo           --------------------------
	.section	.note.nv.tkinfo,"",@"SHT_NOTE"
	.sectionflags	@"SHF_NOTE_NV_TKINFO"
	.tkinfo
        /*0018*/ 	.word	0x00000002
        /*0030*/ 	.string	""
        /*0030*/ 	.string	"ptxas"
        /*0030*/ 	.string	"Cuda compilation tools, release 13.0, V13.0.88"
        /*0030*/ 	.string	"Build cuda_13.0.r13.0/compiler.36424714_0"
        /*0030*/ 	.string	"-v  -suppress-debug-info  -lineinfo  -arch sm_80 "



//--------------------- .note.nv.cuinfo           --------------------------
	.section	.note.nv.cuinfo,"",@"SHT_NOTE"
	.sectionflags	@"SHF_NOTE_NV_CUINFO"
        /*0018*/ 	.short	0x0002
        /*001a*/ 	.short	0x0050
        /*001c*/ 	.short	0x0082
	.zero		2


//--------------------- .nv.info                  --------------------------
	.section	.nv.info,"",@"SHT_CUDA_INFO"
	.align	4


	//----- nvinfo : EIATTR_REGCOUNT
	.align		4
        /*0000*/ 	.byte	0x04, 0x2f
        /*0002*/ 	.short	(.L_1 - .L_0)
	.align		4
.L_0:
        /*0004*/ 	.word	index@(matmul_kernel)
        /*0008*/ 	.word	0x00000020


	//----- nvinfo : EIATTR_FRAME_SIZE
	.align		4
.L_1:
        /*000c*/ 	.byte	0x04, 0x11
        /*000e*/ 	.short	(.L_3 - .L_2)
	.align		4
.L_2:
        /*0010*/ 	.word	index@(matmul_kernel)
        /*0014*/ 	.word	0x00003ea0


	//----- nvinfo : EIATTR_MIN_STACK_SIZE
	.align		4
.L_3:
        /*0018*/ 	.byte	0x04, 0x12
        /*001a*/ 	.short	(.L_5 - .L_4)
	.align		4
.L_4:
        /*001c*/ 	.word	index@(matmul_kernel)
        /*0020*/ 	.word	0x00003ea0
.L_5:


//--------------------- .nv.info.matmul_kernel    --------------------------
	.section	.nv.info.matmul_kernel,"",@"SHT_CUDA_INFO"
	.sectionflags	@""
	.align	4


	//----- nvinfo : EIATTR_CUDA_API_VERSION
	.align		4
        /*0000*/ 	.byte	0x04, 0x37
        /*0002*/ 	.short	(.L_7 - .L_6)
.L_6:
        /*0004*/ 	.word	0x00000082


	//----- nvinfo : EIATTR_SW2861232_WAR
	.align		4
.L_7:
        /*0008*/ 	.byte	0x01, 0x35
	.zero		2


	//----- nvinfo : EIATTR_PARAM_CBANK
	.align		4
        /*000c*/ 	.byte	0x04, 0x0a
        /*000e*/ 	.short	(.L_9 - .L_8)
	.align		4
.L_8:
        /*0010*/ 	.word	index@(.nv.constant0.matmul_kernel)
        /*0014*/ 	.short	0x0160
        /*0016*/ 	.short	0x0050


	//----- nvinfo : EIATTR_CBANK_PARAM_SIZE
	.align		4
.L_9:
        /*0018*/ 	.byte	0x03, 0x19
        /*001a*/ 	.short	0x0050


	//----- nvinfo : EIATTR_KPARAM_INFO
	.align		4
        /*001c*/ 	.byte	0x04, 0x17
        /*001e*/ 	.short	(.L_11 - .L_10)
.L_10:
        /*0020*/ 	.word	0x00000000
        /*0024*/ 	.short	0x000d
        /*0026*/ 	.short	0x0048
        /*0028*/ 	.byte	0x00, 0xf4, 0x21, 0x00


	//----- nvinfo : EIATTR_KPARAM_INFO
	.align		4
.L_11:
        /*002c*/ 	.byte	0x04, 0x17
        /*002e*/ 	.short	(.L_13 - .L_12)
.L_12:
        /*0030*/ 	.word	0x00000000
        /*0034*/ 	.short	0x000c
        /*0036*/ 	.short	0x0040
        /*0038*/ 	.byte	0x00, 0xf4, 0x21, 0x00


	//----- nvinfo : EIATTR_KPARAM_INFO
	.align		4
.L_13:
        /*003c*/ 	.byte	0x04, 0x17
        /*003e*/ 	.short	(.L_15 - .L_14)
.L_14:
        /*0040*/ 	.word	0x00000000
        /*0044*/ 	.short	0x000b
        /*0046*/ 	.short	0x0038
        /*0048*/ 	.byte	0x00, 0xf0, 0x11, 0x00


	//----- nvinfo : EIATTR_KPARAM_INFO
	.align		4
.L_15:
        /*004c*/ 	.byte	0x04, 0x17
        /*004e*/ 	.short	(.L_17 - .L_16)
.L_16:
        /*0050*/ 	.word	0x00000000
        /*0054*/ 	.short	0x000a
        /*0056*/ 	.short	0x0034
        /*0058*/ 	.byte	0x00, 0xf0, 0x11, 0x00


	//----- nvinfo : EIATTR_KPARAM_INFO
	.align		4
.L_17:
        /*005c*/ 	.byte	0x04, 0x17
        /*005e*/ 	.short	(.L_19 - .L_18)
.L_18:
        /*0060*/ 	.word	0x00000000
        /*0064*/ 	.short	0x0009
        /*0066*/ 	.short	0x0030
        /*0068*/ 	.byte	0x00, 0xf0, 0x11, 0x00


	//----- nvinfo : EIATTR_KPARAM_INFO
	.align		4
.L_19:
        /*006c*/ 	.byte	0x04, 0x17
        /*006e*/ 	.short	(.L_21 - .L_20)
.L_20:
        /*0070*/ 	.word	0x00000000
        /*0074*/ 	.short	0x0008
        /*0076*/ 	.short	0x002c
        /*0078*/ 	.byte	0x00, 0xf0, 0x11, 0x00


	//----- nvinfo : EIATTR_KPARAM_INFO
	.align		4
.L_21:
        /*007c*/ 	.byte	0x04, 0x17
        /*007e*/ 	.short	(.L_23 - .L_22)
.L_22:
        /*0080*/ 	.word	0x00000000
        /*0084*/ 	.short	0x0007
        /*0086*/ 	.short	0x0028
        /*0088*/ 	.byte	0x00, 0xf0, 0x11, 0x00


	//----- nvinfo : EIATTR_KPARAM_INFO
	.align		4
.L_23:
        /*008c*/ 	.byte	0x04, 0x17
        /*008e*/ 	.short	(.L_25 - .L_24)
.L_24:
        /*0090*/ 	.word	0x00000000
        /*0094*/ 	.short	0x0006
        /*0096*/ 	.short	0x0024
        /*0098*/ 	.byte	0x00, 0xf0, 0x11, 0x00


	//----- nvinfo : EIATTR_KPARAM_INFO
	.align		4
.L_25:
        /*009c*/ 	.byte	0x04, 0x17
        /*009e*/ 	.short	(.L_27 - .L_26)
.L_26:
        /*00a0*/ 	.word	0x00000000
        /*00a4*/ 	.short	0x0005
        /*00a6*/ 	.short	0x0020
        /*00a8*/ 	.byte	0x00, 0xf0, 0x11, 0x00


	//----- nvinfo : EIATTR_KPARAM_INFO
	.align		4
.L_27:
        /*00ac*/ 	.byte	0x04, 0x17
        /*00ae*/ 	.short	(.L_29 - .L_28)
.L_28:
        /*00b0*/ 	.word	0x00000000
        /*00b4*/ 	.short	0x0004
        /*00b6*/ 	.short	0x001c
        /*00b8*/ 	.byte	0x00, 0xf0, 0x11, 0x00


	//----- nvinfo : EIATTR_KPARAM_INFO
	.align		4
.L_29:
        /*00bc*/ 	.byte	0x04, 0x17
        /*00be*/ 	.short	(.L_31 - .L_30)
.L_30:
        /*00c0*/ 	.word	0x00000000
        /*00c4*/ 	.short	0x0003
        /*00c6*/ 	.short	0x0018
        /*00c8*/ 	.byte	0x00, 0xf0, 0x11, 0x00


	//----- nvinfo : EIATTR_KPARAM_INFO
	.align		4
.L_31:
        /*00cc*/ 	.byte	0x04, 0x17
        /*00ce*/ 	.short	(.L_33 - .L_32)
.L_32:
        /*00d0*/ 	.word	0x00000000
        /*00d4*/ 	.short	0x0002
        /*00d6*/ 	.short	0x0010
        /*00d8*/ 	.byte	0x00, 0xf4, 0x21, 0x00


	//----- nvinfo : EIATTR_KPARAM_INFO
	.align		4
.L_33:
        /*00dc*/ 	.byte	0x04, 0x17
        /*00de*/ 	.short	(.L_35 - .L_34)
.L_34:
        /*00e0*/ 	.word	0x00000000
        /*00e4*/ 	.short	0x0001
        /*00e6*/ 	.short	0x0008
        /*00e8*/ 	.byte	0x00, 0xf4, 0x21, 0x00


	//----- nvinfo : EIATTR_KPARAM_INFO
	.align		4
.L_35:
        /*00ec*/ 	.byte	0x04, 0x17
        /*00ee*/ 	.short	(.L_37 - .L_36)
.L_36:
        /*00f0*/ 	.word	0x00000000
        /*00f4*/ 	.short	0x0000
        /*00f6*/ 	.short	0x0000
        /*00f8*/ 	.byte	0x00, 0xf4, 0x21, 0x00


	//----- nvinfo : EIATTR_MAXREG_COUNT
	.align		4
.L_37:
        /*00fc*/ 	.byte	0x03, 0x1b
        /*00fe*/ 	.short	0x00ff


	//----- nvinfo : EIATTR_NUM_BARRIERS
	.align		4
        /*0100*/ 	.byte	0x02, 0x4c
        /*0102*/ 	.byte	0x01
	.zero		1


	//----- nvinfo : EIATTR_ANNOTATIONS
	.align		4
        /*0104*/ 	.byte	0x04, 0x55
        /*0106*/ 	.short	(.L_39 - .L_38)


	//   ....[0]....
.L_38:
        /*0108*/ 	.word	0x00000001
        /*010c*/ 	.byte	0xc0, 0x04, 0x00, 0x00, 0x01, 0x00, 0x00, 0x00, 0x10, 0x05, 0x00, 0x00, 0x01, 0x00, 0x00, 0x00
        /* <DEDUP_REMOVED lines=3296> */
        /*cf1c*/ 	.byte	0x30, 0x46, 0x03, 0x00


	//----- nvinfo : EIATTR_MERCURY_ISA_VERSION
	.align		4
.L_39:
        /*cf20*/ 	.byte	0x03, 0x5f
        /*cf22*/ 	.short	0x0000


	//----- nvinfo : EIATTR_EXIT_INSTR_OFFSETS
	.align		4
        /*cf24*/ 	.byte	0x04, 0x1c
        /*cf26*/ 	.short	(.L_41 - .L_40)


	//   ....[0]....
.L_40:
        /*cf28*/ 	.word	0x00065f40


	//   ....[1]....
        /*cf2c*/ 	.word	0x00065f70


	//----- nvinfo : EIATTR_REQNTID
	.align		4
.L_41:
        /*cf30*/ 	.byte	0x04, 0x10
        /*cf32*/ 	.short	(.L_43 - .L_42)
.L_42:
        /*cf34*/ 	.word	0x00000080
        /*cf38*/ 	.word	0x00000001
        /*cf3c*/ 	.word	0x00000001
.L_43:


//--------------------- .nv.callgraph             --------------------------
	.section	.nv.callgraph,"",@"SHT_CUDA_CALLGRAPH"
	.align	4
	.sectionentsize	8
	.align		4
        /*0000*/ 	.word	0x00000000
	.align		4
        /*0004*/ 	.word	0xffffffff
	.align		4
        /*0008*/ 	.word	0x00000000
	.align		4
        /*000c*/ 	.word	0xfffffffe
	.align		4
        /*0010*/ 	.word	0x00000000
	.align		4
        /*0014*/ 	.word	0xfffffffd
	.align		4
        /*0018*/ 	.word	0x00000000
	.align		4
        /*001c*/ 	.word	0xfffffffc


//--------------------- .nv.rel.action            --------------------------
	.section	.nv.rel.action,"",@"SHT_CUDA_RELOCINFO"
	.align	8
	.sectionentsize	8
        /*0000*/ 	.byte	0x73, 0x00, 0x00, 0x00, 0x00, 0x00, 0x00, 0x00, 0x00, 0x00, 0x00, 0x11, 0x25, 0x00, 0x05, 0x36


//--------------------- .nv.constant0.matmul_kernel --------------------------
	.section	.nv.constant0.matmul_kernel,"a",@progbits
	.sectionflags	@""
	.align	4
.nv.constant0.matmul_kernel:
	.zero		432


//--------------------- .text.matmul_kernel       --------------------------
	.section	.text.matmul_kernel,"ax",@progbits
	.sectioninfo	@"SHI_REGISTERS=32"
	.align	128
        .global         matmul_kernel
        .type           matmul_kernel,@function
        .size           matmul_kernel,(.L_x_5 - matmul_kernel)
        .other          matmul_kernel,@"STO_CUDA_ENTRY STV_DEFAULT"
matmul_kernel:
.text.matmul_kernel:
[----:B------:R-:W-:-:S04]  /*0000*/  IMAD.MOV.U32 R1, RZ, RZ, c[0x0][0x28] ;  /* 0x00000a00ff017624 */ /* 0x000fc800078e00ff */
[----:B------:R-:W-:Y:S01]  /*0010*/  IMAD.MOV.U32 R0, RZ, RZ, c[0x0][0x17c] ;  /* 0x00005f00ff007624 */ /* 0x000fe200078e00ff */
[----:B------:R-:W-:Y:S01]  /*0020*/  IADD3 R1, R1, -0x3ea0, RZ ;  /* 0xffffc16001017810 */ /* 0x000fe20007ffe0ff */
[----:B------:R-:W0:Y:S01]  /*0030*/  S2R R12, SR_TID.X ;  /* 0x00000000000c7919 */ /* 0x000e220000002100 */
[----:B------:R-:W-:Y:S02]  /*0040*/  ULDC.64 UR6, c[0x0][0x118] ;  /* 0x0000460000067ab9 */ /* 0x000fe40000000a00 */
[----:B------:R-:W-:-:S04]  /*0050*/  IADD3 R0, R0, 0xff, RZ ;  /* 0x000000ff00007810 */ /* 0x000fc80007ffe0ff */
[----:B------:R-:W-:-:S04]  /*0060*/  SHF.R.S32.HI R3, RZ, 0x1f, R0 ;  /* 0x0000001fff037819 */ /* 0x000fc80000011400 */
[----:B------:R-:W-:Y:S02]  /*0070*/  LEA.HI R0, R3, R0, RZ, 0x8 ;  /* 0x0000000003007211 */ /* 0x000fe400078f40ff */
[----:B------:R-:W1:Y:S02]  /*0080*/  S2R R3, SR_CTAID.X ;  /* 0x0000000000037919 */ /* 0x000e640000002500 */
[----:B------:R-:W-:-:S04]  /*0090*/  SHF.R.S32.HI R0, RZ, 0x8, R0 ;  /* 0x00000008ff007819 */ /* 0x000fc80000011400 */
[-C--:B------:R-:W-:Y:S02]  /*00a0*/  IABS R7, R0.reuse ;  /* 0x0000000000077213 */ /* 0x080fe40000000000 */
[----:B------:R-:W-:Y:S02]  /*00b0*/  IABS R10, R0 ;  /* 0x00000000000a7213 */ /* 0x000fe40000000000 */
[----:B------:R-:W2:Y:S01]  /*00c0*/  I2F.RP R2, R7 ;  /* 0x0000000700027306 */ /* 0x000ea20000209400 */
[----:B0-----:R-:W-:Y:S02]  /*00d0*/  LOP3.LUT R14, R12, 0x7f, RZ, 0xc0, !PT ;  /* 0x0000007f0c0e7812 */ /* 0x001fe400078ec0ff */
[----:B-1----:R-:W-:-:S05]  /*00e0*/  IABS R8, R3 ;  /* 0x0000000300087213 */ /* 0x002fca0000000000 */
[----:B--2---:R-:W0:Y:S02]  /*00f0*/  MUFU.RCP R2, R2 ;  /* 0x0000000200027308 */ /* 0x004e240000001000 */
[----:B0-----:R-:W-:-:S06]  /*0100*/  IADD3 R4, R2, 0xffffffe, RZ ;  /* 0x0ffffffe02047810 */ /* 0x001fcc0007ffe0ff */
[----:B------:R0:W1:Y:S02]  /*0110*/  F2I.FTZ.U32.TRUNC.NTZ R5, R4 ;  /* 0x0000000400057305 */ /* 0x000064000021f000 */
[----:B0-----:R-:W-:Y:S02]  /*0120*/  IMAD.MOV.U32 R4, RZ, RZ, RZ ;  /* 0x000000ffff047224 */ /* 0x001fe400078e00ff */
[----:B-1----:R-:W-:-:S04]  /*0130*/  IMAD.MOV R6, RZ, RZ, -R5 ;  /* 0x000000ffff067224 */ /* 0x002fc800078e0a05 */
[----:B------:R-:W-:Y:S02]  /*0140*/  IMAD R9, R6, R7, RZ ;  /* 0x0000000706097224 */ /* 0x000fe400078e02ff */
[----:B------:R-:W-:Y:S02]  /*0150*/  IMAD.MOV.U32 R6, RZ, RZ, R8 ;  /* 0x000000ffff067224 */ /* 0x000fe400078e0008 */
[----:B------:R-:W-:-:S04]  /*0160*/  IMAD.HI.U32 R5, R5, R9, R4 ;  /* 0x0000000905057227 */ /* 0x000fc800078e0004 */
[----:B------:R-:W-:Y:S02]  /*0170*/  IMAD.MOV R9, RZ, RZ, -R10 ;  /* 0x000000ffff097224 */ /* 0x000fe400078e0a0a */
[----:B------:R-:W-:-:S04]  /*0180*/  IMAD.HI.U32 R2, R5, R6, RZ ;  /* 0x0000000605027227 */ /* 0x000fc800078e00ff */
[----:B------:R-:W-:-:S05]  /*0190*/  IMAD R4, R2, R9, R6 ;  /* 0x0000000902047224 */ /* 0x000fca00078e0206 */
[----:B------:R-:W-:-:S13]  /*01a0*/  ISETP.GT.U32.AND P1, PT, R7, R4, PT ;  /* 0x000000040700720c */ /* 0x000fda0003f24070 */
[----:B------:R-:W-:Y:S01]  /*01b0*/  @!P1 IMAD.IADD R4, R4, 0x1, -R7 ;  /* 0x0000000104049824 */ /* 0x000fe200078e0a07 */
[----:B------:R-:W-:Y:S02]  /*01c0*/  @!P1 IADD3 R2, R2, 0x1, RZ ;  /* 0x0000000102029810 */ /* 0x000fe40007ffe0ff */
[----:B------:R-:W-:Y:S02]  /*01d0*/  ISETP.NE.AND P1, PT, R0, RZ, PT ;  /* 0x000000ff0000720c */ /* 0x000fe40003f25270 */
[----:B------:R-:W-:Y:S02]  /*01e0*/  ISETP.GE.U32.AND P0, PT, R4, R7, PT ;  /* 0x000000070400720c */ /* 0x000fe40003f06070 */
[----:B------:R-:W-:-:S04]  /*01f0*/  LOP3.LUT R4, R3, R0, RZ, 0x3c, !PT ;  /* 0x0000000003047212 */ /* 0x000fc800078e3cff */
[----:B------:R-:W-:Y:S01]  /*0200*/  ISETP.GE.AND P2, PT, R4, RZ, PT ;  /* 0x000000ff0400720c */ /* 0x000fe20003f46270 */
[----:B------:R-:W-:-:S05]  /*0210*/  IMAD.MOV.U32 R4, RZ, RZ, c[0x0][0x178] ;  /* 0x00005e00ff047624 */ /* 0x000fca00078e00ff */
[----:B------:R-:W-:Y:S02]  /*0220*/  IADD3 R4, R4, 0x7f, RZ ;  /* 0x0000007f04047810 */ /* 0x000fe40007ffe0ff */
[----:B------:R-:W-:Y:S02]  /*0230*/  @P0 IADD3 R2, R2, 0x1, RZ ;  /* 0x0000000102020810 */ /* 0x000fe40007ffe0ff */
[----:B------:R-:W-:-:S03]  /*0240*/  SHF.R.S32.HI R5, RZ, 0x1f, R4 ;  /* 0x0000001fff057819 */ /* 0x000fc60000011404 */
[----:B------:R-:W-:Y:S01]  /*0250*/  @!P2 IMAD.MOV R2, RZ, RZ, -R2 ;  /* 0x000000ffff02a224 */ /* 0x000fe200078e0a02 */
[----:B------:R-:W-:Y:S02]  /*0260*/  LEA.HI R5, R5, R4, RZ, 0x7 ;  /* 0x0000000405057211 */ /* 0x000fe400078f38ff */
[----:B------:R-:W-:-:S04]  /*0270*/  @!P1 LOP3.LUT R2, RZ, R0, RZ, 0x33, !PT ;  /* 0x00000000ff029212 */ /* 0x000fc800078e33ff */
[----:B------:R-:W-:Y:S01]  /*0280*/  LEA.HI.SX32 R5, R5, -R2, 0x19 ;  /* 0x8000000205057211 */ /* 0x000fe200078fcaff */
[----:B------:R-:W-:-:S03]  /*0290*/  IMAD.MOV R7, RZ, RZ, -R2 ;  /* 0x000000ffff077224 */ /* 0x000fc600078e0a02 */
[----:B------:R-:W-:Y:S01]  /*02a0*/  IMNMX R8, R5, 0x1, PT ;  /* 0x0000000105087817 */ /* 0x000fe20003800200 */
[----:B------:R-:W-:-:S03]  /*02b0*/  IMAD R7, R0, R7, R3 ;  /* 0x0000000700077224 */ /* 0x000fc600078e0203 */
[-C--:B------:R-:W-:Y:S02]  /*02c0*/  IABS R9, R8.reuse ;  /* 0x0000000800097213 */ /* 0x080fe40000000000 */
[----:B------:R-:W-:Y:S02]  /*02d0*/  IABS R11, R8 ;  /* 0x00000008000b7213 */ /* 0x000fe40000000000 */
[----:B------:R-:W0:Y:S08]  /*02e0*/  I2F.RP R6, R9 ;  /* 0x0000000900067306 */ /* 0x000e300000209400 */
[----:B0-----:R-:W0:Y:S02]  /*02f0*/  MUFU.RCP R6, R6 ;  /* 0x0000000600067308 */ /* 0x001e240000001000 */
[----:B0-----:R-:W-:-:S06]  /*0300*/  IADD3 R4, R6, 0xffffffe, RZ ;  /* 0x0ffffffe06047810 */ /* 0x001fcc0007ffe0ff */
[----:B------:R0:W1:Y:S02]  /*0310*/  F2I.FTZ.U32.TRUNC.NTZ R5, R4 ;  /* 0x0000000400057305 */ /* 0x000064000021f000 */
[----:B0-----:R-:W-:Y:S02]  /*0320*/  IMAD.MOV.U32 R4, RZ, RZ, RZ ;  /* 0x000000ffff047224 */ /* 0x001fe400078e00ff */
[----:B-1----:R-:W-:-:S04]  /*0330*/  IMAD.MOV R10, RZ, RZ, -R5 ;  /* 0x000000ffff0a7224 */ /* 0x002fc800078e0a05 */
[----:B------:R-:W-:Y:S01]  /*0340*/  IMAD.MOV.U32 R0, RZ, RZ, R10 ;  /* 0x000000ffff007224 */ /* 0x000fe200078e000a */
[----:B------:R-:W-:-:S03]  /*0350*/  IABS R10, R7 ;  /* 0x00000007000a7213 */ /* 0x000fc60000000000 */
        /* <DEDUP_REMOVED lines=13> */
[----:B------:R-:W-:-:S05]  /*0430*/  IMAD.MOV.U32 R0, RZ, RZ, 0x7f ;  /* 0x0000007fff007424 */ /* 0x000fca00078e00ff */
[----:B------:R-:W-:Y:S02]  /*0440*/  IADD3 R15, R0, c[0x0][0x180], RZ ;  /* 0x00006000000f7a10 */ /* 0x000fe40007ffe0ff */
[----:B------:R-:W-:Y:S02]  /*0450*/  @P0 IADD3 R5, R5, 0x1, RZ ;  /* 0x0000000105050810 */ /* 0x000fe40007ffe0ff */
[----:B------:R-:W-:-:S03]  /*0460*/  ISETP.GT.AND P0, PT, R15, 0x7f, PT ;  /* 0x0000007f0f00780c */ /* 0x000fc60003f04270 */
[----:B------:R-:W-:Y:S01]  /*0470*/  @!P2 IMAD.MOV R5, RZ, RZ, -R5 ;  /* 0x000000ffff05a224 */ /* 0x000fe200078e0a05 */
[----:B------:R-:W-:-:S05]  /*0480*/  @!P1 LOP3.LUT R5, RZ, R8, RZ, 0x33, !PT ;  /* 0x00000008ff059212 */ /* 0x000fca00078e33ff */
[----:B------:R-:W-:Y:S02]  /*0490*/  IMAD.MOV R3, RZ, RZ, -R5 ;  /* 0x000000ffff037224 */ /* 0x000fe400078e0a05 */
[----:B------:R-:W-:Y:S02]  /*04a0*/  IMAD.SHL.U32 R13, R5, 0x100, RZ ;  /* 0x00000100050d7824 */ /* 0x000fe400078e00ff */
[----:B------:R-:W-:-:S03]  /*04b0*/  IMAD R3, R8, R3, R7 ;  /* 0x0000000308037224 */ /* 0x000fc600078e0207 */
[----:B------:R-:W-:Y:S01]  /*04c0*/  STL [R1+0x770], R13 ;  /* 0x0007700d01007387 */ /* 0x000fe20000100800 */
[----:B------:R-:W-:Y:S01]  /*04d0*/  IMAD.IADD R0, R2, 0x1, R3 ;  /* 0x0000000102007824 */ /* 0x000fe200078e0203 */
[C---:B------:R-:W-:Y:S02]  /*04e0*/  IADD3 R2, R13.reuse, 0x1, RZ ;  /* 0x000000010d027810 */ /* 0x040fe40007ffe0ff */
[C---:B------:R-:W-:Y:S02]  /*04f0*/  IADD3 R3, R13.reuse, 0x2, RZ ;  /* 0x000000020d037810 */ /* 0x040fe40007ffe0ff */
[C---:B------:R-:W-:Y:S01]  /*0500*/  IADD3 R4, R13.reuse, 0x3, RZ ;  /* 0x000000030d047810 */ /* 0x040fe20007ffe0ff */
[----:B------:R0:W-:Y:S01]  /*0510*/  STL [R1+0x13bc], R2 ;  /* 0x0013bc0201007387 */ /* 0x0001e20000100800 */
[C---:B------:R-:W-:Y:S02]  /*0520*/  IADD3 R29, R13.reuse, 0xf0, RZ ;  /* 0x000000f00d1d7810 */ /* 0x040fe40007ffe0ff */
[C---:B------:R-:W-:Y:S01]  /*0530*/  IADD3 R5, R13.reuse, 0xf6, RZ ;  /* 0x000000f60d057810 */ /* 0x040fe20007ffe0ff */
[----:B------:R1:W-:Y:S01]  /*0540*/  STL [R1+0x13b8], R3 ;  /* 0x0013b80301007387 */ /* 0x0003e20000100800 */
[----:B------:R-:W-:-:S03]  /*0550*/  IADD3 R28, R13, 0xfa, RZ ;  /* 0x000000fa0d1c7810 */ /* 0x000fc60007ffe0ff */
[----:B------:R2:W-:Y:S01]  /*0560*/  STL [R1+0x13b4], R4 ;  /* 0x0013b40401007387 */ /* 0x0005e20000100800 */
[C---:B0-----:R-:W-:Y:S02]  /*0570*/  IADD3 R2, R13.reuse, 0x4, RZ ;  /* 0x000000040d027810 */ /* 0x041fe40007ffe0ff */
[----:B-1----:R-:W-:-:S03]  /*0580*/  IADD3 R3, R13, 0x5, RZ ;  /* 0x000000050d037810 */ /* 0x002fc60007ffe0ff */
[----:B------:R0:W-:Y:S01]  /*0590*/  STL [R1+0x13b0], R2 ;  /* 0x0013b00201007387 */ /* 0x0001e20000100800 */
[----:B--2---:R-:W-:-:S03]  /*05a0*/  IADD3 R4, R13, 0x6, RZ ;  /* 0x000000060d047810 */ /* 0x004fc60007ffe0ff */
[----:B------:R1:W-:Y:S04]  /*05b0*/  STL [R1+0x13c0], R3 ;  /* 0x0013c00301007387 */ /* 0x0003e80000100800 */
        /* <DEDUP_REMOVED lines=457> */
[C---:B0-----:R-:W-:Y:S01]  /*2250*/  IADD3 R2, R13.reuse, 0xeb, RZ ;  /* 0x000000eb0d027810 */ /* 0x041fe20007ffe0ff */
[----:B-1----:R-:W-:Y:S01]  /*2260*/  IMAD R3, R0, 0x80, R14 ;  /* 0x0000008000037824 */ /* 0x002fe200078e020e */
[----:B------:R-:W-:-:S03]  /*2270*/  IADD3 R0, R13, 0xec, RZ ;  /* 0x000000ec0d007810 */ /* 0x000fc60007ffe0ff */
[----:B------:R0:W-:Y:S01]  /*2280*/  STL [R1+0x1758], R2 ;  /* 0x0017580201007387 */ /* 0x0001e20000100800 */
[----:B--2---:R-:W-:-:S03]  /*2290*/  IADD3 R4, R13, 0xf3, RZ ;  /* 0x000000f30d047810 */ /* 0x004fc60007ffe0ff */
[----:B------:R1:W-:Y:S04]  /*22a0*/  STL [R1+0x13a8], R3 ;  /* 0x0013a80301007387 */ /* 0x0003e80000100800 */
[----:B------:R2:W-:Y:S01]  /*22b0*/  STL [R1+0x175c], R0 ;  /* 0x00175c0001007387 */ /* 0x0005e20000100800 */
[C---:B0-----:R-:W-:Y:S02]  /*22c0*/  IADD3 R2, R13.reuse, 0xed, RZ ;  /* 0x000000ed0d027810 */ /* 0x041fe40007ffe0ff */
[C---:B-1----:R-:W-:Y:S02]  /*22d0*/  IADD3 R3, R13.reuse, 0xee, RZ ;  /* 0x000000ee0d037810 */ /* 0x042fe40007ffe0ff */
[----:B--2---:R-:W-:-:S03]  /*22e0*/  IADD3 R0, R13, 0xef, RZ ;  /* 0x000000ef0d007810 */ /* 0x004fc60007ffe0ff */
[----:B------:R0:W-:Y:S04]  /*22f0*/  STL [R1+0x1764], R3 ;  /* 0x0017640301007387 */ /* 0x0001e80000100800 */
[----:B------:R-:W-:Y:S04]  /*2300*/  STL [R1+0x1760], R2 ;  /* 0x0017600201007387 */ /* 0x000fe80000100800 */
[----:B------:R1:W-:Y:S01]  /*2310*/  STL [R1+0x1768], R0 ;  /* 0x0017680001007387 */ /* 0x0003e20000100800 */
[----:B0-----:R-:W-:-:S03]  /*2320*/  IADD3 R3, R13, 0xf1, RZ ;  /* 0x000000f10d037810 */ /* 0x001fc60007ffe0ff */
[----:B------:R-:W-:Y:S04]  /*2330*/  STL [R1+0x176c], R29 ;  /* 0x00176c1d01007387 */ /* 0x000fe80000100800 */
[----:B------:R0:W-:Y:S01]  /*2340*/  STL [R1+0x1774], R3 ;  /* 0x0017740301007387 */ /* 0x0001e20000100800 */
[----:B-1----:R-:W-:-:S05]  /*2350*/  IADD3 R0, R13, 0xf2, RZ ;  /* 0x000000f20d007810 */ /* 0x002fca0007ffe0ff */
[----:B------:R1:W-:Y:S01]  /*2360*/  STL [R1+0x1778], R0 ;  /* 0x0017780001007387 */ /* 0x0003e20000100800 */
[----:B0-----:R-:W-:-:S03]  /*2370*/  IADD3 R3, R13, 0xf5, RZ ;  /* 0x000000f50d037810 */ /* 0x001fc60007ffe0ff */
[----:B------:R0:W-:Y:S01]  /*2380*/  STL [R1+0x1780], R4 ;  /* 0x0017800401007387 */ /* 0x0001e20000100800 */
[C---:B-1----:R-:W-:Y:S02]  /*2390*/  IADD3 R0, R13.reuse, 0xf4, RZ ;  /* 0x000000f40d007810 */ /* 0x042fe40007ffe0ff */
[----:B0-----:R-:W-:-:S03]  /*23a0*/  IADD3 R4, R13, 0xf8, RZ ;  /* 0x000000f80d047810 */ /* 0x001fc60007ffe0ff */
[----:B------:R0:W-:Y:S04]  /*23b0*/  STL [R1+0x1784], R0 ;  /* 0x0017840001007387 */ /* 0x0001e80000100800 */
[----:B------:R1:W-:Y:S04]  /*23c0*/  STL [R1+0x1790], R5 ;  /* 0x0017900501007387 */ /* 0x0003e80000100800 */
[----:B------:R-:W-:Y:S01]  /*23d0*/  STL [R1+0x178c], R3 ;  /* 0x00178c0301007387 */ /* 0x000fe20000100800 */
[C---:B0-----:R-:W-:Y:S02]  /*23e0*/  IADD3 R0, R13.reuse, 0xf7, RZ ;  /* 0x000000f70d007810 */ /* 0x041fe40007ffe0ff */
[----:B-1----:R-:W-:-:S03]  /*23f0*/  IADD3 R5, R13, 0xfb, RZ ;  /* 0x000000fb0d057810 */ /* 0x002fc60007ffe0ff */
[----:B------:R0:W-:Y:S04]  /*2400*/  STL [R1+0x1798], R0 ;  /* 0x0017980001007387 */ /* 0x0001e80000100800 */
[----:B------:R1:W-:Y:S01]  /*2410*/  STL [R1+0x179c], R4 ;  /* 0x00179c0401007387 */ /* 0x0003e20000100800 */
[C---:B0-----:R-:W-:Y:S02]  /*2420*/  IADD3 R0, R13.reuse, 0xf9, RZ ;  /* 0x000000f90d007810 */ /* 0x041fe40007ffe0ff */
[----:B-1----:R-:W-:-:S03]  /*2430*/  IADD3 R4, R13, 0xfc, RZ ;  /* 0x000000fc0d047810 */ /* 0x002fc60007ffe0ff */
[----:B------:R0:W-:Y:S04]  /*2440*/  STL [R1+0x17a4], R0 ;  /* 0x0017a40001007387 */ /* 0x0001e80000100800 */
[----:B------:R-:W-:Y:S04]  /*2450*/  STL [R1+0x17a0], R5 ;  /* 0x0017a00501007387 */ /* 0x000fe80000100800 */
[----:B------:R-:W-:Y:S01]  /*2460*/  STL [R1+0x17a8], R28 ;  /* 0x0017a81c01007387 */ /* 0x000fe20000100800 */
[----:B0-----:R-:W-:-:S03]  /*2470*/  IADD3 R0, R13, 0xfd, RZ ;  /* 0x000000fd0d007810 */ /* 0x001fc60007ffe0ff */
[----:B------:R0:W-:Y:S04]  /*2480*/  STL [R1+0x1794], R4 ;  /* 0x0017940401007387 */ /* 0x0001e80000100800 */
[----:B------:R1:W-:Y:S01]  /*2490*/  STL [R1+0x1788], R0 ;  /* 0x0017880001007387 */ /* 0x0003e20000100800 */
[C---:B0-----:R-:W-:Y:S02]  /*24a0*/  IADD3 R4, R13.reuse, 0xfe, RZ ;  /* 0x000000fe0d047810 */ /* 0x041fe40007ffe0ff */
[----:B-1----:R-:W-:-:S03]  /*24b0*/  IADD3 R0, R13, 0xff, RZ ;  /* 0x000000ff0d007810 */ /* 0x002fc60007ffe0ff */
[----:B------:R0:W-:Y:S04]  /*24c0*/  STL [R1+0x177c], R4 ;  /* 0x00177c0401007387 */ /* 0x0001e80000100800 */
[----:B------:R0:W-:Y:S01]  /*24d0*/  STL [R1+0x1770], R0 ;  /* 0x0017700001007387 */ /* 0x0001e20000100800 */
[----:B------:R-:W-:Y:S05]  /*24e0*/  @P0 BRA `(.L_x_0) ;  /* 0x0000078000000947 */ /* 0x000fea0003800000 */
[----:B------:R1:W-:Y:S01]  /*24f0*/  STL [R1], RZ ;  /* 0x000000ff01007387 */ /* 0x0003e20000100800 */
[----:B0-----:R-:W-:Y:S01]  /*2500*/  IMAD.SHL.U32 R0, R12, 0x40, RZ ;  /* 0x000000400c007824 */ /* 0x001fe200078e00ff */
[----:B------:R-:W-:Y:S01]  /*2510*/  CS2R R24, SRZ ;  /* 0x0000000000187805 */ /* 0x000fe2000001ff00 */
[----:B------:R-:W-:Y:S01]  /*2520*/  CS2R R26, SRZ ;  /* 0x00000000001a7805 */ /* 0x000fe2000001ff00 */
[----:B------:R1:W-:Y:S01]  /*2530*/  STL [R1+0x4], RZ ;  /* 0x000004ff01007387 */ /* 0x0003e20000100800 */
[----:B------:R-:W-:Y:S01]  /*2540*/  CS2R R20, SRZ ;  /* 0x0000000000147805 */ /* 0x000fe2000001ff00 */
[----:B------:R-:W-:Y:S01]  /*2550*/  LOP3.LUT R0, R0, 0x1800, RZ, 0xc0, !PT ;  /* 0x0000180000007812 */ /* 0x000fe200078ec0ff */
[----:B------:R-:W-:Y:S01]  /*2560*/  CS2R R22, SRZ ;  /* 0x0000000000167805 */ /* 0x000fe2000001ff00 */
[----:B------:R1:W-:Y:S01]  /*2570*/  STL [R1+0x8], RZ ;  /* 0x000008ff01007387 */ /* 0x0003e20000100800 */
[----:B------:R-:W-:Y:S01]  /*2580*/  CS2R R16, SRZ ;  /* 0x0000000000107805 */ /* 0x000fe2000001ff00 */
[----:B------:R-:W-:Y:S01]  /*2590*/  CS2R R18, SRZ ;  /* 0x0000000000127805 */ /* 0x000fe2000001ff00 */
[----:B------:R-:W-:Y:S01]  /*25a0*/  CS2R R12, SRZ ;  /* 0x00000000000c7805 */ /* 0x000fe2000001ff00 */
[----:B------:R1:W-:Y:S01]  /*25b0*/  STL [R1+0xc], RZ ;  /* 0x00000cff01007387 */ /* 0x0003e20000100800 */
[----:B------:R-:W-:Y:S01]  /*25c0*/  CS2R R14, SRZ ;  /* 0x00000000000e7805 */ /* 0x000fe2000001ff00 */
[----:B------:R-:W-:Y:S01]  /*25d0*/  CS2R R8, SRZ ;  /* 0x0000000000087805 */ /* 0x000fe2000001ff00 */
[----:B------:R-:W-:Y:S01]  /*25e0*/  CS2R R10, SRZ ;  /* 0x00000000000a7805 */ /* 0x000fe2000001ff00 */
[----:B------:R1:W-:Y:S01]  /*25f0*/  STL [R1+0x10], RZ ;  /* 0x000010ff01007387 */ /* 0x0003e20000100800 */
[----:B------:R-:W-:Y:S01]  /*2600*/  CS2R R4, SRZ ;  /* 0x0000000000047805 */ /* 0x000fe2000001ff00 */
[----:B------:R-:W-:-:S02]  /*2610*/  CS2R R6, SRZ ;  /* 0x0000000000067805 */ /* 0x000fc4000001ff00 */
[----:B------:R1:W-:Y:S04]  /*2620*/  STL [R1+0x14], RZ ;  /* 0x000014ff01007387 */ /* 0x0003e80000100800 */
        /* <DEDUP_REMOVED lines=73> */
[----:B------:R1:W-:Y:S04]  /*2ac0*/  STL [R1+0x13ac], R0 ;  /* 0x0013ac0001007387 */ /* 0x0003e80000100800 */
        /* <DEDUP_REMOVED lines=24> */
[----:B------:R1:W-:Y:S01]  /*2c50*/  STL [R1+0x1dc], RZ ;  /* 0x0001dcff01007387 */ /* 0x0003e20000100800 */
[----:B------:R-:W-:Y:S05]  /*2c60*/  BRA `(.L_x_1) ;  /* 0x0005abf000007947 */ /* 0x000fea0003800000 */
.L_x_0:
[----:B0-----:R-:W2:Y:S04]  /*2c70*/  LDL R0, [R1+0x1788] ;  /* 0x0017880001007983 */ /* 0x001ea80000100800 */
[----:B------:R-:W3:Y:S04]  /*2c80*/  LDL R13, [R1+0x17a0] ;  /* 0x0017a000010d7983 */ /* 0x000ee80000100800 */
[----:B------:R-:W4:Y:S04]  /*2c90*/  LDL R8, [R1+0x1798] ;  /* 0x0017980001087983 */ /* 0x000f280000100800 */
[----:B------:R-:W5:Y:S04]  /*2ca0*/  LDL R9, [R1+0x1778] ;  /* 0x0017780001097983 */ /* 0x000f680000100800 */
[----:B------:R-:W4:Y:S04]  /*2cb0*/  LDL R6, [R1+0x1764] ;  /* 0x0017640001067983 */ /* 0x000f280000100800 */
[----:B------:R-:W4:Y:S04]  /*2cc0*/  LDL R14, [R1+0x1790] ;  /* 0x00179000010e7983 */ /* 0x000f280000100800 */
[----:B------:R-:W4:Y:S04]  /*2cd0*/  LDL R5, [R1+0x1780] ;  /* 0x0017800001057983 */ /* 0x000f280000100800 */
[----:B------:R-:W5:Y:S04]  /*2ce0*/  LDL R26, [R1+0x13a8] ;  /* 0x0013a800011a7983 */ /* 0x000f680000100800 */
[----:B------:R-:W5:Y:S04]  /*2cf0*/  LDL R21, [R1+0x1794] ;  /* 0x0017940001157983 */ /* 0x000f680000100800 */
[----:B------:R-:W5:Y:S04]  /*2d00*/  LDL R15, [R1+0x17a4] ;  /* 0x0017a400010f7983 */ /* 0x000f680000100800 */
[----:B------:R-:W5:Y:S04]  /*2d10*/  LDL R7, [R1+0x1768] ;  /* 0x0017680001077983 */ /* 0x000f680000100800 */
[----:B------:R-:W5:Y:S04]  /*2d20*/  LDL R25, [R1+0x177c] ;  /* 0x00177c0001197983 */ /* 0x000f680000100800 */
[----:B------:R-:W5:Y:S04]  /*2d30*/  LDL R22, [R1+0x179c] ;  /* 0x00179c0001167983 */ /* 0x000f680000100800 */
[----:B------:R-:W5:Y:S04]  /*2d40*/  LDL R18, [R1+0x1784] ;  /* 0x0017840001127983 */ /* 0x000f680000100800 */
[----:B------:R-:W5:Y:S04]  /*2d50*/  LDL R10, [R1+0x1774] ;  /* 0x00177400010a7983 */ /* 0x000f680000100800 */
[----:B------:R-:W5:Y:S01]  /*2d60*/  LDL R11, [R1+0x175c] ;  /* 0x00175c00010b7983 */ /* 0x000f620000100800 */
[----:B--2---:R-:W-:Y:S01]  /*2d70*/  IMAD.MOV.U32 R20, RZ, RZ, R0 ;  /* 0x000000ffff147224 */ /* 0x004fe200078e0000 */
[----:B------:R-:W-:Y:S01]  /*2d80*/  IABS R0, c[0x0][0x178] ;  /* 0x00005e0000007a13 */ /* 0x000fe20000000000 */
[----:B---3--:R-:W-:-:S04]  /*2d90*/  IMAD.MOV.U32 R27, RZ, RZ, R13 ;  /* 0x000000ffff1b7224 */ /* 0x008fc800078e000d */
[----:B------:R-:W-:Y:S02]  /*2da0*/  IMAD.MOV.U32 R24, RZ, RZ, R0 ;  /* 0x000000ffff187224 */ /* 0x000fe400078e0000 */
[----:B------:R-:W-:Y:S02]  /*2db0*/  IMAD.MOV.U32 R13, RZ, RZ, R2 ;  /* 0x000000ffff0d7224 */ /* 0x000fe400078e0002 */
[----:B------:R-:W0:Y:S08]  /*2dc0*/  I2F.RP R2, R24 ;  /* 0x0000001800027306 */ /* 0x000e300000209400 */
[----:B0-----:R-:W0:Y:S01]  /*2dd0*/  MUFU.RCP R2, R2 ;  /* 0x0000000200027308 */ /* 0x001e220000001000 */
[----:B----4-:R-:W-:-:S02]  /*2de0*/  IMAD.MOV.U32 R23, RZ, RZ, R8 ;  /* 0x000000ffff177224 */ /* 0x010fc400078e0008 */
[----:B------:R-:W-:Y:S01]  /*2df0*/  IMAD.MOV.U32 R8, RZ, RZ, R3 ;  /* 0x000000ffff087224 */ /* 0x000fe200078e0003 */
[----:B0-----:R-:W-:-:S04]  /*2e00*/  IADD3 R2, R2, 0xffffffe, RZ ;  /* 0x0ffffffe02027810 */ /* 0x001fc80007ffe0ff */
[----:B------:R0:W1:Y:S01]  /*2e10*/  F2I.FTZ.U32.TRUNC.NTZ R3, R2 ;  /* 0x0000000200037305 */ /* 0x000062000021f000 */
[----:B-----5:R-:W-:Y:S02]  /*2e20*/  IMAD.MOV.U32 R12, RZ, RZ, R9 ;  /* 0x000000ffff0c7224 */ /* 0x020fe400078e0009 */
[----:B------:R-:W-:Y:S02]  /*2e30*/  IMAD.MOV.U32 R9, RZ, RZ, R6 ;  /* 0x000000ffff097224 */ /* 0x000fe400078e0006 */
[----:B0-----:R-:W-:Y:S02]  /*2e40*/  IMAD.MOV.U32 R2, RZ, RZ, RZ ;  /* 0x000000ffff027224 */ /* 0x001fe400078e00ff */
[----:B-1----:R-:W-:-:S04]  /*2e50*/  IMAD.MOV R6, RZ, RZ, -R3 ;  /* 0x000000ffff067224 */ /* 0x002fc800078e0a03 */
[----:B------:R-:W-:-:S04]  /*2e60*/  IMAD R6, R6, R24, RZ ;  /* 0x0000001806067224 */ /* 0x000fc800078e02ff */
[----:B------:R-:W-:Y:S02]  /*2e70*/  IMAD.HI.U32 R6, R3, R6, R2 ;  /* 0x0000000603067227 */ /* 0x000fe400078e0002 */
[----:B------:R-:W2:Y:S02]  /*2e80*/  LDL R3, [R1+0x1770] ;  /* 0x0017700001037983 */ /* 0x000ea40000100800 */
[----:B------:R-:W-:Y:S02]  /*2e90*/  IMAD.MOV.U32 R16, RZ, RZ, R14 ;  /* 0x000000ffff107224 */ /* 0x000fe400078e000e */
[----:B------:R-:W-:Y:S01]  /*2ea0*/  IMAD.MOV.U32 R14, RZ, RZ, R29 ;  /* 0x000000ffff0e7224 */ /* 0x000fe200078e001d */
[----:B------:R-:W-:-:S04]  /*2eb0*/  IABS R29, c[0x0][0x17c] ;  /* 0x00005f00001d7a13 */ /* 0x000fc80000000000 */
[----:B------:R-:W0:Y:S08]  /*2ec0*/  I2F.RP R0, R29 ;  /* 0x0000001d00007306 */ /* 0x000e300000209400 */
[----:B0-----:R-:W0:Y:S01]  /*2ed0*/  MUFU.RCP R0, R0 ;  /* 0x0000000000007308 */ /* 0x001e220000001000 */
[----:B------:R-:W-:Y:S01]  /*2ee0*/  IMAD.MOV.U32 R19, RZ, RZ, R5 ;  /* 0x000000ffff137224 */ /* 0x000fe200078e0005 */
[----:B0-----:R-:W-:-:S06]  /*2ef0*/  IADD3 R0, R0, 0xffffffe, RZ ;  /* 0x0ffffffe00007810 */ /* 0x001fcc0007ffe0ff */
[----:B------:R0:W1:Y:S02]  /*2f00*/  F2I.FTZ.U32.TRUNC.NTZ R5, R0 ;  /* 0x0000000000057305 */ /* 0x000064000021f000 */
[----:B0-----:R-:W-:Y:S01]  /*2f10*/  IABS R0, R26 ;  /* 0x0000001a00007213 */ /* 0x001fe20000000000 */
[----:B------:R-:W-:Y:S02]  /*2f20*/  IMAD.MOV.U32 R26, RZ, RZ, R21 ;  /* 0x000000ffff1a7224 */ /* 0x000fe400078e0015 */
[----:B------:R-:W-:Y:S02]  /*2f30*/  IMAD.MOV.U32 R21, RZ, RZ, R15 ;  /* 0x000000ffff157224 */ /* 0x000fe400078e000f */
[----:B------:R-:W-:Y:S02]  /*2f40*/  IMAD.MOV.U32 R15, RZ, RZ, R7 ;  /* 0x000000ffff0f7224 */ /* 0x000fe400078e0007 */
[----:B------:R-:W0:Y:S01]  /*2f50*/  S2R R7, SR_TID.X ;  /* 0x0000000000077919 */ /* 0x000e220000002100 */
[----:B------:R-:W-:-:S02]  /*2f60*/  IMAD.MOV.U32 R17, RZ, RZ, R28 ;  /* 0x000000ffff117224 */ /* 0x000fc400078e001c */
[----:B-1----:R-:W-:Y:S02]  /*2f70*/  IMAD.MOV R28, RZ, RZ, -R5 ;  /* 0x000000ffff1c7224 */ /* 0x002fe400078e0a05 */
[----:B------:R-:W-:Y:S02]  /*2f80*/  IMAD.MOV.U32 R4, RZ, RZ, RZ ;  /* 0x000000ffff047224 */ /* 0x000fe400078e00ff */
[----:B------:R-:W-:-:S04]  /*2f90*/  IMAD R28, R28, R29, RZ ;  /* 0x0000001d1c1c7224 */ /* 0x000fc800078e02ff */
[----:B------:R-:W-:-:S04]  /*2fa0*/  IMAD.HI.U32 R28, R5, R28, R4 ;  /* 0x0000001c051c7227 */ /* 0x000fc800078e0004 */
[----:B------:R-:W-:Y:S02]  /*2fb0*/  IMAD.MOV.U32 R4, RZ, RZ, R0 ;  /* 0x000000ffff047224 */ /* 0x000fe400078e0000 */
[----:B------:R-:W-:Y:S01]  /*2fc0*/  IMAD.MOV.U32 R0, RZ, RZ, R25 ;  /* 0x000000ffff007224 */ /* 0x000fe200078e0019 */
[C---:B0-----:R-:W-:Y:S01]  /*2fd0*/  LOP3.LUT R2, R7.reuse, 0x7, RZ, 0xc0, !PT ;  /* 0x0000000707027812 */ /* 0x041fe200078ec0ff */
[----:B------:R-:W-:Y:S02]  /*2fe0*/  IMAD.SHL.U32 R7, R7, 0x2, RZ ;  /* 0x0000000207077824 */ /* 0x000fe400078e00ff */
[----:B------:R-:W-:-:S04]  /*2ff0*/  IMAD.HI.U32 R6, R6, R4, RZ ;  /* 0x0000000406067227 */ /* 0x000fc800078e00ff */
[C---:B------:R-:W-:Y:S02]  /*3000*/  IMAD.SHL.U32 R25, R2.reuse, 0x100, RZ ;  /* 0x0000010002197824 */ /* 0x040fe400078e00ff */
[----:B------:R-:W-:Y:S01]  /*3010*/  IMAD.SHL.U32 R5, R2, 0x10, RZ ;  /* 0x0000001002057824 */ /* 0x000fe200078e00ff */
[----:B------:R-:W-:Y:S01]  /*3020*/  IABS R2, R0 ;  /* 0x0000000000027213 */ /* 0x000fe20000000000 */
[----:B------:R-:W-:Y:S02]  /*3030*/  IMAD.MOV R6, RZ, RZ, -R6 ;  /* 0x000000ffff067224 */ /* 0x000fe400078e0a06 */
[----:B------:R-:W-:Y:S01]  /*3040*/  IMAD.IADD R0, R25, 0x1, R5 ;  /* 0x0000000119007824 */ /* 0x000fe200078e0205 */
[----:B------:R-:W-:Y:S02]  /*3050*/  LOP3.LUT R25, R5, 0x30, R7, 0x78, !PT ;  /* 0x0000003005197812 */ /* 0x000fe400078e7807 */
[----:B------:R-:W-:Y:S01]  /*3060*/  IABS R5, R20 ;  /* 0x0000001400057213 */ /* 0x000fe20000000000 */
[----:B------:R-:W-:Y:S01]  /*3070*/  IMAD.MOV.U32 R20, RZ, RZ, R17 ;  /* 0x000000ffff147224 */ /* 0x000fe200078e0011 */
[----:B------:R-:W-:Y:S01]  /*3080*/  LOP3.LUT R0, R0, 0x10, R7, 0x78, !PT ;  /* 0x0000001000007812 */ /* 0x000fe200078e7807 */
[----:B------:R-:W-:-:S02]  /*3090*/  IMAD.MOV.U32 R17, RZ, RZ, R8 ;  /* 0x000000ffff117224 */ /* 0x000fc400078e0008 */
[----:B------:R-:W-:Y:S02]  /*30a0*/  IMAD R4, R24, R6, R4 ;  /* 0x0000000618047224 */ /* 0x000fe400078e0204 */
[C---:B------:R-:W-:Y:S01]  /*30b0*/  IMAD.HI.U32 R7, R28.reuse, R2, RZ ;  /* 0x000000021c077227 */ /* 0x040fe200078e00ff */
[----:B------:R-:W-:Y:S03]  /*30c0*/  STL [R1+0x394], R25 ;  /* 0x0003941901007387 */ /* 0x000fe60000100800 */
[----:B------:R-:W-:Y:S01]  /*30d0*/  IMAD.HI.U32 R6, R28, R5, RZ ;  /* 0x000000051c067227 */ /* 0x000fe200078e00ff */
[----:B------:R0:W-:Y:S03]  /*30e0*/  STL [R1+0x398], R0 ;  /* 0x0003980001007387 */ /* 0x0001e60000100800 */
[----:B------:R-:W-:-:S02]  /*30f0*/  IMAD.MOV R7, RZ, RZ, -R7 ;  /* 0x000000ffff077224 */ /* 0x000fc400078e0a07 */
[----:B------:R-:W-:Y:S01]  /*3100*/  IMAD.MOV R6, RZ, RZ, -R6 ;  /* 0x000000ffff067224 */ /* 0x000fe200078e0a06 */
[----:B------:R1:W-:Y:S01]  /*3110*/  STL [R1+0x438], R4 ;  /* 0x0004380401007387 */ /* 0x0003e20000100800 */
[C---:B------:R-:W-:Y:S01]  /*3120*/  IMAD R7, R29.reuse, R7, R2 ;  /* 0x000000071d077224 */ /* 0x040fe200078e0202 */
[----:B0-----:R-:W-:Y:S01]  /*3130*/  IABS R0, R26 ;  /* 0x0000001a00007213 */ /* 0x001fe20000000000 */
[----:B------:R-:W-:Y:S01]  /*3140*/  IMAD R5, R29, R6, R5 ;  /* 0x000000061d057224 */ /* 0x000fe200078e0205 */
[----:B-1----:R-:W-:Y:S02]  /*3150*/  IABS R4, R27 ;  /* 0x0000001b00047213 */ /* 0x002fe40000000000 */
[----:B------:R-:W-:-:S03]  /*3160*/  IABS R2, R20 ;  /* 0x0000001400027213 */ /* 0x000fc60000000000 */
[----:B------:R-:W-:-:S04]  /*3170*/  IMAD.HI.U32 R6, R28, R4, RZ ;  /* 0x000000041c067227 */ /* 0x000fc800078e00ff */
[----:B------:R-:W-:-:S04]  /*3180*/  IMAD.MOV R6, RZ, RZ, -R6 ;  /* 0x000000ffff067224 */ /* 0x000fc800078e0a06 */
[----:B------:R-:W-:Y:S01]  /*3190*/  IMAD R4, R29, R6, R4 ;  /* 0x000000061d047224 */ /* 0x000fe200078e0204 */
[----:B--2---:R-:W-:-:S05]  /*31a0*/  IABS R3, R3 ;  /* 0x0000000300037213 */ /* 0x004fca0000000000 */
[----:B------:R-:W-:-:S04]  /*31b0*/  IMAD.HI.U32 R8, R28, R3, RZ ;  /* 0x000000031c087227 */ /* 0x000fc800078e00ff */
[----:B------:R-:W-:-:S04]  /*31c0*/  IMAD.MOV R8, RZ, RZ, -R8 ;  /* 0x000000ffff087224 */ /* 0x000fc800078e0a08 */
[----:B------:R-:W-:Y:S02]  /*31d0*/  IMAD R8, R29, R8, R3 ;  /* 0x000000081d087224 */ /* 0x000fe400078e0203 */
[----:B------:R-:W-:-:S03]  /*31e0*/  IMAD.HI.U32 R3, R28, R0, RZ ;  /* 0x000000001c037227 */ /* 0x000fc600078e00ff */
[----:B------:R0:W-:Y:S01]  /*31f0*/  STL [R1+0x60], R8 ;  /* 0x0000600801007387 */ /* 0x0001e20000100800 */
[----:B------:R-:W-:-:S03]  /*3200*/  IMAD.MOV R3, RZ, RZ, -R3 ;  /* 0x000000ffff037224 */ /* 0x000fc600078e0a03 */
[----:B------:R-:W-:Y:S04]  /*3210*/  STL [R1+0x5c], R7 ;  /* 0x00005c0701007387 */ /* 0x000fe80000100800 */
[----:B------:R1:W-:Y:S01]  /*3220*/  STL [R1+0x58], R5 ;  /* 0x0000580501007387 */ /* 0x0003e20000100800 */
[----:B------:R-:W-:Y:S01]  /*3230*/  IMAD R0, R29, R3, R0 ;  /* 0x000000031d007224 */ /* 0x000fe200078e0200 */
[----:B------:R-:W-:Y:S01]  /*3240*/  IABS R3, R22 ;  /* 0x0000001600037213 */ /* 0x000fe20000000000 */
[----:B0-----:R-:W-:Y:S01]  /*3250*/  IMAD.HI.U32 R8, R28, R2, RZ ;  /* 0x000000021c087227 */ /* 0x001fe200078e00ff */
[----:B-1----:R-:W-:-:S03]  /*3260*/  IABS R5, R21 ;  /* 0x0000001500057213 */ /* 0x002fc60000000000 */
[----:B------:R-:W-:Y:S02]  /*3270*/  IMAD.MOV R8, RZ, RZ, -R8 ;  /* 0x000000ffff087224 */ /* 0x000fe400078e0a08 */
[C---:B------:R-:W-:Y:S01]  /*3280*/  IMAD.HI.U32 R7, R28.reuse, R5, RZ ;  /* 0x000000051c077227 */ /* 0x040fe200078e00ff */
[----:B------:R0:W-:Y:S03]  /*3290*/  STL [R1+0x54], R0 ;  /* 0x0000540001007387 */ /* 0x0001e60000100800 */
[----:B------:R-:W-:Y:S01]  /*32a0*/  IMAD.HI.U32 R6, R28, R3, RZ ;  /* 0x000000031c067227 */ /* 0x000fe200078e00ff */
[----:B------:R1:W-:Y:S03]  /*32b0*/  STL [R1+0x50], R4 ;  /* 0x0000500401007387 */ /* 0x0003e60000100800 */
[----:B------:R-:W-:-:S02]  /*32c0*/  IMAD.MOV R7, RZ, RZ, -R7 ;  /* 0x000000ffff077224 */ /* 0x000fc400078e0a07 */
[C---:B------:R-:W-:Y:S01]  /*32d0*/  IMAD R8, R29.reuse, R8, R2 ;  /* 0x000000081d087224 */ /* 0x040fe200078e0202 */
[----:B0-----:R-:W-:Y:S01]  /*32e0*/  IABS R0, R23 ;  /* 0x0000001700007213 */ /* 0x001fe20000000000 */
[----:B------:R-:W-:Y:S02]  /*32f0*/  IMAD.MOV R6, RZ, RZ, -R6 ;  /* 0x000000ffff067224 */ /* 0x000fe400078e0a06 */
[C---:B------:R-:W-:Y:S01]  /*3300*/  IMAD R7, R29.reuse, R7, R5 ;  /* 0x000000071d077224 */ /* 0x040fe200078e0205 */
[----:B-1----:R-:W-:Y:S02]  /*3310*/  IABS R4, R16 ;  /* 0x0000001000047213 */ /* 0x002fe40000000000 */
[----:B------:R-:W-:Y:S01]  /*3320*/  IABS R5, R17 ;  /* 0x0000001100057213 */ /* 0x000fe20000000000 */
[----:B------:R-:W-:Y:S01]  /*3330*/  IMAD.HI.U32 R2, R28, R0, RZ ;  /* 0x000000001c027227 */ /* 0x000fe200078e00ff */
[----:B------:R0:W-:Y:S03]  /*3340*/  STL [R1+0x4c], R8 ;  /* 0x00004c0801007387 */ /* 0x0001e60000100800 */
[----:B------:R-:W-:-:S02]  /*3350*/  IMAD R3, R29, R6, R3 ;  /* 0x000000061d037224 */ /* 0x000fc400078e0203 */
[----:B------:R-:W-:-:S04]  /*3360*/  IMAD.HI.U32 R6, R28, R4, RZ ;  /* 0x000000041c067227 */ /* 0x000fc800078e00ff */
[----:B0-----:R-:W-:-:S04]  /*3370*/  IMAD.HI.U32 R8, R28, R5, RZ ;  /* 0x000000051c087227 */ /* 0x001fc800078e00ff */
[----:B------:R-:W-:Y:S02]  /*3380*/  IMAD.MOV R2, RZ, RZ, -R2 ;  /* 0x000000ffff027224 */ /* 0x000fe400078e0a02 */
[----:B------:R-:W-:Y:S02]  /*3390*/  IMAD.MOV R6, RZ, RZ, -R6 ;  /* 0x000000ffff067224 */ /* 0x000fe400078e0a06 */
[----:B------:R-:W-:Y:S02]  /*33a0*/  IMAD.MOV R8, RZ, RZ, -R8 ;  /* 0x000000ffff087224 */ /* 0x000fe400078e0a08 */
[C---:B------:R-:W-:Y:S02]  /*33b0*/  IMAD R0, R29.reuse, R2, R0 ;  /* 0x000000021d007224 */ /* 0x040fe400078e0200 */
[C---:B------:R-:W-:Y:S01]  /*33c0*/  IMAD R4, R29.reuse, R6, R4 ;  /* 0x000000061d047224 */ /* 0x040fe200078e0204 */
[----:B------:R-:W-:Y:S01]  /*33d0*/  STL [R1+0x48], R7 ;  /* 0x0000480701007387 */ /* 0x000fe20000100800 */
[----:B------:R-:W-:-:S03]  /*33e0*/  IMAD R8, R29, R8, R5 ;  /* 0x000000081d087224 */ /* 0x000fc600078e0205 */
[----:B------:R0:W-:Y:S01]  /*33f0*/  STL [R1+0x44], R3 ;  /* 0x0000440301007387 */ /* 0x0001e20000100800 */
[----:B------:R-:W-:-:S03]  /*3400*/  IABS R2, R19 ;  /* 0x0000001300027213 */ /* 0x000fc60000000000 */
[----:B------:R-:W-:Y:S04]  /*3410*/  STL [R1+0x40], R0 ;  /* 0x0000400001007387 */ /* 0x000fe80000100800 */
[----:B------:R1:W-:Y:S01]  /*3420*/  STL [R1+0x3c], R4 ;  /* 0x00003c0401007387 */ /* 0x0003e20000100800 */
[----:B0-----:R-:W-:-:S03]  /*3430*/  IABS R3, R18 ;  /* 0x0000001200037213 */ /* 0x001fc60000000000 */
[----:B------:R-:W-:Y:S01]  /*3440*/  STL [R1+0x38], R8 ;  /* 0x0000380801007387 */ /* 0x000fe20000100800 */
[----:B-1----:R-:W-:-:S03]  /*3450*/  IABS R4, R10 ;  /* 0x0000000a00047213 */ /* 0x002fc60000000000 */
[----:B------:R-:W2:Y:S01]  /*3460*/  LDL R10, [R1+0x1758] ;  /* 0x00175800010a7983 */ /* 0x000ea20000100800 */
[----:B------:R-:W-:Y:S01]  /*3470*/  IMAD.HI.U32 R7, R28, R3, RZ ;  /* 0x000000031c077227 */ /* 0x000fe200078e00ff */
[----:B------:R-:W-:-:S03]  /*3480*/  IABS R0, R12 ;  /* 0x0000000c00007213 */ /* 0x000fc60000000000 */
[----:B------:R-:W-:-:S04]  /*3490*/  IMAD.HI.U32 R6, R28, R2, RZ ;  /* 0x000000021c067227 */ /* 0x000fc800078e00ff */
[----:B------:R-:W-:Y:S02]  /*34a0*/  IMAD.MOV R7, RZ, RZ, -R7 ;  /* 0x000000ffff077224 */ /* 0x000fe400078e0a07 */
[----:B------:R-:W-:-:S04]  /*34b0*/  IMAD.HI.U32 R5, R28, R0, RZ ;  /* 0x000000001c057227 */ /* 0x000fc800078e00ff */
[----:B------:R-:W-:Y:S02]  /*34c0*/  IMAD.MOV R6, RZ, RZ, -R6 ;  /* 0x000000ffff067224 */ /* 0x000fe400078e0a06 */
[C---:B------:R-:W-:Y:S02]  /*34d0*/  IMAD R7, R29.reuse, R7, R3 ;  /* 0x000000071d077224 */ /* 0x040fe400078e0203 */
[----:B------:R-:W-:Y:S02]  /*34e0*/  IMAD.MOV R5, RZ, RZ, -R5 ;  /* 0x000000ffff057224 */ /* 0x000fe400078e0a05 */
[C---:B------:R-:W-:Y:S01]  /*34f0*/  IMAD R2, R29.reuse, R6, R2 ;  /* 0x000000061d027224 */ /* 0x040fe200078e0202 */
[----:B------:R-:W-:Y:S01]  /*3500*/  IABS R3, R14 ;  /* 0x0000000e00037213 */ /* 0x000fe20000000000 */
[----:B------:R-:W-:Y:S01]  /*3510*/  STL [R1+0x34], R7 ;  /* 0x0000340701007387 */ /* 0x000fe20000100800 */
[----:B------:R-:W-:-:S03]  /*3520*/  IMAD R0, R29, R5, R0 ;  /* 0x000000051d007224 */ /* 0x000fc600078e0200 */
[----:B------:R-:W3:Y:S04]  /*3530*/  LDL R14, [R1+0x1754] ;  /* 0x00175400010e7983 */ /* 0x000ee80000100800 */
[----:B------:R0:W-:Y:S01]  /*3540*/  STL [R1+0x30], R2 ;  /* 0x0000300201007387 */ /* 0x0001e20000100800 */
[----:B------:R-:W-:Y:S02]  /*3550*/  IABS R5, R9 ;  /* 0x0000000900057213 */ /* 0x000fe40000000000 */
[----:B0-----:R-:W-:Y:S02]  /*3560*/  IABS R2, R15 ;  /* 0x0000000f00027213 */ /* 0x001fe40000000000 */
[----:B------:R-:W4:Y:S04]  /*3570*/  LDL R15, [R1+0x1750] ;  /* 0x00175000010f7983 */ /* 0x000f280000100800 */
[----:B------:R0:W-:Y:S04]  /*3580*/  STL [R1+0x2c], R0 ;  /* 0x00002c0001007387 */ /* 0x0001e80000100800 */
[----:B------:R-:W5:Y:S01]  /*3590*/  LDL R9, [R1+0x174c] ;  /* 0x00174c0001097983 */ /* 0x000f620000100800 */
[----:B------:R-:W-:-:S04]  /*35a0*/  IMAD.HI.U32 R6, R28, R4, RZ ;  /* 0x000000041c067227 */ /* 0x000fc800078e00ff */
[----:B------:R-:W-:-:S04]  /*35b0*/  IMAD.HI.U32 R8, R28, R3, RZ ;  /* 0x000000031c087227 */ /* 0x000fc800078e00ff */
[----:B------:R-:W-:Y:S02]  /*35c0*/  IMAD.MOV R6, RZ, RZ, -R6 ;  /* 0x000000ffff067224 */ /* 0x000fe400078e0a06 */
[----:B------:R-:W-:Y:S02]  /*35d0*/  IMAD.MOV R8, RZ, RZ, -R8 ;  /* 0x000000ffff087224 */ /* 0x000fe400078e0a08 */
[C---:B------:R-:W-:Y:S02]  /*35e0*/  IMAD R4, R29.reuse, R6, R4 ;  /* 0x000000061d047224 */ /* 0x040fe400078e0204 */
[----:B------:R-:W-:Y:S01]  /*35f0*/  IMAD.HI.U32 R7, R28, R2, RZ ;  /* 0x000000021c077227 */ /* 0x000fe200078e00ff */
[----:B0-----:R-:W-:Y:S02]  /*3600*/  IABS R0, R13 ;  /* 0x0000000d00007213 */ /* 0x001fe40000000000 */
[----:B------:R-:W5:Y:S01]  /*3610*/  LDL R13, [R1+0x1748] ;  /* 0x00174800010d7983 */ /* 0x000f620000100800 */
[----:B------:R-:W-:-:S02]  /*3620*/  IMAD R8, R29, R8, R3 ;  /* 0x000000081d087224 */ /* 0x000fc400078e0203 */
[----:B------:R-:W-:Y:S01]  /*3630*/  IMAD.MOV R7, RZ, RZ, -R7 ;  /* 0x000000ffff077224 */ /* 0x000fe200078e0a07 */
[----:B------:R0:W-:Y:S04]  /*3640*/  STL [R1+0x28], R4 ;  /* 0x0000280401007387 */ /* 0x0001e80000100800 */
[----:B------:R-:W-:Y:S01]  /*3650*/  STL [R1+0x24], R8 ;  /* 0x0000240801007387 */ /* 0x000fe20000100800 */
[----:B------:R-:W-:Y:S01]  /*3660*/  IMAD R7, R29, R7, R2 ;  /* 0x000000071d077224 */ /* 0x000fe200078e0202 */
[----:B0-----:R-:W-:Y:S02]  /*3670*/  IABS R4, R11 ;  /* 0x0000000b00047213 */ /* 0x001fe40000000000 */
[----:B------:R-:W5:Y:S01]  /*3680*/  LDL R11, [R1+0x1744] ;  /* 0x00174400010b7983 */ /* 0x000f620000100800 */
[----:B------:R-:W-:-:S03]  /*3690*/  IMAD.HI.U32 R6, R28, R5, RZ ;  /* 0x000000051c067227 */ /* 0x000fc600078e00ff */
[----:B------:R-:W-:Y:S01]  /*36a0*/  STL [R1+0x20], R7 ;  /* 0x0000200701007387 */ /* 0x000fe20000100800 */
[----:B------:R-:W-:-:S04]  /*36b0*/  IMAD.HI.U32 R3, R28, R0, RZ ;  /* 0x000000001c037227 */ /* 0x000fc800078e00ff */
[----:B------:R-:W-:Y:S02]  /*36c0*/  IMAD.MOV R6, RZ, RZ, -R6 ;  /* 0x000000ffff067224 */ /* 0x000fe400078e0a06 */
[----:B------:R-:W-:Y:S02]  /*36d0*/  IMAD.MOV R3, RZ, RZ, -R3 ;  /* 0x000000ffff037224 */ /* 0x000fe400078e0a03 */
[C---:B------:R-:W-:Y:S02]  /*36e0*/  IMAD R5, R29.reuse, R6, R5 ;  /* 0x000000061d057224 */ /* 0x040fe400078e0205 */
[----:B------:R-:W-:Y:S01]  /*36f0*/  IMAD R0, R29, R3, R0 ;  /* 0x000000031d007224 */ /* 0x000fe200078e0200 */
[----:B--2---:R-:W-:Y:S02]  /*3700*/  IABS R2, R10 ;  /* 0x0000000a00027213 */ /* 0x004fe40000000000 */
[----:B------:R-:W2:Y:S04]  /*3710*/  LDL R10, [R1+0x1740] ;  /* 0x00174000010a7983 */ /* 0x000ea80000100800 */
[----:B------:R3:W-:Y:S02]  /*3720*/  STL [R1+0x1c], R5 ;  /* 0x00001c0501007387 */ /* 0x0007e40000100800 */
[----:B---3--:R-:W-:-:S02]  /*3730*/  IABS R5, R14 ;  /* 0x0000000e00057213 */ /* 0x008fc40000000000 */
[----:B------:R-:W3:Y:S04]  /*3740*/  LDL R14, [R1+0x173c] ;  /* 0x00173c00010e7983 */ /* 0x000ee80000100800 */
[----:B------:R5:W-:Y:S01]  /*3750*/  STL [R1+0x38c], R0 ;  /* 0x00038c0001007387 */ /* 0x000be20000100800 */
[----:B----4-:R-:W-:-:S03]  /*3760*/  IABS R3, R15 ;  /* 0x0000000f00037213 */ /* 0x010fc60000000000 */
[----:B------:R-:W4:Y:S01]  /*3770*/  LDL R15, [R1+0x1738] ;  /* 0x00173800010f7983 */ /* 0x000f220000100800 */
[----:B-----5:R-:W-:-:S03]  /*3780*/  IABS R0, R9 ;  /* 0x0000000900007213 */ /* 0x020fc60000000000 */
[----:B------:R-:W5:Y:S01]  /*3790*/  LDL R9, [R1+0x1730] ;  /* 0x0017300001097983 */ /* 0x000f620000100800 */
[----:B------:R-:W-:-:S04]  /*37a0*/  IMAD.HI.U32 R6, R28, R4, RZ ;  /* 0x000000041c067227 */ /* 0x000fc800078e00ff */
[----:B------:R-:W-:-:S04]  /*37b0*/  IMAD.HI.U32 R8, R28, R2, RZ ;  /* 0x000000021c087227 */ /* 0x000fc800078e00ff */
[----:B------:R-:W-:Y:S02]  /*37c0*/  IMAD.MOV R6, RZ, RZ, -R6 ;  /* 0x000000ffff067224 */ /* 0x000fe400078e0a06 */
[----:B------:R-:W-:-:S04]  /*37d0*/  IMAD.HI.U32 R7, R28, R5, RZ ;  /* 0x000000051c077227 */ /* 0x000fc800078e00ff */
[----:B------:R-:W-:Y:S02]  /*37e0*/  IMAD.MOV R8, RZ, RZ, -R8 ;  /* 0x000000ffff087224 */ /* 0x000fe400078e0a08 */
[C---:B------:R-:W-:Y:S02]  /*37f0*/  IMAD R4, R29.reuse, R6, R4 ;  /* 0x000000061d047224 */ /* 0x040fe400078e0204 */
[----:B------:R-:W-:Y:S02]  /*3800*/  IMAD.MOV R7, RZ, RZ, -R7 ;  /* 0x000000ffff077224 */ /* 0x000fe400078e0a07 */
[C---:B------:R-:W-:Y:S02]  /*3810*/  IMAD R8, R29.reuse, R8, R2 ;  /* 0x000000081d087224 */ /* 0x040fe400078e0202 */
[----:B------:R-:W-:Y:S01]  /*3820*/  IMAD.HI.U32 R6, R28, R3, RZ ;  /* 0x000000031c067227 */ /* 0x000fe200078e00ff */
[----:B------:R0:W-:Y:S03]  /*3830*/  STL [R1+0x390], R4 ;  /* 0x0003900401007387 */ /* 0x0001e60000100800 */
[----:B------:R-:W-:Y:S01]  /*3840*/  IMAD R7, R29, R7, R5 ;  /* 0x000000071d077224 */ /* 0x000fe200078e0205 */
[----:B------:R1:W-:Y:S01]  /*3850*/  STL [R1+0x374], R8 ;  /* 0x0003740801007387 */ /* 0x0003e20000100800 */
[----:B------:R-:W-:Y:S01]  /*3860*/  IMAD.MOV R6, RZ, RZ, -R6 ;  /* 0x000000ffff067224 */ /* 0x000fe200078e0a06 */
[----:B0-----:R-:W-:-:S02]  /*3870*/  IABS R4, R13 ;  /* 0x0000000d00047213 */ /* 0x001fc40000000000 */
[----:B------:R-:W5:Y:S01]  /*3880*/  LDL R13, [R1+0x1734] ;  /* 0x00173400010d7983 */ /* 0x000f620000100800 */
[----:B------:R-:W-:Y:S01]  /*3890*/  IABS R5, R11 ;  /* 0x0000000b00057213 */ /* 0x000fe20000000000 */
[----:B------:R-:W-:Y:S02]  /*38a0*/  IMAD R3, R29, R6, R3 ;  /* 0x000000061d037224 */ /* 0x000fe400078e0203 */
[----:B------:R-:W-:Y:S04]  /*38b0*/  STL [R1+0x380], R7 ;  /* 0x0003800701007387 */ /* 0x000fe80000100800 */
[----:B------:R-:W5:Y:S04]  /*38c0*/  LDL R11, [R1+0x1728] ;  /* 0x00172800010b7983 */ /* 0x000f680000100800 */
[----:B------:R2:W-:Y:S01]  /*38d0*/  STL [R1+0x388], R3 ;  /* 0x0003880301007387 */ /* 0x0005e20000100800 */
[----:B------:R-:W-:-:S04]  /*38e0*/  IMAD.HI.U32 R2, R28, R0, RZ ;  /* 0x000000001c027227 */ /* 0x000fc800078e00ff */
[----:B------:R-:W-:Y:S02]  /*38f0*/  IMAD.MOV R2, RZ, RZ, -R2 ;  /* 0x000000ffff027224 */ /* 0x000fe400078e0a02 */
[----:B------:R-:W-:-:S04]  /*3900*/  IMAD.HI.U32 R6, R28, R4, RZ ;  /* 0x000000041c067227 */ /* 0x000fc800078e00ff */
[----:B-1----:R-:W-:-:S04]  /*3910*/  IMAD.HI.U32 R8, R28, R5, RZ ;  /* 0x000000051c087227 */ /* 0x002fc800078e00ff */
[C---:B------:R-:W-:Y:S02]  /*3920*/  IMAD R0, R29.reuse, R2, R0 ;  /* 0x000000021d007224 */ /* 0x040fe400078e0200 */
[----:B------:R-:W-:Y:S02]  /*3930*/  IMAD.MOV R6, RZ, RZ, -R6 ;  /* 0x000000ffff067224 */ /* 0x000fe400078e0a06 */
[----:B------:R-:W-:Y:S02]  /*3940*/  IMAD.MOV R8, RZ, RZ, -R8 ;  /* 0x000000ffff087224 */ /* 0x000fe400078e0a08 */
[C---:B------:R-:W-:Y:S02]  /*3950*/  IMAD R4, R29.reuse, R6, R4 ;  /* 0x000000061d047224 */ /* 0x040fe400078e0204 */
[----:B------:R-:W-:Y:S01]  /*3960*/  IMAD R8, R29, R8, R5 ;  /* 0x000000081d087224 */ /* 0x000fe200078e0205 */
[----:B--2---:R-:W-:Y:S02]  /*3970*/  IABS R3, R10 ;  /* 0x0000000a00037213 */ /* 0x004fe40000000000 */
[----:B------:R-:W2:Y:S04]  /*3980*/  LDL R10, [R1+0x172c] ;  /* 0x00172c00010a7983 */ /* 0x000ea80000100800 */
[----:B------:R4:W-:Y:S01]  /*3990*/  STL [R1+0x384], R0 ;  /* 0x0003840001007387 */ /* 0x0009e20000100800 */
[----:B---3--:R-:W-:-:S03]  /*39a0*/  IABS R2, R14 ;  /* 0x0000000e00027213 */ /* 0x008fc60000000000 */
[----:B------:R-:W3:Y:S01]  /*39b0*/  LDL R14, [R1+0x1724] ;  /* 0x00172400010e7983 */ /* 0x000ee20000100800 */
[----:B----4-:R-:W-:-:S03]  /*39c0*/  IABS R0, R15 ;  /* 0x0000000f00007213 */ /* 0x010fc60000000000 */
[----:B------:R-:W4:Y:S04]  /*39d0*/  LDL R15, [R1+0x1720] ;  /* 0x00172000010f7983 */ /* 0x000f280000100800 */
[----:B------:R5:W-:Y:S04]  /*39e0*/  STL [R1+0x37c], R4 ;  /* 0x00037c0401007387 */ /* 0x000be80000100800 */
[----:B------:R-:W-:Y:S01]  /*39f0*/  STL [R1+0x378], R8 ;  /* 0x0003780801007387 */ /* 0x000fe20000100800 */
[----:B-----5:R-:W-:-:S03]  /*3a00*/  IABS R4, R9 ;  /* 0x0000000900047213 */ /* 0x020fc60000000000 */
[----:B------:R-:W5:Y:S01]  /*3a10*/  LDL R9, [R1+0x171c] ;  /* 0x00171c0001097983 */ /* 0x000f620000100800 */
[----:B------:R-:W-:-:S04]  /*3a20*/  IMAD.HI.U32 R7, R28, R3, RZ ;  /* 0x000000031c077227 */ /* 0x000fc800078e00ff */
[----:B------:R-:W-:-:S04]  /*3a30*/  IMAD.HI.U32 R6, R28, R2, RZ ;  /* 0x000000021c067227 */ /* 0x000fc800078e00ff */
[----:B------:R-:W-:Y:S02]  /*3a40*/  IMAD.MOV R7, RZ, RZ, -R7 ;  /* 0x000000ffff077224 */ /* 0x000fe400078e0a07 */
[----:B------:R-:W-:Y:S02]  /*3a50*/  IMAD.MOV R6, RZ, RZ, -R6 ;  /* 0x000000ffff067224 */ /* 0x000fe400078e0a06 */
[C---:B------:R-:W-:Y:S02]  /*3a60*/  IMAD R7, R29.reuse, R7, R3 ;  /* 0x000000071d077224 */ /* 0x040fe400078e0203 */
[----:B------:R-:W-:Y:S02]  /*3a70*/  IMAD R2, R29, R6, R2 ;  /* 0x000000061d027224 */ /* 0x000fe400078e0202 */
[----:B------:R-:W-:Y:S01]  /*3a80*/  IMAD.HI.U32 R5, R28, R0, RZ ;  /* 0x000000001c057227 */ /* 0x000fe200078e00ff */
[----:B------:R-:W-:Y:S03]  /*3a90*/  STL [R1+0x360], R7 ;  /* 0x0003600701007387 */ /* 0x000fe60000100800 */
[----:B------:R-:W-:Y:S01]  /*3aa0*/  IMAD.MOV R5, RZ, RZ, -R5 ;  /* 0x000000ffff057224 */ /* 0x000fe200078e0a05 */
[----:B------:R-:W-:-:S02]  /*3ab0*/  IABS R3, R13 ;  /* 0x0000000d00037213 */ /* 0x000fc40000000000 */
[----:B------:R-:W5:Y:S04]  /*3ac0*/  LDL R13, [R1+0x1718] ;  /* 0x00171800010d7983 */ /* 0x000f680000100800 */
[----:B------:R0:W-:Y:S01]  /*3ad0*/  STL [R1+0x36c], R2 ;  /* 0x00036c0201007387 */ /* 0x0001e20000100800 */
[----:B------:R-:W-:Y:S01]  /*3ae0*/  IMAD R0, R29, R5, R0 ;  /* 0x000000051d007224 */ /* 0x000fe200078e0200 */
[----:B0-----:R-:W-:Y:S02]  /*3af0*/  IABS R2, R11 ;  /* 0x0000000b00027213 */ /* 0x001fe40000000000 */
[----:B------:R-:W5:Y:S04]  /*3b00*/  LDL R11, [R1+0x1714] ;  /* 0x00171400010b7983 */ /* 0x000f680000100800 */
[----:B------:R3:W-:Y:S01]  /*3b10*/  STL [R1+0x370], R0 ;  /* 0x0003700001007387 */ /* 0x0007e20000100800 */
        /* <DEDUP_REMOVED lines=8> */
[----:B------:R-:W-:Y:S01]  /*3ba0*/  IMAD R7, R29, R7, R2 ;  /* 0x000000071d077224 */ /* 0x000fe200078e0202 */
[----:B--2---:R-:W-:Y:S02]  /*3bb0*/  IABS R5, R10 ;  /* 0x0000000a00057213 */ /* 0x004fe40000000000 */
[----:B------:R-:W2:Y:S01]  /*3bc0*/  LDL R10, [R1+0x1710] ;  /* 0x00171000010a7983 */ /* 0x000ea20000100800 */
[----:B---3--:R-:W-:-:S03]  /*3bd0*/  IABS R0, R14 ;  /* 0x0000000e00007213 */ /* 0x008fc60000000000 */
[----:B------:R-:W3:Y:S04]  /*3be0*/  LDL R14, [R1+0x170c] ;  /* 0x00170c00010e7983 */ /* 0x000ee80000100800 */
[----:B------:R4:W-:Y:S04]  /*3bf0*/  STL [R1+0x368], R4 ;  /* 0x0003680401007387 */ /* 0x0009e80000100800 */
[----:B------:R-:W-:Y:S01]  /*3c00*/  STL [R1+0x364], R8 ;  /* 0x0003640801007387 */ /* 0x000fe20000100800 */
[----:B----4-:R-:W-:-:S03]  /*3c10*/  IABS R4, R15 ;  /* 0x0000000f00047213 */ /* 0x010fc60000000000 */
[----:B------:R-:W4:Y:S04]  /*3c20*/  LDL R15, [R1+0x1708] ;  /* 0x00170800010f7983 */ /* 0x000f280000100800 */
        /* <DEDUP_REMOVED lines=8> */
[----:B------:R-:W-:-:S03]  /*3cb0*/  IMAD R0, R29, R3, R0 ;  /* 0x000000031d007224 */ /* 0x000fc600078e0200 */
[----:B------:R0:W-:Y:S02]  /*3cc0*/  STL [R1+0x358], R5 ;  /* 0x0003580501007387 */ /* 0x0001e40000100800 */
[----:B0-----:R-:W-:Y:S02]  /*3cd0*/  IABS R5, R13 ;  /* 0x0000000d00057213 */ /* 0x001fe40000000000 */
[----:B------:R-:W5:Y:S04]  /*3ce0*/  LDL R13, [R1+0x1700] ;  /* 0x00170000010d7983 */ /* 0x000f680000100800 */
[----:B------:R2:W-:Y:S01]  /*3cf0*/  STL [R1+0x35c], R0 ;  /* 0x00035c0001007387 */ /* 0x0005e20000100800 */
[----:B------:R-:W-:-:S03]  /*3d00*/  IABS R3, R11 ;  /* 0x0000000b00037213 */ /* 0x000fc60000000000 */
[----:B------:R-:W5:Y:S01]  /*3d10*/  LDL R11, [R1+0x16fc] ;  /* 0x0016fc00010b7983 */ /* 0x000f620000100800 */
[----:B------:R-:W-:-:S04]  /*3d20*/  IMAD.HI.U32 R6, R28, R4, RZ ;  /* 0x000000041c067227 */ /* 0x000fc800078e00ff */
[----:B------:R-:W-:Y:S02]  /*3d30*/  IMAD.MOV R6, RZ, RZ, -R6 ;  /* 0x000000ffff067224 */ /* 0x000fe400078e0a06 */
[----:B------:R-:W-:-:S04]  /*3d40*/  IMAD.HI.U32 R8, R28, R2, RZ ;  /* 0x000000021c087227 */ /* 0x000fc800078e00ff */
[----:B------:R-:W-:-:S04]  /*3d50*/  IMAD.HI.U32 R7, R28, R5, RZ ;  /* 0x000000051c077227 */ /* 0x000fc800078e00ff */
[----:B------:R-:W-:Y:S02]  /*3d60*/  IMAD R4, R29, R6, R4 ;  /* 0x000000061d047224 */ /* 0x000fe400078e0204 */
        /* <DEDUP_REMOVED lines=8> */
[----:B------:R-:W2:Y:S04]  /*3df0*/  LDL R10, [R1+0x16f8] ;  /* 0x0016f800010a7983 */ /* 0x000ea80000100800 */
[----:B------:R3:W-:Y:S04]  /*3e00*/  STL [R1+0x354], R4 ;  /* 0x0003540401007387 */ /* 0x0007e80000100800 */
[----:B------:R-:W-:Y:S01]  /*3e10*/  STL [R1+0x350], R8 ;  /* 0x0003500801007387 */ /* 0x000fe20000100800 */
[----:B---3--:R-:W-:-:S03]  /*3e20*/  IABS R4, R14 ;  /* 0x0000000e00047213 */ /* 0x008fc60000000000 */
[----:B------:R-:W3:Y:S04]  /*3e30*/  LDL R14, [R1+0x16f4] ;  /* 0x0016f400010e7983 */ /* 0x000ee80000100800 */
[----:B------:R-:W-:Y:S01]  /*3e40*/  STL [R1+0x338], R7 ;  /* 0x0003380701007387 */ /* 0x000fe20000100800 */
[----:B----4-:R-:W-:-:S03]  /*3e50*/  IABS R5, R15 ;  /* 0x0000000f00057213 */ /* 0x010fc60000000000 */
[----:B------:R-:W4:Y:S04]  /*3e60*/  LDL R15, [R1+0x16f0] ;  /* 0x0016f000010f7983 */ /* 0x000f280000100800 */
[----:B------:R5:W-:Y:S02]  /*3e70*/  STL [R1+0x344], R3 ;  /* 0x0003440301007387 */ /* 0x000be40000100800 */
[----:B-----5:R-:W-:Y:S02]  /*3e80*/  IABS R3, R9 ;  /* 0x0000000900037213 */ /* 0x020fe40000000000 */
[----:B------:R-:W5:Y:S01]  /*3e90*/  LDL R9, [R1+0x16ec] ;  /* 0x0016ec0001097983 */ /* 0x000f620000100800 */
[----:B------:R-:W-:-:S04]  /*3ea0*/  IMAD.HI.U32 R2, R28, R0, RZ ;  /* 0x000000001c027227 */ /* 0x000fc800078e00ff */
[----:B------:R-:W-:Y:S02]  /*3eb0*/  IMAD.MOV R2, RZ, RZ, -R2 ;  /* 0x000000ffff027224 */ /* 0x000fe400078e0a02 */
[----:B------:R-:W-:-:S04]  /*3ec0*/  IMAD.HI.U32 R6, R28, R4, RZ ;  /* 0x000000041c067227 */ /* 0x000fc800078e00ff */
[----:B------:R-:W-:Y:S02]  /*3ed0*/  IMAD R0, R29, R2, R0 ;  /* 0x000000021d007224 */ /* 0x000fe400078e0200 */
[----:B------:R-:W-:-:S03]  /*3ee0*/  IMAD.HI.U32 R8, R28, R5, RZ ;  /* 0x000000051c087227 */ /* 0x000fc600078e00ff */
[----:B------:R0:W-:Y:S01]  /*3ef0*/  STL [R1+0x348], R0 ;  /* 0x0003480001007387 */ /* 0x0001e20000100800 */
[----:B------:R-:W-:Y:S02]  /*3f00*/  IMAD.MOV R6, RZ, RZ, -R6 ;  /* 0x000000ffff067224 */ /* 0x000fe400078e0a06 */
[----:B------:R-:W-:Y:S02]  /*3f10*/  IMAD.MOV R8, RZ, RZ, -R8 ;  /* 0x000000ffff087224 */ /* 0x000fe400078e0a08 */
[C---:B------:R-:W-:Y:S01]  /*3f20*/  IMAD R4, R29.reuse, R6, R4 ;  /* 0x000000061d047224 */ /* 0x040fe200078e0204 */
[----:B------:R-:W-:Y:S02]  /*3f30*/  IABS R2, R13 ;  /* 0x0000000d00027213 */ /* 0x000fe40000000000 */
[----:B------:R-:W5:Y:S01]  /*3f40*/  LDL R13, [R1+0x16e8] ;  /* 0x0016e800010d7983 */ /* 0x000f620000100800 */
[----:B------:R-:W-:Y:S01]  /*3f50*/  IMAD R8, R29, R8, R5 ;  /* 0x000000081d087224 */ /* 0x000fe200078e0205 */
[----:B0-----:R-:W-:-:S02]  /*3f60*/  IABS R0, R11 ;  /* 0x0000000b00007213 */ /* 0x001fc40000000000 */
[----:B------:R-:W5:Y:S04]  /*3f70*/  LDL R11, [R1+0x16e4] ;  /* 0x0016e400010b7983 */ /* 0x000f680000100800 */
[----:B------:R2:W-:Y:S04]  /*3f80*/  STL [R1+0x340], R4 ;  /* 0x0003400401007387 */ /* 0x0005e80000100800 */
[----:B------:R-:W-:Y:S01]  /*3f90*/  STL [R1+0x33c], R8 ;  /* 0x00033c0801007387 */ /* 0x000fe20000100800 */
        /* <DEDUP_REMOVED lines=11> */
[----:B------:R-:W-:Y:S01]  /*4050*/  STL [R1+0x324], R7 ;  /* 0x0003240701007387 */ /* 0x000fe20000100800 */
[----:B---3--:R-:W-:-:S03]  /*4060*/  IABS R3, R14 ;  /* 0x0000000e00037213 */ /* 0x008fc60000000000 */
[----:B------:R-:W3:Y:S04]  /*4070*/  LDL R14, [R1+0x16dc] ;  /* 0x0016dc00010e7983 */ /* 0x000ee80000100800 */
[----:B------:R4:W-:Y:S02]  /*4080*/  STL [R1+0x330], R2 ;  /* 0x0003300201007387 */ /* 0x0009e40000100800 */
[----:B----4-:R-:W-:Y:S02]  /*4090*/  IABS R2, R15 ;  /* 0x0000000f00027213 */ /* 0x010fe40000000000 */
[----:B------:R-:W4:Y:S04]  /*40a0*/  LDL R15, [R1+0x16d8] ;  /* 0x0016d800010f7983 */ /* 0x000f280000100800 */
[----:B------:R0:W-:Y:S01]  /*40b0*/  STL [R1+0x334], R0 ;  /* 0x0003340001007387 */ /* 0x0001e20000100800 */
[----:B-----5:R-:W-:-:S03]  /*40c0*/  IABS R5, R9 ;  /* 0x0000000900057213 */ /* 0x020fc60000000000 */
[----:B------:R-:W5:Y:S01]  /*40d0*/  LDL R9, [R1+0x16d4] ;  /* 0x0016d40001097983 */ /* 0x000f620000100800 */
[----:B------:R-:W-:-:S04]  /*40e0*/  IMAD.HI.U32 R6, R28, R4, RZ ;  /* 0x000000041c067227 */ /* 0x000fc800078e00ff */
[----:B------:R-:W-:-:S04]  /*40f0*/  IMAD.HI.U32 R8, R28, R3, RZ ;  /* 0x000000031c087227 */ /* 0x000fc800078e00ff */
[----:B------:R-:W-:Y:S02]  /*4100*/  IMAD.MOV R6, RZ, RZ, -R6 ;  /* 0x000000ffff067224 */ /* 0x000fe400078e0a06 */
[----:B------:R-:W-:Y:S02]  /*4110*/  IMAD.MOV R8, RZ, RZ, -R8 ;  /* 0x000000ffff087224 */ /* 0x000fe400078e0a08 */
[----:B------:R-:W-:Y:S02]  /*4120*/  IMAD R4, R29, R6, R4 ;  /* 0x000000061d047224 */ /* 0x000fe400078e0204 */
[----:B------:R-:W-:-:S04]  /*4130*/  IMAD.HI.U32 R7, R28, R2, RZ ;  /* 0x000000021c077227 */ /* 0x000fc800078e00ff */
[C---:B------:R-:W-:Y:S02]  /*4140*/  IMAD R8, R29.reuse, R8, R3 ;  /* 0x000000081d087224 */ /* 0x040fe400078e0203 */
[----:B------:R-:W-:Y:S01]  /*4150*/  IMAD.MOV R7, RZ, RZ, -R7 ;  /* 0x000000ffff077224 */ /* 0x000fe200078e0a07 */
[----:B0-----:R-:W-:Y:S02]  /*4160*/  IABS R0, R13 ;  /* 0x0000000d00007213 */ /* 0x001fe40000000000 */
[----:B------:R-:W5:Y:S04]  /*4170*/  LDL R13, [R1+0x16d0] ;  /* 0x0016d000010d7983 */ /* 0x000f680000100800 */
[----:B------:R0:W-:Y:S01]  /*4180*/  STL [R1+0x32c], R4 ;  /* 0x00032c0401007387 */ /* 0x0001e20000100800 */
[----:B------:R-:W-:-:S03]  /*4190*/  IMAD R7, R29, R7, R2 ;  /* 0x000000071d077224 */ /* 0x000fc600078e0202 */
[----:B------:R-:W-:Y:S01]  /*41a0*/  STL [R1+0x328], R8 ;  /* 0x0003280801007387 */ /* 0x000fe20000100800 */
[----:B0-----:R-:W-:-:S03]  /*41b0*/  IABS R4, R11 ;  /* 0x0000000b00047213 */ /* 0x001fc60000000000 */
        /* <DEDUP_REMOVED lines=33> */
[----:B------:R-:W-:-:S03]  /*43d0*/  IMAD R3, R29, R6, R3 ;  /* 0x000000061d037224 */ /* 0x000fc600078e0203 */
[----:B------:R-:W-:Y:S01]  /*43e0*/  STL [R1+0x2fc], R7 ;  /* 0x0002fc0701007387 */ /* 0x000fe20000100800 */
[----:B------:R-:W-:-:S03]  /*43f0*/  IABS R5, R11 ;  /* 0x0000000b00057213 */ /* 0x000fc60000000000 */
        /* <DEDUP_REMOVED lines=30> */
[----:B------:R-:W-:-:S04]  /*45e0*/  IMAD.MOV R5, RZ, RZ, -R5 ;  /* 0x000000ffff057224 */ /* 0x000fc800078e0a05 */
[----:B------:R-:W-:Y:S01]  /*45f0*/  IMAD R0, R29, R5, R0 ;  /* 0x000000051d007224 */ /* 0x000fe200078e0200 */
[----:B------:R-:W-:Y:S02]  /*4600*/  IABS R3, R13 ;  /* 0x0000000d00037213 */ /* 0x000fe40000000000 */
[----:B------:R-:W5:Y:S04]  /*4610*/  LDL R13, [R1+0x16a0] ;  /* 0x0016a000010d7983 */ /* 0x000f680000100800 */
[----:B------:R0:W-:Y:S02]  /*4620*/  STL [R1+0x2f4], R2 ;  /* 0x0002f40201007387 */ /* 0x0001e40000100800 */
        /* <DEDUP_REMOVED lines=29> */
[----:B------:R0:W-:Y:S01]  /*4800*/  STL [R1+0x2e0], R5 ;  /* 0x0002e00501007387 */ /* 0x0001e20000100800 */
[----:B------:R-:W-:Y:S01]  /*4810*/  IMAD.HI.U32 R6, R28, R4, RZ ;  /* 0x000000041c067227 */ /* 0x000fe200078e00ff */
[----:B0-----:R-:W-:Y:S02]  /*4820*/  IABS R5, R13 ;  /* 0x0000000d00057213 */ /* 0x001fe40000000000 */
[----:B------:R-:W5:Y:S04]  /*4830*/  LDL R13, [R1+0x1688] ;  /* 0x00168800010d7983 */ /* 0x000f680000100800 */
[----:B------:R2:W-:Y:S01]  /*4840*/  STL [R1+0x2e4], R0 ;  /* 0x0002e40001007387 */ /* 0x0005e20000100800 */
[----:B------:R-:W-:-:S03]  /*4850*/  IABS R3, R11 ;  /* 0x0000000b00037213 */ /* 0x000fc60000000000 */
[----:B------:R-:W5:Y:S01]  /*4860*/  LDL R11, [R1+0x1684] ;  /* 0x00168400010b7983 */ /* 0x000f620000100800 */
        /* <DEDUP_REMOVED lines=31> */
[C---:B------:R-:W-:Y:S02]  /*4a60*/  IMAD R4, R29.reuse, R6, R4 ;  /* 0x000000061d047224 */ /* 0x040fe400078e0204 */
[----:B------:R-:W-:Y:S01]  /*4a70*/  IMAD R8, R29, R8, R5 ;  /* 0x000000081d087224 */ /* 0x000fe200078e0205 */
[----:B------:R-:W-:Y:S02]  /*4a80*/  IABS R2, R13 ;  /* 0x0000000d00027213 */ /* 0x000fe40000000000 */
[----:B------:R-:W5:Y:S01]  /*4a90*/  LDL R13, [R1+0x1670] ;  /* 0x00167000010d7983 */ /* 0x000f620000100800 */
[----:B------:R-:W-:Y:S01]  /*4aa0*/  IMAD.HI.U32 R7, R28, R3, RZ ;  /* 0x000000031c077227 */ /* 0x000fe200078e00ff */
[----:B0-----:R-:W-:-:S02]  /*4ab0*/  IABS R0, R11 ;  /* 0x0000000b00007213 */ /* 0x001fc40000000000 */
[----:B------:R-:W5:Y:S04]  /*4ac0*/  LDL R11, [R1+0x166c] ;  /* 0x00166c00010b7983 */ /* 0x000f680000100800 */
[----:B------:R2:W-:Y:S04]  /*4ad0*/  STL [R1+0x2c8], R4 ;  /* 0x0002c80401007387 */ /* 0x0005e80000100800 */
[----:B------:R-:W-:Y:S01]  /*4ae0*/  STL [R1+0x2c4], R8 ;  /* 0x0002c40801007387 */ /* 0x000fe20000100800 */
        /* <DEDUP_REMOVED lines=25> */
[----:B------:R-:W-:Y:S02]  /*4c80*/  IMAD R8, R29, R8, R3 ;  /* 0x000000081d087224 */ /* 0x000fe400078e0203 */
[----:B------:R-:W-:-:S04]  /*4c90*/  IMAD.MOV R7, RZ, RZ, -R7 ;  /* 0x000000ffff077224 */ /* 0x000fc800078e0a07 */
[----:B------:R-:W-:Y:S01]  /*4ca0*/  IMAD R7, R29, R7, R2 ;  /* 0x000000071d077224 */ /* 0x000fe200078e0202 */
[----:B0-----:R-:W-:Y:S02]  /*4cb0*/  IABS R0, R13 ;  /* 0x0000000d00007213 */ /* 0x001fe40000000000 */
[----:B------:R-:W5:Y:S04]  /*4cc0*/  LDL R13, [R1+0x1658] ;  /* 0x00165800010d7983 */ /* 0x000f680000100800 */
[----:B------:R0:W-:Y:S04]  /*4cd0*/  STL [R1+0x2b4], R4 ;  /* 0x0002b40401007387 */ /* 0x0001e80000100800 */
        /* <DEDUP_REMOVED lines=856> */
[----:B------:R-:W-:-:S03]  /*8260*/  IMAD.MOV R5, RZ, RZ, -R5 ;  /* 0x000000ffff057224 */ /* 0x000fc600078e0a05 */
[----:B------:R0:W-:Y:S01]  /*8270*/  STL [R1+0xdc], R0 ;  /* 0x0000dc0001007387 */ /* 0x0001e20000100800 */
[----:B------:R-:W-:Y:S02]  /*8280*/  IMAD R4, R29, R5, R4 ;  /* 0x000000051d047224 */ /* 0x000fe400078e0204 */
[----:B------:R-:W-:-:S04]  /*8290*/  IMAD.HI.U32 R8, R28, R6, RZ ;  /* 0x000000061c087227 */ /* 0x000fc800078e00ff */
[C---:B------:R-:W-:Y:S01]  /*82a0*/  IMAD.HI.U32 R7, R28.reuse, R3, RZ ;  /* 0x000000031c077227 */ /* 0x040fe200078e00ff */
[----:B------:R-:W-:Y:S02]  /*82b0*/  IABS R2, R13 ;  /* 0x0000000d00027213 */ /* 0x000fe40000000000 */
[----:B------:R-:W5:Y:S01]  /*82c0*/  LDL R13, [R1+0x1418] ;  /* 0x00141800010d7983 */ /* 0x000f620000100800 */
[----:B------:R-:W-:Y:S01]  /*82d0*/  IMAD.MOV R8, RZ, RZ, -R8 ;  /* 0x000000ffff087224 */ /* 0x000fe200078e0a08 */
[----:B0-----:R-:W-:Y:S02]  /*82e0*/  IABS R0, R11 ;  /* 0x0000000b00007213 */ /* 0x001fe40000000000 */
[----:B------:R-:W5:Y:S04]  /*82f0*/  LDL R11, [R1+0x1414] ;  /* 0x00141400010b7983 */ /* 0x000f680000100800 */
[----:B------:R2:W-:Y:S01]  /*8300*/  STL [R1+0xcc], R4 ;  /* 0x0000cc0401007387 */ /* 0x0005e20000100800 */
[----:B------:R-:W-:-:S04]  /*8310*/  IMAD.HI.U32 R5, R28, R2, RZ ;  /* 0x000000021c057227 */ /* 0x000fc800078e00ff */
[----:B------:R-:W-:Y:S02]  /*8320*/  IMAD.MOV R7, RZ, RZ, -R7 ;  /* 0x000000ffff077224 */ /* 0x000fe400078e0a07 */
[----:B------:R-:W-:Y:S02]  /*8330*/  IMAD R8, R29, R8, R6 ;  /* 0x000000081d087224 */ /* 0x000fe400078e0206 */
        /* <DEDUP_REMOVED lines=8> */
[----:B------:R-:W-:Y:S04]  /*83c0*/  STL [R1+0xc4], R8 ;  /* 0x0000c40801007387 */ /* 0x000fe80000100800 */
        /* <DEDUP_REMOVED lines=10> */
[----:B------:R-:W-:Y:S02]  /*8470*/  IMAD.MOV R5, RZ, RZ, -R5 ;  /* 0x000000ffff057224 */ /* 0x000fe400078e0a05 */
[----:B0-----:R-:W-:-:S04]  /*8480*/  IMAD.HI.U32 R6, R28, R3, RZ ;  /* 0x000000031c067227 */ /* 0x001fc800078e00ff */
[C---:B------:R-:W-:Y:S02]  /*8490*/  IMAD R5, R29.reuse, R5, R4 ;  /* 0x000000051d057224 */ /* 0x040fe400078e0204 */
[----:B------:R-:W-:Y:S02]  /*84a0*/  IMAD.MOV R4, RZ, RZ, -R6 ;  /* 0x000000ffff047224 */ /* 0x000fe400078e0a06 */
[----:B------:R-:W-:Y:S01]  /*84b0*/  IMAD.HI.U32 R7, R28, R2, RZ ;  /* 0x000000021c077227 */ /* 0x000fe200078e00ff */
[----:B------:R0:W-:Y:S03]  /*84c0*/  STL [R1+0xc], R5 ;  /* 0x00000c0501007387 */ /* 0x0001e60000100800 */
[----:B------:R-:W-:Y:S02]  /*84d0*/  IMAD R4, R29, R4, R3 ;  /* 0x000000041d047224 */ /* 0x000fe400078e0203 */
[----:B------:R-:W-:-:S02]  /*84e0*/  IMAD.MOV R7, RZ, RZ, -R7 ;  /* 0x000000ffff077224 */ /* 0x000fc400078e0a07 */
[----:B0-----:R-:W-:Y:S01]  /*84f0*/  IMAD.HI.U32 R5, R28, R0, RZ ;  /* 0x000000001c057227 */ /* 0x001fe200078e00ff */
[----:B------:R-:W-:Y:S02]  /*8500*/  IABS R27, R13 ;  /* 0x0000000d001b7213 */ /* 0x000fe40000000000 */
[----:B------:R-:W-:Y:S02]  /*8510*/  IABS R26, R11 ;  /* 0x0000000b001a7213 */ /* 0x000fe40000000000 */
[----:B------:R-:W4:Y:S04]  /*8520*/  LDL R11, [R1+0x1400] ;  /* 0x00140000010b7983 */ /* 0x000f280000100800 */
[----:B------:R0:W-:Y:S02]  /*8530*/  STL [R1+0x8], R4 ;  /* 0x0000080401007387 */ /* 0x0001e40000100800 */
[----:B0-----:R-:W-:-:S05]  /*8540*/  IMAD R4, R29, R7, R2 ;  /* 0x000000071d047224 */ /* 0x001fca00078e0202 */
        /* <DEDUP_REMOVED lines=8> */
[----:B------:R0:W-:Y:S01]  /*85d0*/  STL [R1], R3 ;  /* 0x0000000301007387 */ /* 0x0001e20000100800 */
[----:B---3--:R-:W-:-:S03]  /*85e0*/  IABS R24, R14 ;  /* 0x0000000e00187213 */ /* 0x008fc60000000000 */
[----:B------:R-:W3:Y:S04]  /*85f0*/  LDL R14, [R1+0x13f8] ;  /* 0x0013f800010e7983 */ /* 0x000ee80000100800 */
[----:B------:R1:W-:Y:S01]  /*8600*/  STL [R1+0x1998], R27 ;  /* 0x0019981b01007387 */ /* 0x0003e20000100800 */
[----:B-----5:R-:W-:-:S03]  /*8610*/  IABS R22, R9 ;  /* 0x0000000900167213 */ /* 0x020fc60000000000 */
[----:B------:R-:W5:Y:S01]  /*8620*/  LDL R9, [R1+0x13f0] ;  /* 0x0013f00001097983 */ /* 0x000f620000100800 */
[C---:B------:R-:W-:Y:S01]  /*8630*/  IMAD.HI.U32 R0, R28.reuse, R26, RZ ;  /* 0x0000001a1c007227 */ /* 0x040fe200078e00ff */
[----:B----4-:R-:W-:Y:S02]  /*8640*/  IABS R23, R15 ;  /* 0x0000000f00177213 */ /* 0x010fe40000000000 */
[----:B------:R-:W4:Y:S01]  /*8650*/  LDL R15, [R1+0x13f4] ;  /* 0x0013f400010f7983 */ /* 0x000f220000100800 */
[----:B------:R-:W-:Y:S02]  /*8660*/  IMAD.MOV R0, RZ, RZ, -R0 ;  /* 0x000000ffff007224 */ /* 0x000fe400078e0a00 */
[----:B------:R-:W-:-:S04]  /*8670*/  IMAD.HI.U32 R2, R28, R25, RZ ;  /* 0x000000191c027227 */ /* 0x000fc800078e00ff */
[----:B0-----:R-:W-:-:S04]  /*8680*/  IMAD.HI.U32 R3, R28, R24, RZ ;  /* 0x000000181c037227 */ /* 0x001fc800078e00ff */
[C---:B------:R-:W-:Y:S02]  /*8690*/  IMAD R26, R29.reuse, R0, R26 ;  /* 0x000000001d1a7224 */ /* 0x040fe400078e021a */
[----:B------:R-:W-:Y:S02]  /*86a0*/  IMAD.MOV R0, RZ, RZ, -R2 ;  /* 0x000000ffff007224 */ /* 0x000fe400078e0a02 */
[----:B------:R-:W-:Y:S01]  /*86b0*/  IMAD.MOV R3, RZ, RZ, -R3 ;  /* 0x000000ffff037224 */ /* 0x000fe200078e0a03 */
[----:B------:R0:W-:Y:S01]  /*86c0*/  STL [R1+0x199c], R26 ;  /* 0x00199c1a01007387 */ /* 0x0001e20000100800 */
[C---:B------:R-:W-:Y:S02]  /*86d0*/  IMAD R25, R29.reuse, R0, R25 ;  /* 0x000000001d197224 */ /* 0x040fe400078e0219 */
[----:B------:R-:W-:Y:S02]  /*86e0*/  IMAD R24, R29, R3, R24 ;  /* 0x000000031d187224 */ /* 0x000fe400078e0218 */
[----:B------:R-:W-:-:S04]  /*86f0*/  IMAD.HI.U32 R2, R28, R23, RZ ;  /* 0x000000171c027227 */ /* 0x000fc800078e00ff */
[----:B------:R-:W-:Y:S01]  /*8700*/  IMAD.HI.U32 R0, R28, R22, RZ ;  /* 0x000000161c007227 */ /* 0x000fe200078e00ff */
[----:B------:R-:W-:Y:S02]  /*8710*/  IABS R21, R11 ;  /* 0x0000000b00157213 */ /* 0x000fe40000000000 */
[----:B------:R-:W4:Y:S04]  /*8720*/  LDL R11, [R1+0x13ec] ;  /* 0x0013ec00010b7983 */ /* 0x000f280000100800 */
[----:B------:R0:W-:Y:S04]  /*8730*/  STL [R1+0x1978], R25 ;  /* 0x0019781901007387 */ /* 0x0001e80000100800 */
[----:B------:R-:W-:Y:S01]  /*8740*/  STL [R1+0x1974], R24 ;  /* 0x0019741801007387 */ /* 0x000fe20000100800 */
[----:B------:R-:W-:-:S02]  /*8750*/  IMAD.MOV R2, RZ, RZ, -R2 ;  /* 0x000000ffff027224 */ /* 0x000fc400078e0a02 */
        /* <DEDUP_REMOVED lines=8> */
[----:B------:R-:W-:Y:S01]  /*87e0*/  STL [R1+0x196c], R22 ;  /* 0x00196c1601007387 */ /* 0x000fe20000100800 */
[----:B-----5:R-:W-:Y:S01]  /*87f0*/  IABS R17, R9 ;  /* 0x0000000900117213 */ /* 0x020fe20000000000 */
[C---:B------:R-:W-:Y:S02]  /*8800*/  IMAD.HI.U32 R2, R28.reuse, R21, RZ ;  /* 0x000000151c027227 */ /* 0x040fe400078e00ff */
[----:B------:R-:W5:Y:S02]  /*8810*/  LDL R9, [R1+0x13dc] ;  /* 0x0013dc0001097983 */ /* 0x000f640000100800 */
[----:B------:R-:W-:Y:S01]  /*8820*/  IMAD.MOV R0, RZ, RZ, -R2 ;  /* 0x000000ffff007224 */ /* 0x000fe200078e0a02 */
[----:B----4-:R-:W-:Y:S01]  /*8830*/  IABS R18, R15 ;  /* 0x0000000f00127213 */ /* 0x010fe20000000000 */
[----:B------:R-:W-:Y:S01]  /*8840*/  IMAD.HI.U32 R2, R28, R20, RZ ;  /* 0x000000141c027227 */ /* 0x000fe200078e00ff */
[----:B------:R-:W4:Y:S03]  /*8850*/  LDL R13, [R1+0x13e0] ;  /* 0x0013e000010d7983 */ /* 0x000f260000100800 */
[----:B------:R-:W-:-:S02]  /*8860*/  IMAD R21, R29, R0, R21 ;  /* 0x000000001d157224 */ /* 0x000fc400078e0215 */
[----:B------:R-:W-:Y:S02]  /*8870*/  IMAD.MOV R0, RZ, RZ, -R2 ;  /* 0x000000ffff007224 */ /* 0x000fe400078e0a02 */
[----:B------:R-:W-:-:S04]  /*8880*/  IMAD.HI.U32 R3, R28, R19, RZ ;  /* 0x000000131c037227 */ /* 0x000fc800078e00ff */
[C---:B------:R-:W-:Y:S01]  /*8890*/  IMAD.HI.U32 R2, R28.reuse, R18, RZ ;  /* 0x000000121c027227 */ /* 0x040fe200078e00ff */
[----:B------:R-:W-:Y:S03]  /*88a0*/  STL [R1+0x1968], R21 ;  /* 0x0019681501007387 */ /* 0x000fe60000100800 */
        /* <DEDUP_REMOVED lines=8> */
[----:B------:R-:W-:Y:S02]  /*8930*/  IABS R16, R11 ;  /* 0x0000000b00107213 */ /* 0x000fe40000000000 */
[----:B------:R-:W4:Y:S04]  /*8940*/  LDL R11, [R1+0x13d8] ;  /* 0x0013d800010b7983 */ /* 0x000f280000100800 */
[----:B------:R-:W-:Y:S04]  /*8950*/  STL [R1+0x197c], R20 ;  /* 0x00197c1401007387 */ /* 0x000fe80000100800 */
[----:B------:R-:W-:Y:S01]  /*8960*/  STL [R1+0x1980], R19 ;  /* 0x0019801301007387 */ /* 0x000fe20000100800 */
[----:B--2---:R-:W-:-:S03]  /*8970*/  IABS R15, R10 ;  /* 0x0000000a000f7213 */ /* 0x004fc60000000000 */
[----:B------:R-:W2:Y:S04]  /*8980*/  LDL R10, [R1+0x13d4] ;  /* 0x0013d400010a7983 */ /* 0x000ea80000100800 */
[----:B------:R-:W-:Y:S04]  /*8990*/  STL [R1+0x1984], R18 ;  /* 0x0019841201007387 */ /* 0x000fe80000100800 */
[----:B-1----:R-:W2:Y:S04]  /*89a0*/  LDL.LU R27, [R1+0x438] ;  /* 0x00043800011b7983 */ /* 0x002ea80000300800 */
[----:B------:R-:W-:Y:S04]  /*89b0*/  STL [R1+0x1988], R17 ;  /* 0x0019881101007387 */ /* 0x000fe80000100800 */
[----:B------:R-:W2:Y:S04]  /*89c0*/  LDL R6, [R1+0x13c8] ;  /* 0x0013c80001067983 */ /* 0x000ea80000100800 */
[----:B------:R-:W2:Y:S01]  /*89d0*/  LDL R8, [R1+0x13cc] ;  /* 0x0013cc0001087983 */ /* 0x000ea20000100800 */
[----:B-----5:R-:W-:-:S03]  /*89e0*/  IABS R12, R9 ;  /* 0x00000009000c7213 */ /* 0x020fc60000000000 */
[----:B------:R-:W5:Y:S01]  /*89f0*/  LDL R9, [R1+0x13d0] ;  /* 0x0013d00001097983 */ /* 0x000f620000100800 */
[----:B------:R-:W-:Y:S01]  /*8a00*/  IMAD.HI.U32 R2, R28, R16, RZ ;  /* 0x000000101c027227 */ /* 0x000fe200078e00ff */
[----:B---3--:R-:W-:-:S03]  /*8a10*/  IABS R14, R14 ;  /* 0x0000000e000e7213 */ /* 0x008fc60000000000 */
[----:B------:R-:W-:Y:S02]  /*8a20*/  IMAD.MOV R0, RZ, RZ, -R2 ;  /* 0x000000ffff007224 */ /* 0x000fe400078e0a02 */
[----:B------:R-:W-:Y:S01]  /*8a30*/  IMAD.HI.U32 R2, R28, R15, RZ ;  /* 0x0000000f1c027227 */ /* 0x000fe200078e00ff */
[----:B----4-:R-:W-:-:S03]  /*8a40*/  IABS R13, R13 ;  /* 0x0000000d000d7213 */ /* 0x010fc60000000000 */
[----:B------:R-:W-:Y:S02]  /*8a50*/  IMAD R16, R29, R0, R16 ;  /* 0x000000001d107224 */ /* 0x000fe400078e0210 */
        /* <DEDUP_REMOVED lines=8> */
[----:B------:R-:W-:Y:S01]  /*8ae0*/  IMAD.MOV R0, RZ, RZ, -R0 ;  /* 0x000000ffff007224 */ /* 0x000fe200078e0a00 */
[----:B------:R-:W-:Y:S01]  /*8af0*/  STL [R1+0x198c], R16 ;  /* 0x00198c1001007387 */ /* 0x000fe20000100800 */
[C---:B------:R-:W-:Y:S02]  /*8b00*/  IMAD R13, R29.reuse, R2, R13 ;  /* 0x000000021d0d7224 */ /* 0x040fe400078e020d */
[----:B------:R-:W-:Y:S01]  /*8b10*/  IMAD R12, R29, R0, R12 ;  /* 0x000000001d0c7224 */ /* 0x000fe200078e020c */
[----:B------:R-:W-:Y:S04]  /*8b20*/  STL [R1+0x1990], R15 ;  /* 0x0019900f01007387 */ /* 0x000fe80000100800 */
[----:B------:R-:W-:Y:S04]  /*8b30*/  STL [R1+0x1994], R14 ;  /* 0x0019940e01007387 */ /* 0x000fe80000100800 */
[----:B0-----:R-:W3:Y:S01]  /*8b40*/  LDL.LU R26, [R1+0x60] ;  /* 0x00006000011a7983 */ /* 0x001ee20000300800 */
[----:B------:R-:W-:-:S03]  /*8b50*/  IABS R11, R11 ;  /* 0x0000000b000b7213 */ /* 0x000fc60000000000 */
[----:B------:R-:W4:Y:S02]  /*8b60*/  LDL.LU R5, [R1+0x5c] ;  /* 0x00005c0001057983 */ /* 0x000f240000300800 */
[----:B------:R-:W-:Y:S02]  /*8b70*/  IMAD.HI.U32 R2, R28, R11, RZ ;  /* 0x0000000b1c027227 */ /* 0x000fe400078e00ff */
[----:B------:R-:W-:Y:S02]  /*8b80*/  STL [R1+0x19a0], R13 ;  /* 0x0019a00d01007387 */ /* 0x000fe40000100800 */
[----:B------:R-:W-:Y:S02]  /*8b90*/  IMAD.MOV R0, RZ, RZ, -R2 ;  /* 0x000000ffff007224 */ /* 0x000fe400078e0a02 */
[----:B------:R0:W-:Y:S01]  /*8ba0*/  STL [R1+0x19a4], R12 ;  /* 0x0019a40c01007387 */ /* 0x0001e20000100800 */
[----:B------:R-:W-:Y:S01]  /*8bb0*/  IABS R25, c[0x0][0x178] ;  /* 0x00005e0000197a13 */ /* 0x000fe20000000000 */
[----:B------:R-:W-:-:S02]  /*8bc0*/  IMAD R11, R29, R0, R11 ;  /* 0x000000001d0b7224 */ /* 0x000fc400078e020b */
[----:B0-----:R-:W3:Y:S01]  /*8bd0*/  LDL.LU R12, [R1+0x54] ;  /* 0x00005400010c7983 */ /* 0x001ee20000300800 */
[----:B--2---:R-:W-:Y:S02]  /*8be0*/  IABS R10, R10 ;  /* 0x0000000a000a7213 */ /* 0x004fe40000000000 */
[----:B------:R-:W-:Y:S02]  /*8bf0*/  ISETP.GT.U32.AND P0, PT, R25, R27, PT ;  /* 0x0000001b1900720c */ /* 0x000fe40003f04070 */
[----:B------:R-:W-:Y:S02]  /*8c00*/  IABS R7, R6 ;  /* 0x0000000600077213 */ /* 0x000fe40000000000 */
[----:B------:R-:W2:Y:S04]  /*8c10*/  LDL R6, [R1+0x13c4] ;  /* 0x0013c40001067983 */ /* 0x000ea80000100800 */
[----:B------:R-:W2:Y:S04]  /*8c20*/  LDL.LU R19, [R1+0x50] ;  /* 0x0000500001137983 */ /* 0x000ea80000300800 */
[----:B------:R-:W2:Y:S04]  /*8c30*/  LDL.LU R20, [R1+0x4c] ;  /* 0x00004c0001147983 */ /* 0x000ea80000300800 */
[----:B------:R-:W2:Y:S04]  /*8c40*/  LDL.LU R22, [R1+0x48] ;  /* 0x0000480001167983 */ /* 0x000ea80000300800 */
[----:B------:R-:W2:Y:S04]  /*8c50*/  LDL.LU R24, [R1+0x44] ;  /* 0x0000440001187983 */ /* 0x000ea80000300800 */
[----:B------:R-:W2:Y:S04]  /*8c60*/  LDL.LU R4, [R1+0x40] ;  /* 0x0000400001047983 */ /* 0x000ea80000300800 */
[----:B------:R0:W-:Y:S01]  /*8c70*/  STL [R1+0x19a8], R11 ;  /* 0x0019a80b01007387 */ /* 0x0001e20000100800 */
[----:B------:R-:W-:-:S03]  /*8c80*/  IMAD.HI.U32 R2, R28, R10, RZ ;  /* 0x0000000a1c027227 */ /* 0x000fc600078e00ff */
[----:B0-----:R-:W2:Y:S01]  /*8c90*/  LDL.LU R11, [R1+0x58] ;  /* 0x00005800010b7983 */ /* 0x001ea20000300800 */
[----:B------:R-:W-:Y:S01]  /*8ca0*/  IABS R8, R8 ;  /* 0x0000000800087213 */ /* 0x000fe20000000000 */
[----:B------:R-:W-:Y:S02]  /*8cb0*/  @!P0 IMAD.IADD R27, R27, 0x1, -R25 ;  /* 0x000000011b1b8824 */ /* 0x000fe400078e0a19 */
[----:B------:R-:W-:Y:S01]  /*8cc0*/  IMAD.MOV R0, RZ, RZ, -R2 ;  /* 0x000000ffff007224 */ /* 0x000fe200078e0a02 */
[----:B-----5:R-:W-:-:S03]  /*8cd0*/  IABS R9, R9 ;  /* 0x0000000900097213 */ /* 0x020fc60000000000 */
[----:B------:R-:W-:Y:S01]  /*8ce0*/  IMAD R10, R29, R0, R10 ;  /* 0x000000001d0a7224 */ /* 0x000fe200078e020a */
[----:B------:R-:W-:Y:S01]  /*8cf0*/  ISETP.GT.U32.AND P5, PT, R25, R27, PT ;  /* 0x0000001b1900720c */ /* 0x000fe20003fa4070 */
[----:B------:R-:W-:-:S04]  /*8d00*/  IMAD.HI.U32 R2, R28, R8, RZ ;  /* 0x000000081c027227 */ /* 0x000fc800078e00ff */
[----:B------:R-:W-:-:S04]  /*8d10*/  IMAD.HI.U32 R3, R28, R9, RZ ;  /* 0x000000091c037227 */ /* 0x000fc800078e00ff */
[----:B------:R-:W-:-:S04]  /*8d20*/  IMAD.HI.U32 R0, R28, R7, RZ ;  /* 0x000000071c007227 */ /* 0x000fc800078e00ff */
[----:B------:R-:W-:Y:S02]  /*8d30*/  IMAD.MOV R3, RZ, RZ, -R3 ;  /* 0x000000ffff037224 */ /* 0x000fe400078e0a03 */
[----:B------:R-:W-:Y:S02]  /*8d40*/  IMAD.MOV R2, RZ, RZ, -R2 ;  /* 0x000000ffff027224 */ /* 0x000fe400078e0a02 */
[----:B------:R-:W-:Y:S02]  /*8d50*/  IMAD.MOV R0, RZ, RZ, -R0 ;  /* 0x000000ffff007224 */ /* 0x000fe400078e0a00 */
[C---:B------:R-:W-:Y:S02]  /*8d60*/  IMAD R9, R29.reuse, R3, R9 ;  /* 0x000000031d097224 */ /* 0x040fe400078e0209 */
[C---:B------:R-:W-:Y:S02]  /*8d70*/  IMAD R8, R29.reuse, R2, R8 ;  /* 0x000000021d087224 */ /* 0x040fe400078e0208 */
[----:B------:R-:W-:Y:S01]  /*8d80*/  IMAD R7, R29, R0, R7 ;  /* 0x000000001d077224 */ /* 0x000fe200078e0207 */
[----:B------:R-:W-:Y:S01]  /*8d90*/  STL [R1+0x19ac], R10 ;  /* 0x0019ac0a01007387 */ /* 0x000fe20000100800 */
[----:B------:R-:W-:-:S03]  /*8da0*/  @!P5 IMAD.IADD R27, R27, 0x1, -R25 ;  /* 0x000000011b1bd824 */ /* 0x000fc600078e0a19 */
[----:B------:R-:W-:Y:S04]  /*8db0*/  STL [R1+0x19b0], R9 ;  /* 0x0019b00901007387 */ /* 0x000fe80000100800 */
[----:B------:R-:W-:Y:S04]  /*8dc0*/  STL [R1+0x19b4], R8 ;  /* 0x0019b40801007387 */ /* 0x000fe80000100800 */
[----:B------:R-:W-:Y:S04]  /*8dd0*/  STL [R1+0x19b8], R7 ;  /* 0x0019b80701007387 */ /* 0x000fe80000100800 */
[----:B------:R-:W5:Y:S04]  /*8de0*/  LDL.LU R25, [R1+0x3c] ;  /* 0x00003c0001197983 */ /* 0x000f680000300800 */
[----:B------:R-:W5:Y:S04]  /*8df0*/  LDL.LU R13, [R1+0x38] ;  /* 0x00003800010d7983 */ /* 0x000f680000300800 */
[----:B------:R0:W-:Y:S04]  /*8e00*/  STL [R1+0x438], R27 ;  /* 0x0004381b01007387 */ /* 0x0001e80000100800 */
[----:B------:R-:W5:Y:S04]  /*8e10*/  LDL.LU R14, [R1+0x34] ;  /* 0x00003400010e7983 */ /* 0x000f680000300800 */
[----:B------:R-:W5:Y:S04]  /*8e20*/  LDL.LU R18, [R1+0x30] ;  /* 0x0000300001127983 */ /* 0x000f680000300800 */
[----:B------:R-:W5:Y:S04]  /*8e30*/  LDL.LU R21, [R1+0x2c] ;  /* 0x00002c0001157983 */ /* 0x000f680000300800 */
[----:B0-----:R-:W5:Y:S04]  /*8e40*/  LDL.LU R27, [R1+0x28] ;  /* 0x00002800011b7983 */ /* 0x001f680000300800 */
[----:B------:R-:W5:Y:S04]  /*8e50*/  LDL.LU R10, [R1+0x24] ;  /* 0x00002400010a7983 */ /* 0x000f680000300800 */
[----:B------:R-:W5:Y:S04]  /*8e60*/  LDL.LU R15, [R1+0x20] ;  /* 0x00002000010f7983 */ /* 0x000f680000300800 */
[----:B------:R-:W5:Y:S04]  /*8e70*/  LDL.LU R16, [R1+0x1c] ;  /* 0x00001c0001107983 */ /* 0x000f680000300800 */
[----:B------:R-:W5:Y:S01]  /*8e80*/  LDL.LU R17, [R1+0x38c] ;  /* 0x00038c0001117983 */ /* 0x000f620000300800 */
[----:B---3--:R-:W-:-:S02]  /*8e90*/  ISETP.GT.U32.AND P3, PT, R29, R26, PT ;  /* 0x0000001a1d00720c */ /* 0x008fc40003f64070 */
[C---:B----4-:R-:W-:Y:S02]  /*8ea0*/  ISETP.GT.U32.AND P0, PT, R29.reuse, R5, PT ;  /* 0x000000051d00720c */ /* 0x050fe40003f04070 */
[----:B------:R-:W-:-:S09]  /*8eb0*/  ISETP.GT.U32.AND P2, PT, R29, R12, PT ;  /* 0x0000000c1d00720c */ /* 0x000fd20003f44070 */
[--C-:B------:R-:W-:Y:S02]  /*8ec0*/  @!P3 IMAD.IADD R26, R26, 0x1, -R29.reuse ;  /* 0x000000011a1ab824 */ /* 0x100fe400078e0a1d */
[--C-:B------:R-:W-:Y:S02]  /*8ed0*/  @!P0 IMAD.IADD R5, R5, 0x1, -R29.reuse ;  /* 0x0000000105058824 */ /* 0x100fe400078e0a1d */
[----:B------:R-:W-:-:S03]  /*8ee0*/  @!P2 IMAD.IADD R12, R12, 0x1, -R29 ;  /* 0x000000010c0ca824 */ /* 0x000fc600078e0a1d */
[----:B------:R-:W-:-:S13]  /*8ef0*/  ISETP.GT.U32.AND P2, PT, R29, R5, PT ;  /* 0x000000051d00720c */ /* 0x000fda0003f44070 */
[----:B------:R-:W-:Y:S01]  /*8f00*/  @!P2 IMAD.IADD R5, R5, 0x1, -R29 ;  /* 0x000000010505a824 */ /* 0x000fe200078e0a1d */
[C---:B--2---:R-:W-:Y:S02]  /*8f10*/  ISETP.GT.U32.AND P4, PT, R29.reuse, R19, PT ;  /* 0x000000131d00720c */ /* 0x044fe40003f84070 */
[C---:B------:R-:W-:Y:S02]  /*8f20*/  ISETP.GT.U32.AND P5, PT, R29.reuse, R22, PT ;  /* 0x000000161d00720c */ /* 0x040fe40003fa4070 */
[C---:B------:R-:W-:Y:S02]  /*8f30*/  ISETP.GT.U32.AND P3, PT, R29.reuse, R24, PT ;  /* 0x000000181d00720c */ /* 0x040fe40003f64070 */
[C---:B------:R-:W-:Y:S02]  /*8f40*/  ISETP.GT.U32.AND P6, PT, R29.reuse, R20, PT ;  /* 0x000000141d00720c */ /* 0x040fe40003fc4070 */
[C---:B------:R-:W-:Y:S02]  /*8f50*/  ISETP.GT.U32.AND P0, PT, R29.reuse, R4, PT ;  /* 0x000000041d00720c */ /* 0x040fe40003f04070 */
[----:B------:R-:W-:-:S03]  /*8f60*/  ISETP.GT.U32.AND P1, PT, R29, R11, PT ;  /* 0x0000000b1d00720c */ /* 0x000fc60003f24070 */
[--C-:B------:R-:W-:Y:S02]  /*8f70*/  @!P4 IMAD.IADD R19, R19, 0x1, -R29.reuse ;  /* 0x000000011313c824 */ /* 0x100fe400078e0a1d */
[--C-:B------:R-:W-:Y:S01]  /*8f80*/  @!P5 IMAD.IADD R22, R22, 0x1, -R29.reuse ;  /* 0x000000011616d824 */ /* 0x100fe200078e0a1d */
[----:B------:R-:W-:Y:S01]  /*8f90*/  ISETP.GT.U32.AND P5, PT, R29, R12, PT ;  /* 0x0000000c1d00720c */ /* 0x000fe20003fa4070 */
[----:B------:R-:W-:-:S06]  /*8fa0*/  @!P3 IMAD.IADD R24, R24, 0x1, -R29 ;  /* 0x000000011818b824 */ /* 0x000fcc00078e0a1d */
[----:B------:R-:W-:Y:S01]  /*8fb0*/  @!P1 IMAD.IADD R11, R11, 0x1, -R29 ;  /* 0x000000010b0b9824 */ /* 0x000fe200078e0a1d */
[----:B------:R-:W-:-:S04]  /*8fc0*/  ISETP.GT.U32.AND P1, PT, R29, R26, PT ;  /* 0x0000001a1d00720c */ /* 0x000fc80003f24070 */
[C---:B------:R-:W-:Y:S02]  /*8fd0*/  ISETP.GT.U32.AND P4, PT, R29.reuse, R11, PT ;  /* 0x0000000b1d00720c */ /* 0x040fe40003f84070 */
[----:B------:R-:W-:Y:S01]  /*8fe0*/  ISETP.GT.U32.AND P3, PT, R29, R19, PT ;  /* 0x000000131d00720c */ /* 0x000fe20003f64070 */
[--C-:B------:R-:W-:Y:S02]  /*8ff0*/  @!P0 IMAD.IADD R4, R4, 0x1, -R29.reuse ;  /* 0x0000000104048824 */ /* 0x100fe400078e0a1d */
[----:B------:R-:W-:-:S03]  /*9000*/  @!P6 IMAD.IADD R20, R20, 0x1, -R29 ;  /* 0x000000011414e824 */ /* 0x000fc600078e0a1d */
[C---:B------:R-:W-:Y:S01]  /*9010*/  ISETP.GT.U32.AND P6, PT, R29.reuse, R4, PT ;  /* 0x000000041d00720c */ /* 0x040fe20003fc4070 */
[--C-:B------:R-:W-:Y:S01]  /*9020*/  @!P1 IMAD.IADD R26, R26, 0x1, -R29.reuse ;  /* 0x000000011a1a9824 */ /* 0x100fe200078e0a1d */
[----:B------:R-:W-:Y:S01]  /*9030*/  ISETP.GT.U32.AND P0, PT, R29, R20, PT ;  /* 0x000000141d00720c */ /* 0x000fe20003f04070 */
[--C-:B------:R-:W-:Y:S02]  /*9040*/  @!P5 IMAD.IADD R12, R12, 0x1, -R29.reuse ;  /* 0x000000010c0cd824 */ /* 0x100fe400078e0a1d */
[--C-:B------:R-:W-:Y:S01]  /*9050*/  @!P4 IMAD.IADD R11, R11, 0x1, -R29.reuse ;  /* 0x000000010b0bc824 */ /* 0x100fe200078e0a1d */
[----:B------:R0:W-:Y:S01]  /*9060*/  STL [R1+0x60], R26 ;  /* 0x0000601a01007387 */ /* 0x0001e20000100800 */
[----:B------:R-:W-:-:S03]  /*9070*/  @!P3 IMAD.IADD R19, R19, 0x1, -R29 ;  /* 0x000000011313b824 */ /* 0x000fc600078e0a1d */
[----:B------:R-:W2:Y:S04]  /*9080*/  LDL.LU R23, [R1+0x390] ;  /* 0x0003900001177983 */ /* 0x000ea80000300800 */
[----:B0-----:R-:W3:Y:S01]  /*9090*/  LDL.LU R26, [R1+0x374] ;  /* 0x00037400011a7983 */ /* 0x001ee20000300800 */
[C---:B-----5:R-:W-:Y:S02]  /*90a0*/  ISETP.GT.U32.AND P4, PT, R29.reuse, R25, PT ;  /* 0x000000191d00720c */ /* 0x060fe40003f84070 */
[C---:B------:R-:W-:Y:S01]  /*90b0*/  ISETP.GT.U32.AND P5, PT, R29.reuse, R13, PT ;  /* 0x0000000d1d00720c */ /* 0x040fe20003fa4070 */
[----:B------:R0:W-:Y:S01]  /*90c0*/  STL [R1+0x5c], R5 ;  /* 0x00005c0501007387 */ /* 0x0001e20000100800 */
[----:B------:R-:W-:-:S03]  /*90d0*/  ISETP.GT.U32.AND P3, PT, R29, R14, PT ;  /* 0x0000000e1d00720c */ /* 0x000fc60003f64070 */
[----:B0-----:R-:W4:Y:S01]  /*90e0*/  LDL.LU R5, [R1+0x380] ;  /* 0x0003800001057983 */ /* 0x001f220000300800 */
[--C-:B------:R-:W-:Y:S01]  /*90f0*/  @!P6 IMAD.IADD R4, R4, 0x1, -R29.reuse ;  /* 0x000000010404e824 */ /* 0x100fe200078e0a1d */
[C---:B------:R-:W-:Y:S01]  /*9100*/  ISETP.GT.U32.AND P1, PT, R29.reuse, R22, PT ;  /* 0x000000161d00720c */ /* 0x040fe20003f24070 */
[--C-:B------:R-:W-:Y:S01]  /*9110*/  @!P0 IMAD.IADD R20, R20, 0x1, -R29.reuse ;  /* 0x0000000114148824 */ /* 0x100fe200078e0a1d */
[----:B------:R-:W-:Y:S02]  /*9120*/  ISETP.GT.U32.AND P0, PT, R29, R18, PT ;  /* 0x000000121d00720c */ /* 0x000fe40003f04070 */
[--C-:B------:R-:W-:Y:S01]  /*9130*/  @!P4 IMAD.IADD R25, R25, 0x1, -R29.reuse ;  /* 0x000000011919c824 */ /* 0x100fe200078e0a1d */
[----:B------:R-:W-:Y:S01]  /*9140*/  ISETP.GT.U32.AND P2, PT, R29, R24, PT ;  /* 0x000000181d00720c */ /* 0x000fe20003f44070 */
[--C-:B------:R-:W-:Y:S01]  /*9150*/  @!P5 IMAD.IADD R13, R13, 0x1, -R29.reuse ;  /* 0x000000010d0dd824 */ /* 0x100fe200078e0a1d */
[C---:B------:R-:W-:Y:S01]  /*9160*/  ISETP.GT.U32.AND P6, PT, R29.reuse, R10, PT ;  /* 0x0000000a1d00720c */ /* 0x040fe20003fc4070 */
[----:B------:R-:W-:Y:S01]  /*9170*/  @!P3 IMAD.IADD R14, R14, 0x1, -R29 ;  /* 0x000000010e0eb824 */ /* 0x000fe200078e0a1d */
[----:B------:R-:W-:-:S02]  /*9180*/  ISETP.GT.U32.AND P4, PT, R29, R15, PT ;  /* 0x0000000f1d00720c */ /* 0x000fc40003f84070 */
[C---:B------:R-:W-:Y:S02]  /*9190*/  ISETP.GT.U32.AND P5, PT, R29.reuse, R16, PT ;  /* 0x000000101d00720c */ /* 0x040fe40003fa4070 */
[----:B------:R-:W-:-:S07]  /*91a0*/  ISETP.GT.U32.AND P3, PT, R29, R17, PT ;  /* 0x000000111d00720c */ /* 0x000fce0003f64070 */
[--C-:B------:R-:W-:Y:S01]  /*91b0*/  @!P6 IMAD.IADD R10, R10, 0x1, -R29.reuse ;  /* 0x000000010a0ae824 */ /* 0x100fe200078e0a1d */
[----:B------:R-:W-:Y:S01]  /*91c0*/  ISETP.GT.U32.AND P6, PT, R29, R25, PT ;  /* 0x000000191d00720c */ /* 0x000fe20003fc4070 */
[--C-:B------:R-:W-:Y:S01]  /*91d0*/  @!P1 IMAD.IADD R22, R22, 0x1, -R29.reuse ;  /* 0x0000000116169824 */ /* 0x100fe200078e0a1d */
[----:B------:R-:W-:Y:S01]  /*91e0*/  STL [R1+0x58], R11 ;  /* 0x0000580b01007387 */ /* 0x000fe20000100800 */
[--C-:B------:R-:W-:Y:S02]  /*91f0*/  @!P0 IMAD.IADD R18, R18, 0x1, -R29.reuse ;  /* 0x0000000112128824 */ /* 0x100fe400078e0a1d */
[--C-:B------:R-:W-:Y:S01]  /*9200*/  @!P4 IMAD.IADD R15, R15, 0x1, -R29.reuse ;  /* 0x000000010f0fc824 */ /* 0x100fe200078e0a1d */
[C---:B------:R-:W-:Y:S01]  /*9210*/  ISETP.GT.U32.AND P4, PT, R29.reuse, R13, PT ;  /* 0x0000000d1d00720c */ /* 0x040fe20003f84070 */
[----:B------:R-:W-:Y:S01]  /*9220*/  STL [R1+0x54], R12 ;  /* 0x0000540c01007387 */ /* 0x000fe20000100800 */
[--C-:B------:R-:W-:Y:S02]  /*9230*/  @!P2 IMAD.IADD R24, R24, 0x1, -R29.reuse ;  /* 0x000000011818a824 */ /* 0x100fe400078e0a1d */
[--C-:B------:R-:W-:Y:S01]  /*9240*/  @!P5 IMAD.IADD R16, R16, 0x1, -R29.reuse ;  /* 0x000000011010d824 */ /* 0x100fe200078e0a1d */
[----:B------:R-:W-:Y:S01]  /*9250*/  STL [R1+0x50], R19 ;  /* 0x0000501301007387 */ /* 0x000fe20000100800 */
[----:B------:R-:W-:Y:S01]  /*9260*/  ISETP.GT.U32.AND P5, PT, R29, R14, PT ;  /* 0x0000000e1d00720c */ /* 0x000fe20003fa4070 */
[--C-:B------:R-:W-:Y:S01]  /*9270*/  @!P3 IMAD.IADD R17, R17, 0x1, -R29.reuse ;  /* 0x000000011111b824 */ /* 0x100fe200078e0a1d */
[----:B------:R-:W-:Y:S01]  /*9280*/  ISETP.GT.U32.AND P3, PT, R29, R18, PT ;  /* 0x000000121d00720c */ /* 0x000fe20003f64070 */
[----:B------:R-:W-:Y:S04]  /*9290*/  STL [R1+0x4c], R20 ;  /* 0x00004c1401007387 */ /* 0x000fe80000100800 */
[----:B------:R-:W-:Y:S04]  /*92a0*/  STL [R1+0x48], R22 ;  /* 0x0000481601007387 */ /* 0x000fe80000100800 */
[----:B------:R0:W-:Y:S04]  /*92b0*/  STL [R1+0x40], R4 ;  /* 0x0000400401007387 */ /* 0x0001e80000100800 */
[----:B------:R1:W-:Y:S01]  /*92c0*/  STL [R1+0x44], R24 ;  /* 0x0000441801007387 */ /* 0x0003e20000100800 */
[----:B------:R-:W-:-:S03]  /*92d0*/  @!P6 IMAD.IADD R25, R25, 0x1, -R29 ;  /* 0x000000011919e824 */ /* 0x000fc600078e0a1d */
[----:B0-----:R-:W5:Y:S04]  /*92e0*/  LDL.LU R4, [R1+0x388] ;  /* 0x0003880001047983 */ /* 0x001f680000300800 */
[----:B------:R-:W5:Y:S01]  /*92f0*/  LDL.LU R19, [R1+0x384] ;  /* 0x0003840001137983 */ /* 0x000f620000300800 */
[----:B------:R-:W-:-:S03]  /*9300*/  @!P4 IMAD.IADD R13, R13, 0x1, -R29 ;  /* 0x000000010d0dc824 */ /* 0x000fc600078e0a1d */
[----:B------:R-:W5:Y:S01]  /*9310*/  LDL.LU R20, [R1+0x37c] ;  /* 0x00037c0001147983 */ /* 0x000f620000300800 */
[----:B------:R-:W-:-:S03]  /*9320*/  @!P5 IMAD.IADD R14, R14, 0x1, -R29 ;  /* 0x000000010e0ed824 */ /* 0x000fc600078e0a1d */
[----:B------:R-:W5:Y:S01]  /*9330*/  LDL.LU R22, [R1+0x378] ;  /* 0x0003780001167983 */ /* 0x000f620000300800 */
[----:B------:R-:W-:-:S03]  /*9340*/  @!P3 IMAD.IADD R18, R18, 0x1, -R29 ;  /* 0x000000011212b824 */ /* 0x000fc600078e0a1d */
[----:B-1----:R-:W5:Y:S04]  /*9350*/  LDL.LU R24, [R1+0x360] ;  /* 0x0003600001187983 */ /* 0x002f680000300800 */
[----:B------:R0:W-:Y:S04]  /*9360*/  STL [R1+0x3c], R25 ;  /* 0x00003c1901007387 */ /* 0x0001e80000100800 */
[----:B0-----:R-:W5:Y:S04]  /*9370*/  LDL.LU R25, [R1+0x36c] ;  /* 0x00036c0001197983 */ /* 0x001f680000300800 */
[----:B------:R0:W-:Y:S04]  /*9380*/  STL [R1+0x38], R13 ;  /* 0x0000380d01007387 */ /* 0x0001e80000100800 */
[----:B------:R-:W5:Y:S04]  /*9390*/  LDL.LU R11, [R1+0x370] ;  /* 0x00037000010b7983 */ /* 0x000f680000300800 */
[----:B------:R1:W-:Y:S04]  /*93a0*/  STL [R1+0x34], R14 ;  /* 0x0000340e01007387 */ /* 0x0003e80000100800 */
[----:B------:R-:W5:Y:S04]  /*93b0*/  LDL.LU R12, [R1+0x368] ;  /* 0x00036800010c7983 */ /* 0x000f680000300800 */
[----:B------:R2:W-:Y:S04]  /*93c0*/  STL [R1+0x30], R18 ;  /* 0x0000301201007387 */ /* 0x0005e80000100800 */
[----:B0-----:R-:W5:Y:S04]  /*93d0*/  LDL.LU R13, [R1+0x364] ;  /* 0x00036400010d7983 */ /* 0x001f680000300800 */
[----:B-1----:R-:W5:Y:S01]  /*93e0*/  LDL.LU R14, [R1+0x34c] ;  /* 0x00034c00010e7983 */ /* 0x002f620000300800 */
[----:B------:R-:W-:-:S02]  /*93f0*/  ISETP.GT.U32.AND P2, PT, R29, R27, PT ;  /* 0x0000001b1d00720c */ /* 0x000fc40003f44070 */
[----:B------:R-:W-:-:S11]  /*9400*/  ISETP.GT.U32.AND P1, PT, R29, R21, PT ;  /* 0x000000151d00720c */ /* 0x000fd60003f24070 */
[--C-:B------:R-:W-:Y:S02]  /*9410*/  @!P2 IMAD.IADD R27, R27, 0x1, -R29.reuse ;  /* 0x000000011b1ba824 */ /* 0x100fe400078e0a1d */
[----:B------:R-:W-:Y:S01]  /*9420*/  @!P1 IMAD.IADD R21, R21, 0x1, -R29 ;  /* 0x0000000115159824 */ /* 0x000fe200078e0a1d */
[C---:B------:R-:W-:Y:S02]  /*9430*/  ISETP.GT.U32.AND P4, PT, R29.reuse, R15, PT ;  /* 0x0000000f1d00720c */ /* 0x040fe40003f84070 */
[C---:B------:R-:W-:Y:S02]  /*9440*/  ISETP.GT.U32.AND P5, PT, R29.reuse, R16, PT ;  /* 0x000000101d00720c */ /* 0x040fe40003fa4070 */
[----:B------:R-:W-:-:S09]  /*9450*/  ISETP.GT.U32.AND P3, PT, R29, R17, PT ;  /* 0x000000111d00720c */ /* 0x000fd20003f64070 */
[--C-:B------:R-:W-:Y:S02]  /*9460*/  @!P4 IMAD.IADD R15, R15, 0x1, -R29.reuse ;  /* 0x000000010f0fc824 */ /* 0x100fe400078e0a1d */
[--C-:B------:R-:W-:Y:S02]  /*9470*/  @!P5 IMAD.IADD R16, R16, 0x1, -R29.reuse ;  /* 0x000000011010d824 */ /* 0x100fe400078e0a1d */
[----:B------:R-:W-:Y:S01]  /*9480*/  @!P3 IMAD.IADD R17, R17, 0x1, -R29 ;  /* 0x000000011111b824 */ /* 0x000fe200078e0a1d */
[----:B------:R-:W-:-:S05]  /*9490*/  IABS R6, R6 ;  /* 0x0000000600067213 */ /* 0x000fca0000000000 */
[----:B------:R-:W-:-:S04]  /*94a0*/  IMAD.HI.U32 R0, R28, R6, RZ ;  /* 0x000000061c007227 */ /* 0x000fc800078e00ff */
[----:B------:R-:W-:-:S04]  /*94b0*/  IMAD.MOV R0, RZ, RZ, -R0 ;  /* 0x000000ffff007224 */ /* 0x000fc800078e0a00 */
[C---:B------:R-:W-:Y:S01]  /*94c0*/  IMAD R6, R29.reuse, R0, R6 ;  /* 0x000000001d067224 */ /* 0x040fe200078e0206 */
[C---:B--2---:R-:W-:Y:S02]  /*94d0*/  ISETP.GT.U32.AND P0, PT, R29.reuse, R23, PT ;  /* 0x000000171d00720c */ /* 0x044fe40003f04070 */
[----:B---3--:R-:W-:-:S11]  /*94e0*/  ISETP.GT.U32.AND P1, PT, R29, R26, PT ;  /* 0x0000001a1d00720c */ /* 0x008fd60003f24070 */
[--C-:B------:R-:W-:Y:S01]  /*94f0*/  @!P0 IMAD.IADD R23, R23, 0x1, -R29.reuse ;  /* 0x0000000117178824 */ /* 0x100fe200078e0a1d */
[C---:B------:R-:W-:Y:S02]  /*9500*/  ISETP.GT.U32.AND P0, PT, R29.reuse, R21, PT ;  /* 0x000000151d00720c */ /* 0x040fe40003f04070 */
[C---:B----4-:R-:W-:Y:S01]  /*9510*/  ISETP.GT.U32.AND P2, PT, R29.reuse, R5, PT ;  /* 0x000000051d00720c */ /* 0x050fe20003f44070 */
[----:B------:R-:W-:Y:S01]  /*9520*/  @!P1 IMAD.IADD R26, R26, 0x1, -R29 ;  /* 0x000000011a1a9824 */ /* 0x000fe200078e0a1d */
[----:B------:R-:W-:-:S11]  /*9530*/  ISETP.GT.U32.AND P1, PT, R29, R27, PT ;  /* 0x0000001b1d00720c */ /* 0x000fd60003f24070 */
[--C-:B------:R-:W-:Y:S01]  /*9540*/  @!P2 IMAD.IADD R5, R5, 0x1, -R29.reuse ;  /* 0x000000010505a824 */ /* 0x100fe200078e0a1d */
[----:B------:R-:W-:Y:S01]  /*9550*/  ISETP.GT.U32.AND P2, PT, R29, R10, PT ;  /* 0x0000000a1d00720c */ /* 0x000fe20003f44070 */
[----:B------:R-:W-:-:S03]  /*9560*/  @!P0 IMAD.IADD R21, R21, 0x1, -R29 ;  /* 0x0000000115158824 */ /* 0x000fc600078e0a1d */
[----:B------:R-:W-:Y:S01]  /*9570*/  ISETP.GT.U32.AND P6, PT, R29, R5, PT ;  /* 0x000000051d00720c */ /* 0x000fe20003fc4070 */
[--C-:B------:R-:W-:Y:S01]  /*9580*/  @!P1 IMAD.IADD R27, R27, 0x1, -R29.reuse ;  /* 0x000000011b1b9824 */ /* 0x100fe200078e0a1d */
[----:B------:R0:W-:Y:S04]  /*9590*/  STL [R1+0x2c], R21 ;  /* 0x00002c1501007387 */ /* 0x0001e80000100800 */
[----:B------:R-:W2:Y:S03]  /*95a0*/  LDL.LU R18, [R1+0x358] ;  /* 0x0003580001127983 */ /* 0x000ea60000300800 */
[--C-:B------:R-:W-:Y:S01]  /*95b0*/  @!P2 IMAD.IADD R10, R10, 0x1, -R29.reuse ;  /* 0x000000010a0aa824 */ /* 0x100fe200078e0a1d */
[----:B0-----:R-:W3:Y:S04]  /*95c0*/  LDL.LU R21, [R1+0x35c] ;  /* 0x00035c0001157983 */ /* 0x001ee80000300800 */
[----:B------:R0:W-:Y:S01]  /*95d0*/  STL [R1+0x28], R27 ;  /* 0x0000281b01007387 */ /* 0x0001e20000100800 */
[----:B------:R-:W-:Y:S01]  /*95e0*/  @!P6 IMAD.IADD R5, R5, 0x1, -R29 ;  /* 0x000000010505e824 */ /* 0x000fe200078e0a1d */
[----:B------:R-:W-:-:S02]  /*95f0*/  ISETP.GT.U32.AND P0, PT, R29, R23, PT ;  /* 0x000000171d00720c */ /* 0x000fc40003f04070 */
[----:B0-----:R-:W4:Y:S01]  /*9600*/  LDL.LU R27, [R1+0x354] ;  /* 0x00035400011b7983 */ /* 0x001f220000300800 */
[C---:B------:R-:W-:Y:S02]  /*9610*/  ISETP.GT.U32.AND P1, PT, R29.reuse, R26, PT ;  /* 0x0000001a1d00720c */ /* 0x040fe40003f24070 */
[C---:B-----5:R-:W-:Y:S02]  /*9620*/  ISETP.GT.U32.AND P2, PT, R29.reuse, R4, PT ;  /* 0x000000041d00720c */ /* 0x060fe40003f44070 */
[C---:B------:R-:W-:Y:S02]  /*9630*/  ISETP.GT.U32.AND P4, PT, R29.reuse, R19, PT ;  /* 0x000000131d00720c */ /* 0x040fe40003f84070 */
[----:B------:R-:W-:-:S09]  /*9640*/  ISETP.GT.U32.AND P5, PT, R29, R20, PT ;  /* 0x000000141d00720c */ /* 0x000fd20003fa4070 */
[--C-:B------:R-:W-:Y:S01]  /*9650*/  @!P2 IMAD.IADD R4, R4, 0x1, -R29.reuse ;  /* 0x000000010404a824 */ /* 0x100fe200078e0a1d */
[----:B------:R-:W-:Y:S01]  /*9660*/  ISETP.GT.U32.AND P3, PT, R29, R22, PT ;  /* 0x000000161d00720c */ /* 0x000fe20003f64070 */
[--C-:B------:R-:W-:Y:S02]  /*9670*/  @!P4 IMAD.IADD R19, R19, 0x1, -R29.reuse ;  /* 0x000000011313c824 */ /* 0x100fe400078e0a1d */
[--C-:B------:R-:W-:Y:S01]  /*9680*/  @!P5 IMAD.IADD R20, R20, 0x1, -R29.reuse ;  /* 0x000000011414d824 */ /* 0x100fe200078e0a1d */
[----:B------:R-:W-:Y:S01]  /*9690*/  STL [R1+0x24], R10 ;  /* 0x0000240a01007387 */ /* 0x000fe20000100800 */
[----:B------:R-:W-:Y:S01]  /*96a0*/  @!P0 IMAD.IADD R23, R23, 0x1, -R29 ;  /* 0x0000000117178824 */ /* 0x000fe200078e0a1d */
[C---:B------:R-:W-:Y:S02]  /*96b0*/  ISETP.GT.U32.AND P6, PT, R29.reuse, R11, PT ;  /* 0x0000000b1d00720c */ /* 0x040fe40003fc4070 */
[C---:B------:R-:W-:Y:S02]  /*96c0*/  ISETP.GT.U32.AND P2, PT, R29.reuse, R12, PT ;  /* 0x0000000c1d00720c */ /* 0x040fe40003f44070 */
[----:B------:R-:W-:-:S02]  /*96d0*/  ISETP.GT.U32.AND P4, PT, R29, R13, PT ;  /* 0x0000000d1d00720c */ /* 0x000fc40003f84070 */
[----:B------:R-:W-:-:S07]  /*96e0*/  ISETP.GT.U32.AND P5, PT, R29, R14, PT ;  /* 0x0000000e1d00720c */ /* 0x000fce0003fa4070 */
[--C-:B------:R-:W-:Y:S01]  /*96f0*/  @!P6 IMAD.IADD R11, R11, 0x1, -R29.reuse ;  /* 0x000000010b0be824 */ /* 0x100fe200078e0a1d */
[C---:B------:R-:W-:Y:S01]  /*9700*/  ISETP.GT.U32.AND P6, PT, R29.reuse, R4, PT ;  /* 0x000000041d00720c */ /* 0x040fe20003fc4070 */
[--C-:B------:R-:W-:Y:S01]  /*9710*/  @!P2 IMAD.IADD R12, R12, 0x1, -R29.reuse ;  /* 0x000000010c0ca824 */ /* 0x100fe200078e0a1d */
[----:B------:R-:W-:Y:S01]  /*9720*/  STL [R1+0x20], R15 ;  /* 0x0000200f01007387 */ /* 0x000fe20000100800 */
[--C-:B------:R-:W-:Y:S01]  /*9730*/  @!P1 IMAD.IADD R26, R26, 0x1, -R29.reuse ;  /* 0x000000011a1a9824 */ /* 0x100fe200078e0a1d */
[----:B------:R-:W-:Y:S01]  /*9740*/  ISETP.GT.U32.AND P2, PT, R29, R19, PT ;  /* 0x000000131d00720c */ /* 0x000fe20003f44070 */
[--C-:B------:R-:W-:Y:S01]  /*9750*/  @!P3 IMAD.IADD R22, R22, 0x1, -R29.reuse ;  /* 0x000000011616b824 */ /* 0x100fe200078e0a1d */
[----:B------:R-:W-:Y:S01]  /*9760*/  STL [R1+0x1c], R16 ;  /* 0x00001c1001007387 */ /* 0x000fe20000100800 */
[--C-:B------:R-:W-:Y:S01]  /*9770*/  @!P4 IMAD.IADD R13, R13, 0x1, -R29.reuse ;  /* 0x000000010d0dc824 */ /* 0x100fe200078e0a1d */
[C---:B------:R-:W-:Y:S02]  /*9780*/  ISETP.GT.U32.AND P4, PT, R29.reuse, R20, PT ;  /* 0x000000141d00720c */ /* 0x040fe40003f84070 */
[----:B------:R-:W-:Y:S01]  /*9790*/  STL [R1+0x38c], R17 ;  /* 0x00038c1101007387 */ /* 0x000fe20000100800 */
[----:B------:R-:W-:Y:S01]  /*97a0*/  @!P5 IMAD.IADD R14, R14, 0x1, -R29 ;  /* 0x000000010e0ed824 */ /* 0x000fe200078e0a1d */
[----:B------:R-:W-:-:S02]  /*97b0*/  ISETP.GT.U32.AND P5, PT, R29, R22, PT ;  /* 0x000000161d00720c */ /* 0x000fc40003fa4070 */
[----:B------:R-:W-:Y:S04]  /*97c0*/  STL [R1+0x390], R23 ;  /* 0x0003901701007387 */ /* 0x000fe80000100800 */
[----:B------:R0:W-:Y:S04]  /*97d0*/  STL [R1+0x380], R5 ;  /* 0x0003800501007387 */ /* 0x0001e80000100800 */
[----:B------:R1:W-:Y:S01]  /*97e0*/  STL [R1+0x374], R26 ;  /* 0x0003741a01007387 */ /* 0x0003e20000100800 */
[----:B------:R-:W-:-:S03]  /*97f0*/  @!P6 IMAD.IADD R4, R4, 0x1, -R29 ;  /* 0x000000010404e824 */ /* 0x000fc600078e0a1d */
[----:B0-----:R-:W5:Y:S04]  /*9800*/  LDL R5, [R1+0x13c0] ;  /* 0x0013c00001057983 */ /* 0x001f680000100800 */
[----:B-1----:R-:W5:Y:S01]  /*9810*/  LDL.LU R26, [R1+0x350] ;  /* 0x00035000011a7983 */ /* 0x002f620000300800 */
[----:B------:R-:W-:-:S03]  /*9820*/  @!P2 IMAD.IADD R19, R19, 0x1, -R29 ;  /* 0x000000011313a824 */ /* 0x000fc600078e0a1d */
[----:B------:R-:W5:Y:S01]  /*9830*/  LDL.LU R15, [R1+0x338] ;  /* 0x00033800010f7983 */ /* 0x000f620000300800 */
[----:B------:R-:W-:-:S03]  /*9840*/  @!P4 IMAD.IADD R20, R20, 0x1, -R29 ;  /* 0x000000011414c824 */ /* 0x000fc600078e0a1d */
[----:B------:R-:W5:Y:S04]  /*9850*/  LDL.LU R16, [R1+0x344] ;  /* 0x0003440001107983 */ /* 0x000f680000300800 */
[----:B------:R-:W5:Y:S04]  /*9860*/  LDL.LU R17, [R1+0x348] ;  /* 0x0003480001117983 */ /* 0x000f680000300800 */
[----:B------:R-:W-:Y:S01]  /*9870*/  STL [R1+0x19bc], R6 ;  /* 0x0019bc0601007387 */ /* 0x000fe20000100800 */
[----:B------:R-:W-:-:S03]  /*9880*/  @!P5 IMAD.IADD R22, R22, 0x1, -R29 ;  /* 0x000000011616d824 */ /* 0x000fc600078e0a1d */
[----:B------:R-:W5:Y:S04]  /*9890*/  LDL.LU R23, [R1+0x340] ;  /* 0x0003400001177983 */ /* 0x000f680000300800 */
        /* <DEDUP_REMOVED lines=19> */
[C---:B--2---:R-:W-:Y:S02]  /*99d0*/  ISETP.GT.U32.AND P3, PT, R29.reuse, R18, PT ;  /* 0x000000121d00720c */ /* 0x044fe40003f64070 */
[C---:B---3--:R-:W-:Y:S02]  /*99e0*/  ISETP.GT.U32.AND P0, PT, R29.reuse, R21, PT ;  /* 0x000000151d00720c */ /* 0x048fe40003f04070 */
[----:B----4-:R-:W-:-:S09]  /*99f0*/  ISETP.GT.U32.AND P1, PT, R29, R27, PT ;  /* 0x0000001b1d00720c */ /* 0x010fd20003f24070 */
[--C-:B------:R-:W-:Y:S01]  /*9a00*/  @!P3 IMAD.IADD R18, R18, 0x1, -R29.reuse ;  /* 0x000000011212b824 */ /* 0x100fe200078e0a1d */
[----:B------:R-:W-:Y:S01]  /*9a10*/  ISETP.GT.U32.AND P3, PT, R29, R24, PT ;  /* 0x000000181d00720c */ /* 0x000fe20003f64070 */
[--C-:B------:R-:W-:Y:S01]  /*9a20*/  @!P0 IMAD.IADD R21, R21, 0x1, -R29.reuse ;  /* 0x0000000115158824 */ /* 0x100fe200078e0a1d */
[----:B------:R-:W-:Y:S01]  /*9a30*/  ISETP.GT.U32.AND P0, PT, R29, R25, PT ;  /* 0x000000191d00720c */ /* 0x000fe20003f04070 */
[----:B------:R-:W-:Y:S01]  /*9a40*/  @!P1 IMAD.IADD R27, R27, 0x1, -R29 ;  /* 0x000000011b1b9824 */ /* 0x000fe200078e0a1d */
[----:B------:R-:W-:-:S09]  /*9a50*/  ISETP.GT.U32.AND P1, PT, R29, R11, PT ;  /* 0x0000000b1d00720c */ /* 0x000fd20003f24070 */
[--C-:B------:R-:W-:Y:S01]  /*9a60*/  @!P3 IMAD.IADD R24, R24, 0x1, -R29.reuse ;  /* 0x000000011818b824 */ /* 0x100fe200078e0a1d */
[----:B------:R-:W-:Y:S01]  /*9a70*/  ISETP.GT.U32.AND P6, PT, R29, R27, PT ;  /* 0x0000001b1d00720c */ /* 0x000fe20003fc4070 */
[----:B------:R-:W-:-:S03]  /*9a80*/  @!P0 IMAD.IADD R25, R25, 0x1, -R29 ;  /* 0x0000000119198824 */ /* 0x000fc600078e0a1d */
[----:B------:R0:W-:Y:S04]  /*9a90*/  STL [R1+0x360], R24 ;  /* 0x0003601801007387 */ /* 0x0001e80000100800 */
[----:B------:R-:W2:Y:S01]  /*9aa0*/  LDL.LU R22, [R1+0x328] ;  /* 0x0003280001167983 */ /* 0x000ea20000300800 */
[----:B------:R-:W-:-:S03]  /*9ab0*/  @!P1 IMAD.IADD R11, R11, 0x1, -R29 ;  /* 0x000000010b0b9824 */ /* 0x000fc600078e0a1d */
[----:B0-----:R-:W3:Y:S04]  /*9ac0*/  LDL.LU R24, [R1+0x310] ;  /* 0x0003100001187983 */ /* 0x001ee80000300800 */
[----:B------:R0:W-:Y:S01]  /*9ad0*/  STL [R1+0x36c], R25 ;  /* 0x00036c1901007387 */ /* 0x0001e20000100800 */
[----:B------:R-:W-:Y:S01]  /*9ae0*/  @!P6 IMAD.IADD R27, R27, 0x1, -R29 ;  /* 0x000000011b1be824 */ /* 0x000fe200078e0a1d */
[C---:B------:R-:W-:Y:S02]  /*9af0*/  ISETP.GT.U32.AND P3, PT, R29.reuse, R18, PT ;  /* 0x000000121d00720c */ /* 0x040fe40003f64070 */
[----:B0-----:R-:W4:Y:S01]  /*9b00*/  LDL.LU R25, [R1+0x31c] ;  /* 0x00031c0001197983 */ /* 0x001f220000300800 */
[----:B------:R-:W-:-:S03]  /*9b10*/  ISETP.GT.U32.AND P0, PT, R29, R21, PT ;  /* 0x000000151d00720c */ /* 0x000fc60003f04070 */
[----:B------:R-:W-:Y:S07]  /*9b20*/  STL [R1+0x370], R11 ;  /* 0x0003700b01007387 */ /* 0x000fee0000100800 */
[--C-:B------:R-:W-:Y:S01]  /*9b30*/  @!P3 IMAD.IADD R18, R18, 0x1, -R29.reuse ;  /* 0x000000011212b824 */ /* 0x100fe200078e0a1d */
[----:B------:R-:W-:Y:S04]  /*9b40*/  STL [R1+0x368], R12 ;  /* 0x0003680c01007387 */ /* 0x000fe80000100800 */
[----:B------:R-:W-:Y:S01]  /*9b50*/  STL [R1+0x364], R13 ;  /* 0x0003640d01007387 */ /* 0x000fe20000100800 */
[----:B------:R-:W-:-:S03]  /*9b60*/  @!P0 IMAD.IADD R21, R21, 0x1, -R29 ;  /* 0x0000000115158824 */ /* 0x000fc600078e0a1d */
[----:B------:R-:W-:Y:S04]  /*9b70*/  STL [R1+0x34c], R14 ;  /* 0x00034c0e01007387 */ /* 0x000fe80000100800 */
[----:B------:R-:W-:Y:S04]  /*9b80*/  STL [R1+0x358], R18 ;  /* 0x0003581201007387 */ /* 0x000fe80000100800 */
[----:B------:R0:W-:Y:S04]  /*9b90*/  STL [R1+0x354], R27 ;  /* 0x0003541b01007387 */ /* 0x0001e80000100800 */
[----:B------:R1:W-:Y:S04]  /*9ba0*/  STL [R1+0x35c], R21 ;  /* 0x00035c1501007387 */ /* 0x0003e80000100800 */
[----:B0-----:R-:W4:Y:S04]  /*9bb0*/  LDL.LU R27, [R1+0x320] ;  /* 0x00032000011b7983 */ /* 0x001f280000300800 */
[----:B------:R-:W4:Y:S04]  /*9bc0*/  LDL.LU R11, [R1+0x318] ;  /* 0x00031800010b7983 */ /* 0x000f280000300800 */
[----:B------:R-:W4:Y:S04]  /*9bd0*/  LDL.LU R13, [R1+0x314] ;  /* 0x00031400010d7983 */ /* 0x000f280000300800 */
[----:B------:R-:W4:Y:S04]  /*9be0*/  LDL.LU R18, [R1+0x2fc] ;  /* 0x0002fc0001127983 */ /* 0x000f280000300800 */
[----:B-1----:R-:W4:Y:S01]  /*9bf0*/  LDL.LU R21, [R1+0x308] ;  /* 0x0003080001157983 */ /* 0x002f220000300800 */
[----:B-----5:R-:W-:-:S02]  /*9c00*/  ISETP.GT.U32.AND P1, PT, R29, R26, PT ;  /* 0x0000001a1d00720c */ /* 0x020fc40003f24070 */
[C---:B------:R-:W-:Y:S02]  /*9c10*/  ISETP.GT.U32.AND P2, PT, R29.reuse, R15, PT ;  /* 0x0000000f1d00720c */ /* 0x040fe40003f44070 */
[----:B------:R-:W-:-:S09]  /*9c20*/  ISETP.GT.U32.AND P4, PT, R29, R16, PT ;  /* 0x000000101d00720c */ /* 0x000fd20003f84070 */
[--C-:B------:R-:W-:Y:S01]  /*9c30*/  @!P1 IMAD.IADD R26, R26, 0x1, -R29.reuse ;  /* 0x000000011a1a9824 */ /* 0x100fe200078e0a1d */
[----:B------:R-:W-:Y:S01]  /*9c40*/  ISETP.GT.U32.AND P5, PT, R29, R17, PT ;  /* 0x000000111d00720c */ /* 0x000fe20003fa4070 */
[--C-:B------:R-:W-:Y:S02]  /*9c50*/  @!P2 IMAD.IADD R15, R15, 0x1, -R29.reuse ;  /* 0x000000010f0fa824 */ /* 0x100fe400078e0a1d */
[----:B------:R-:W-:Y:S01]  /*9c60*/  @!P4 IMAD.IADD R16, R16, 0x1, -R29 ;  /* 0x000000011010c824 */ /* 0x000fe200078e0a1d */
[C---:B------:R-:W-:Y:S02]  /*9c70*/  ISETP.GT.U32.AND P6, PT, R29.reuse, R3, PT ;  /* 0x000000031d00720c */ /* 0x040fe40003fc4070 */
[C---:B------:R-:W-:Y:S02]  /*9c80*/  ISETP.GT.U32.AND P1, PT, R29.reuse, R10, PT ;  /* 0x0000000a1d00720c */ /* 0x040fe40003f24070 */
[C---:B------:R-:W-:Y:S02]  /*9c90*/  ISETP.GT.U32.AND P2, PT, R29.reuse, R19, PT ;  /* 0x000000131d00720c */ /* 0x040fe40003f44070 */
[----:B------:R-:W-:-:S07]  /*9ca0*/  ISETP.GT.U32.AND P4, PT, R29, R20, PT ;  /* 0x000000141d00720c */ /* 0x000fce0003f84070 */
[--C-:B------:R-:W-:Y:S01]  /*9cb0*/  @!P6 IMAD.IADD R3, R3, 0x1, -R29.reuse ;  /* 0x000000010303e824 */ /* 0x100fe200078e0a1d */
[C---:B------:R-:W-:Y:S01]  /*9cc0*/  ISETP.GT.U32.AND P6, PT, R29.reuse, R26, PT ;  /* 0x0000001a1d00720c */ /* 0x040fe20003fc4070 */
[--C-:B------:R-:W-:Y:S01]  /*9cd0*/  @!P1 IMAD.IADD R10, R10, 0x1, -R29.reuse ;  /* 0x000000010a0a9824 */ /* 0x100fe200078e0a1d */
[----:B------:R-:W-:Y:S01]  /*9ce0*/  ISETP.GT.U32.AND P1, PT, R29, R15, PT ;  /* 0x0000000f1d00720c */ /* 0x000fe20003f24070 */
[--C-:B------:R-:W-:Y:S02]  /*9cf0*/  @!P5 IMAD.IADD R17, R17, 0x1, -R29.reuse ;  /* 0x000000011111d824 */ /* 0x100fe400078e0a1d */
[--C-:B------:R-:W-:Y:S01]  /*9d00*/  @!P2 IMAD.IADD R19, R19, 0x1, -R29.reuse ;  /* 0x000000011313a824 */ /* 0x100fe200078e0a1d */
[C---:B------:R-:W-:Y:S01]  /*9d10*/  ISETP.GT.U32.AND P2, PT, R29.reuse, R16, PT ;  /* 0x000000101d00720c */ /* 0x040fe20003f44070 */
[----:B------:R-:W-:Y:S01]  /*9d20*/  @!P4 IMAD.IADD R20, R20, 0x1, -R29 ;  /* 0x000000011414c824 */ /* 0x000fe200078e0a1d */
[----:B------:R-:W-:-:S05]  /*9d30*/  ISETP.GT.U32.AND P4, PT, R29, R17, PT ;  /* 0x000000111d00720c */ /* 0x000fca0003f84070 */
[--C-:B------:R-:W-:Y:S02]  /*9d40*/  @!P6 IMAD.IADD R26, R26, 0x1, -R29.reuse ;  /* 0x000000011a1ae824 */ /* 0x100fe400078e0a1d */
[----:B------:R-:W-:-:S03]  /*9d50*/  @!P1 IMAD.IADD R15, R15, 0x1, -R29 ;  /* 0x000000010f0f9824 */ /* 0x000fc600078e0a1d */
[----:B------:R0:W-:Y:S01]  /*9d60*/  STL [R1+0x350], R26 ;  /* 0x0003501a01007387 */ /* 0x0001e20000100800 */
[--C-:B------:R-:W-:Y:S02]  /*9d70*/  @!P2 IMAD.IADD R16, R16, 0x1, -R29.reuse ;  /* 0x000000011010a824 */ /* 0x100fe400078e0a1d */
[----:B------:R-:W-:Y:S01]  /*9d80*/  @!P4 IMAD.IADD R17, R17, 0x1, -R29 ;  /* 0x000000011111c824 */ /* 0x000fe200078e0a1d */
[----:B0-----:R-:W5:Y:S04]  /*9d90*/  LDL.LU R26, [R1+0x30c] ;  /* 0x00030c00011a7983 */ /* 0x001f680000300800 */
[----:B------:R0:W-:Y:S04]  /*9da0*/  STL [R1+0x338], R15 ;  /* 0x0003380f01007387 */ /* 0x0001e80000100800 */
[----:B------:R-:W5:Y:S04]  /*9db0*/  LDL.LU R12, [R1+0x304] ;  /* 0x00030400010c7983 */ /* 0x000f680000300800 */
[----:B------:R1:W-:Y:S04]  /*9dc0*/  STL [R1+0x344], R16 ;  /* 0x0003441001007387 */ /* 0x0003e80000100800 */
[----:B------:R-:W5:Y:S04]  /*9dd0*/  LDL.LU R14, [R1+0x300] ;  /* 0x00030000010e7983 */ /* 0x000f680000300800 */
[----:B------:R-:W-:Y:S04]  /*9de0*/  STL [R1+0x348], R17 ;  /* 0x0003481101007387 */ /* 0x000fe80000100800 */
[----:B0-----:R-:W5:Y:S04]  /*9df0*/  LDL.LU R15, [R1+0x2e8] ;  /* 0x0002e800010f7983 */ /* 0x001f680000300800 */
[----:B-1----:R-:W5:Y:S01]  /*9e00*/  LDL.LU R16, [R1+0x2f4] ;  /* 0x0002f40001107983 */ /* 0x002f620000300800 */
[----:B------:R-:W-:-:S02]  /*9e10*/  ISETP.GT.U32.AND P3, PT, R29, R23, PT ;  /* 0x000000171d00720c */ /* 0x000fc40003f64070 */
[----:B------:R-:W-:-:S11]  /*9e20*/  ISETP.GT.U32.AND P0, PT, R29, R4, PT ;  /* 0x000000041d00720c */ /* 0x000fd60003f04070 */
[--C-:B------:R-:W-:Y:S02]  /*9e30*/  @!P3 IMAD.IADD R23, R23, 0x1, -R29.reuse ;  /* 0x000000011717b824 */ /* 0x100fe400078e0a1d */
[----:B------:R-:W-:Y:S01]  /*9e40*/  @!P0 IMAD.IADD R4, R4, 0x1, -R29 ;  /* 0x0000000104048824 */ /* 0x000fe200078e0a1d */
[C---:B------:R-:W-:Y:S02]  /*9e50*/  ISETP.GT.U32.AND P1, PT, R29.reuse, R10, PT ;  /* 0x0000000a1d00720c */ /* 0x040fe40003f24070 */
[----:B------:R-:W-:-:S11]  /*9e60*/  ISETP.GT.U32.AND P2, PT, R29, R19, PT ;  /* 0x000000131d00720c */ /* 0x000fd60003f44070 */
[--C-:B------:R-:W-:Y:S01]  /*9e70*/  @!P1 IMAD.IADD R10, R10, 0x1, -R29.reuse ;  /* 0x000000010a0a9824 */ /* 0x100fe200078e0a1d */
[----:B------:R-:W-:Y:S01]  /*9e80*/  ISETP.GT.U32.AND P4, PT, R29, R20, PT ;  /* 0x000000141d00720c */ /* 0x000fe20003f84070 */
[----:B------:R-:W-:Y:S01]  /*9e90*/  @!P2 IMAD.IADD R19, R19, 0x1, -R29 ;  /* 0x000000011313a824 */ /* 0x000fe200078e0a1d */
[C---:B--2---:R-:W-:Y:S02]  /*9ea0*/  ISETP.GT.U32.AND P5, PT, R29.reuse, R22, PT ;  /* 0x000000161d00720c */ /* 0x044fe40003fa4070 */
[C---:B---3--:R-:W-:Y:S02]  /*9eb0*/  ISETP.GT.U32.AND P3, PT, R29.reuse, R24, PT ;  /* 0x000000181d00720c */ /* 0x048fe40003f64070 */
[----:B----4-:R-:W-:-:S09]  /*9ec0*/  ISETP.GT.U32.AND P0, PT, R29, R25, PT ;  /* 0x000000191d00720c */ /* 0x010fd20003f04070 */
[--C-:B------:R-:W-:Y:S01]  /*9ed0*/  @!P5 IMAD.IADD R22, R22, 0x1, -R29.reuse ;  /* 0x000000011616d824 */ /* 0x100fe200078e0a1d */
[C---:B------:R-:W-:Y:S01]  /*9ee0*/  ISETP.GT.U32.AND P5, PT, R29.reuse, R23, PT ;  /* 0x000000171d00720c */ /* 0x040fe20003fa4070 */
[--C-:B------:R-:W-:Y:S01]  /*9ef0*/  @!P3 IMAD.IADD R24, R24, 0x1, -R29.reuse ;  /* 0x000000011818b824 */ /* 0x100fe200078e0a1d */
[----:B------:R-:W-:Y:S01]  /*9f00*/  ISETP.GT.U32.AND P3, PT, R29, R4, PT ;  /* 0x000000041d00720c */ /* 0x000fe20003f64070 */
[----:B------:R-:W-:Y:S01]  /*9f10*/  @!P0 IMAD.IADD R25, R25, 0x1, -R29 ;  /* 0x0000000119198824 */ /* 0x000fe200078e0a1d */
[----:B------:R-:W-:-:S09]  /*9f20*/  ISETP.GT.U32.AND P0, PT, R29, R3, PT ;  /* 0x000000031d00720c */ /* 0x000fd20003f04070 */
[--C-:B------:R-:W-:Y:S02]  /*9f30*/  @!P5 IMAD.IADD R23, R23, 0x1, -R29.reuse ;  /* 0x000000011717d824 */ /* 0x100fe400078e0a1d */
[--C-:B------:R-:W-:Y:S01]  /*9f40*/  @!P3 IMAD.IADD R4, R4, 0x1, -R29.reuse ;  /* 0x000000010404b824 */ /* 0x100fe200078e0a1d */
[----:B------:R-:W-:Y:S02]  /*9f50*/  ISETP.GT.U32.AND P6, PT, R29, R25, PT ;  /* 0x000000191d00720c */ /* 0x000fe40003fc4070 */
[----:B------:R-:W-:Y:S04]  /*9f60*/  STL [R1+0x340], R23 ;  /* 0x0003401701007387 */ /* 0x000fe80000100800 */
[----:B------:R0:W-:Y:S01]  /*9f70*/  STL [R1+0x33c], R4 ;  /* 0x00033c0401007387 */ /* 0x0001e20000100800 */
[----:B------:R-:W-:Y:S01]  /*9f80*/  @!P0 IMAD.IADD R3, R3, 0x1, -R29 ;  /* 0x0000000103038824 */ /* 0x000fe200078e0a1d */
[----:B------:R-:W-:-:S02]  /*9f90*/  ISETP.GT.U32.AND P0, PT, R29, R27, PT ;  /* 0x0000001b1d00720c */ /* 0x000fc40003f04070 */
[----:B0-----:R-:W2:Y:S01]  /*9fa0*/  LDL.LU R4, [R1+0x2f8] ;  /* 0x0002f80001047983 */ /* 0x001ea20000300800 */
[----:B------:R-:W-:-:S03]  /*9fb0*/  ISETP.GT.U32.AND P1, PT, R29, R11, PT ;  /* 0x0000000b1d00720c */ /* 0x000fc60003f24070 */
[----:B------:R-:W3:Y:S04]  /*9fc0*/  LDL.LU R17, [R1+0x2f0] ;  /* 0x0002f00001117983 */ /* 0x000ee80000300800 */
[----:B------:R-:W4:Y:S01]  /*9fd0*/  LDL.LU R23, [R1+0x2ec] ;  /* 0x0002ec0001177983 */ /* 0x000f220000300800 */
[--C-:B------:R-:W-:Y:S01]  /*9fe0*/  @!P6 IMAD.IADD R25, R25, 0x1, -R29.reuse ;  /* 0x000000011919e824 */ /* 0x100fe200078e0a1d */
[C---:B------:R-:W-:Y:S02]  /*9ff0*/  ISETP.GT.U32.AND P2, PT, R29.reuse, R13, PT ;  /* 0x0000000d1d00720c */ /* 0x040fe40003f44070 */
[----:B------:R-:W-:Y:S01]  /*a000*/  ISETP.GT.U32.AND P5, PT, R29, R22, PT ;  /* 0x000000161d00720c */ /* 0x000fe20003fa4070 */
[--C-:B------:R-:W-:Y:S01]  /*a010*/  @!P0 IMAD.IADD R27, R27, 0x1, -R29.reuse ;  /* 0x000000011b1b8824 */ /* 0x100fe200078e0a1d */
[----:B------:R-:W-:Y:S01]  /*a020*/  ISETP.GT.U32.AND P3, PT, R29, R24, PT ;  /* 0x000000181d00720c */ /* 0x000fe20003f64070 */
[----:B------:R-:W-:-:S02]  /*a030*/  @!P1 IMAD.IADD R11, R11, 0x1, -R29 ;  /* 0x000000010b0b9824 */ /* 0x000fc400078e0a1d */
[--C-:B------:R-:W-:Y:S01]  /*a040*/  @!P4 IMAD.IADD R20, R20, 0x1, -R29.reuse ;  /* 0x000000011414c824 */ /* 0x100fe200078e0a1d */
[----:B------:R-:W-:Y:S05]  /*a050*/  STL [R1+0x324], R3 ;  /* 0x0003240301007387 */ /* 0x000fea0000100800 */
[--C-:B------:R-:W-:Y:S02]  /*a060*/  @!P2 IMAD.IADD R13, R13, 0x1, -R29.reuse ;  /* 0x000000010d0da824 */ /* 0x100fe400078e0a1d */
[--C-:B------:R-:W-:Y:S01]  /*a070*/  @!P5 IMAD.IADD R22, R22, 0x1, -R29.reuse ;  /* 0x000000011616d824 */ /* 0x100fe200078e0a1d */
[----:B------:R-:W-:Y:S01]  /*a080*/  STL [R1+0x330], R10 ;  /* 0x0003300a01007387 */ /* 0x000fe20000100800 */
[----:B------:R-:W-:Y:S01]  /*a090*/  @!P3 IMAD.IADD R24, R24, 0x1, -R29 ;  /* 0x000000011818b824 */ /* 0x000fe200078e0a1d */
[----:B------:R-:W-:-:S02]  /*a0a0*/  ISETP.GT.U32.AND P4, PT, R29, R18, PT ;  /* 0x000000121d00720c */ /* 0x000fc40003f84070 */
[----:B------:R-:W-:Y:S04]  /*a0b0*/  STL [R1+0x334], R19 ;  /* 0x0003341301007387 */ /* 0x000fe80000100800 */
[----:B------:R-:W-:Y:S04]  /*a0c0*/  STL [R1+0x32c], R20 ;  /* 0x00032c1401007387 */ /* 0x000fe80000100800 */
[----:B------:R-:W-:Y:S04]  /*a0d0*/  STL [R1+0x328], R22 ;  /* 0x0003281601007387 */ /* 0x000fe80000100800 */
[----:B------:R0:W-:Y:S04]  /*a0e0*/  STL [R1+0x310], R24 ;  /* 0x0003101801007387 */ /* 0x0001e80000100800 */
[----:B0-----:R-:W4:Y:S04]  /*a0f0*/  LDL.LU R24, [R1+0x2d4] ;  /* 0x0002d40001187983 */ /* 0x001f280000300800 */
[----:B------:R-:W4:Y:S04]  /*a100*/  LDL.LU R19, [R1+0x2e0] ;  /* 0x0002e00001137983 */ /* 0x000f280000300800 */
[----:B------:R-:W4:Y:S01]  /*a110*/  LDL.LU R20, [R1+0x2e4] ;  /* 0x0002e40001147983 */ /* 0x000f220000300800 */
[----:B------:R-:W-:-:S03]  /*a120*/  @!P4 IMAD.IADD R18, R18, 0x1, -R29 ;  /* 0x000000011212c824 */ /* 0x000fc600078e0a1d */
[----:B------:R0:W-:Y:S04]  /*a130*/  STL [R1+0x31c], R25 ;  /* 0x00031c1901007387 */ /* 0x0001e80000100800 */
[----:B------:R-:W4:Y:S04]  /*a140*/  LDL.LU R22, [R1+0x2dc] ;  /* 0x0002dc0001167983 */ /* 0x000f280000300800 */
[----:B0-----:R-:W4:Y:S01]  /*a150*/  LDL.LU R25, [R1+0x2d8] ;  /* 0x0002d80001197983 */ /* 0x001f220000300800 */
[C---:B-----5:R-:W-:Y:S02]  /*a160*/  ISETP.GT.U32.AND P6, PT, R29.reuse, R12, PT ;  /* 0x0000000c1d00720c */ /* 0x060fe40003fc4070 */
[----:B------:R-:W-:-:S02]  /*a170*/  ISETP.GT.U32.AND P0, PT, R29, R14, PT ;  /* 0x0000000e1d00720c */ /* 0x000fc40003f04070 */
[----:B------:R-:W-:-:S09]  /*a180*/  ISETP.GT.U32.AND P1, PT, R29, R15, PT ;  /* 0x0000000f1d00720c */ /* 0x000fd20003f24070 */
[--C-:B------:R-:W-:Y:S01]  /*a190*/  @!P6 IMAD.IADD R12, R12, 0x1, -R29.reuse ;  /* 0x000000010c0ce824 */ /* 0x100fe200078e0a1d */
[C---:B------:R-:W-:Y:S01]  /*a1a0*/  ISETP.GT.U32.AND P6, PT, R29.reuse, R27, PT ;  /* 0x0000001b1d00720c */ /* 0x040fe20003fc4070 */
[--C-:B------:R-:W-:Y:S01]  /*a1b0*/  @!P0 IMAD.IADD R14, R14, 0x1, -R29.reuse ;  /* 0x000000010e0e8824 */ /* 0x100fe200078e0a1d */
[C---:B------:R-:W-:Y:S02]  /*a1c0*/  ISETP.GT.U32.AND P0, PT, R29.reuse, R11, PT ;  /* 0x0000000b1d00720c */ /* 0x040fe40003f04070 */
[----:B------:R-:W-:Y:S01]  /*a1d0*/  ISETP.GT.U32.AND P2, PT, R29, R16, PT ;  /* 0x000000101d00720c */ /* 0x000fe20003f44070 */
[----:B------:R-:W-:Y:S01]  /*a1e0*/  @!P1 IMAD.IADD R15, R15, 0x1, -R29 ;  /* 0x000000010f0f9824 */ /* 0x000fe200078e0a1d */
[----:B------:R-:W-:-:S07]  /*a1f0*/  ISETP.GT.U32.AND P1, PT, R29, R13, PT ;  /* 0x0000000d1d00720c */ /* 0x000fce0003f24070 */
[--C-:B------:R-:W-:Y:S02]  /*a200*/  @!P6 IMAD.IADD R27, R27, 0x1, -R29.reuse ;  /* 0x000000011b1be824 */ /* 0x100fe400078e0a1d */
[----:B------:R-:W-:-:S03]  /*a210*/  @!P0 IMAD.IADD R11, R11, 0x1, -R29 ;  /* 0x000000010b0b8824 */ /* 0x000fc600078e0a1d */
[----:B------:R0:W-:Y:S01]  /*a220*/  STL [R1+0x320], R27 ;  /* 0x0003201b01007387 */ /* 0x0001e20000100800 */
[--C-:B------:R-:W-:Y:S01]  /*a230*/  @!P2 IMAD.IADD R16, R16, 0x1, -R29.reuse ;  /* 0x000000011010a824 */ /* 0x100fe200078e0a1d */
[----:B------:R-:W-:Y:S01]  /*a240*/  ISETP.GT.U32.AND P2, PT, R29, R18, PT ;  /* 0x000000121d00720c */ /* 0x000fe20003f44070 */
[--C-:B------:R-:W-:Y:S01]  /*a250*/  @!P1 IMAD.IADD R13, R13, 0x1, -R29.reuse ;  /* 0x000000010d0d9824 */ /* 0x100fe200078e0a1d */
[----:B0-----:R-:W5:Y:S04]  /*a260*/  LDL.LU R27, [R1+0x2c0] ;  /* 0x0002c000011b7983 */ /* 0x001f680000300800 */
[----:B------:R-:W5:Y:S04]  /*a270*/  LDL.LU R3, [R1+0x2cc] ;  /* 0x0002cc0001037983 */ /* 0x000f680000300800 */
[----:B------:R0:W-:Y:S04]  /*a280*/  STL [R1+0x318], R11 ;  /* 0x0003180b01007387 */ /* 0x0001e80000100800 */
[----:B------:R-:W5:Y:S04]  /*a290*/  LDL.LU R10, [R1+0x2d0] ;  /* 0x0002d000010a7983 */ /* 0x000f680000300800 */
[----:B------:R1:W-:Y:S04]  /*a2a0*/  STL [R1+0x314], R13 ;  /* 0x0003140d01007387 */ /* 0x0003e80000100800 */
[----:B0-----:R-:W5:Y:S04]  /*a2b0*/  LDL.LU R11, [R1+0x2c8] ;  /* 0x0002c800010b7983 */ /* 0x001f680000300800 */
[----:B-1----:R-:W5:Y:S01]  /*a2c0*/  LDL.LU R13, [R1+0x2c4] ;  /* 0x0002c400010d7983 */ /* 0x002f620000300800 */
[----:B------:R-:W-:-:S05]  /*a2d0*/  @!P2 IMAD.IADD R18, R18, 0x1, -R29 ;  /* 0x000000011212a824 */ /* 0x000fca00078e0a1d */
[----:B------:R0:W-:Y:S04]  /*a2e0*/  STL [R1+0x2fc], R18 ;  /* 0x0002fc1201007387 */ /* 0x0001e80000100800 */
[----:B0-----:R-:W5:Y:S01]  /*a2f0*/  LDL.LU R18, [R1+0x2ac] ;  /* 0x0002ac0001127983 */ /* 0x001f620000300800 */
[C---:B------:R-:W-:Y:S02]  /*a300*/  ISETP.GT.U32.AND P3, PT, R29.reuse, R26, PT ;  /* 0x0000001a1d00720c */ /* 0x040fe40003f64070 */
        /* <DEDUP_REMOVED lines=17> */
[----:B------:R-:W-:-:S04]  /*a420*/  ISETP.GT.U32.AND P3, PT, R29, R12, PT ;  /* 0x0000000c1d00720c */ /* 0x000fc80003f64070 */
[----:B------:R-:W-:-:S05]  /*a430*/  ISETP.GT.U32.AND P6, PT, R29, R23, PT ;  /* 0x000000171d00720c */ /* 0x000fca0003fc4070 */
[--C-:B------:R-:W-:Y:S02]  /*a440*/  @!P4 IMAD.IADD R21, R21, 0x1, -R29.reuse ;  /* 0x000000011515c824 */ /* 0x100fe400078e0a1d */
[--C-:B------:R-:W-:Y:S02]  /*a450*/  @!P5 IMAD.IADD R26, R26, 0x1, -R29.reuse ;  /* 0x000000011a1ad824 */ /* 0x100fe400078e0a1d */
[--C-:B------:R-:W-:Y:S01]  /*a460*/  @!P3 IMAD.IADD R12, R12, 0x1, -R29.reuse ;  /* 0x000000010c0cb824 */ /* 0x100fe200078e0a1d */
[----:B------:R0:W-:Y:S01]  /*a470*/  STL [R1+0x308], R21 ;  /* 0x0003081501007387 */ /* 0x0001e20000100800 */
[----:B------:R-:W-:Y:S02]  /*a480*/  ISETP.GT.U32.AND P4, PT, R29, R4, PT ;  /* 0x000000041d00720c */ /* 0x000fe40003f84070 */
[----:B------:R-:W-:Y:S01]  /*a490*/  @!P6 IMAD.IADD R23, R23, 0x1, -R29 ;  /* 0x000000011717e824 */ /* 0x000fe200078e0a1d */
[----:B0-----:R-:W2:Y:S01]  /*a4a0*/  LDL.LU R21, [R1+0x2b8] ;  /* 0x0002b80001157983 */ /* 0x001ea20000300800 */
[----:B------:R-:W-:-:S02]  /*a4b0*/  ISETP.GT.U32.AND P3, PT, R29, R24, PT ;  /* 0x000000181d00720c */ /* 0x000fc40003f64070 */
[C---:B------:R-:W-:Y:S01]  /*a4c0*/  ISETP.GT.U32.AND P0, PT, R29.reuse, R19, PT ;  /* 0x000000131d00720c */ /* 0x040fe20003f04070 */
[----:B------:R0:W-:Y:S01]  /*a4d0*/  STL [R1+0x30c], R26 ;  /* 0x00030c1a01007387 */ /* 0x0001e20000100800 */
[----:B------:R-:W-:-:S03]  /*a4e0*/  ISETP.GT.U32.AND P1, PT, R29, R20, PT ;  /* 0x000000141d00720c */ /* 0x000fc60003f24070 */
[----:B0-----:R-:W3:Y:S06]  /*a4f0*/  LDL.LU R26, [R1+0x2bc] ;  /* 0x0002bc00011a7983 */ /* 0x001eec0000300800 */
[--C-:B------:R-:W-:Y:S01]  /*a500*/  @!P3 IMAD.IADD R24, R24, 0x1, -R29.reuse ;  /* 0x000000011818b824 */ /* 0x100fe200078e0a1d */
[----:B------:R-:W-:Y:S01]  /*a510*/  ISETP.GT.U32.AND P2, PT, R29, R22, PT ;  /* 0x000000161d00720c */ /* 0x000fe20003f44070 */
[--C-:B------:R-:W-:Y:S01]  /*a520*/  @!P0 IMAD.IADD R19, R19, 0x1, -R29.reuse ;  /* 0x0000000113138824 */ /* 0x100fe200078e0a1d */
[----:B------:R-:W-:Y:S01]  /*a530*/  ISETP.GT.U32.AND P5, PT, R29, R17, PT ;  /* 0x000000111d00720c */ /* 0x000fe20003fa4070 */
[----:B------:R-:W-:-:S02]  /*a540*/  @!P1 IMAD.IADD R20, R20, 0x1, -R29 ;  /* 0x0000000114149824 */ /* 0x000fc400078e0a1d */
[----:B------:R-:W-:Y:S01]  /*a550*/  @!P4 IMAD.IADD R4, R4, 0x1, -R29 ;  /* 0x000000010404c824 */ /* 0x000fe200078e0a1d */
[----:B------:R-:W-:Y:S01]  /*a560*/  STL [R1+0x304], R12 ;  /* 0x0003040c01007387 */ /* 0x000fe20000100800 */
[----:B------:R-:W-:-:S03]  /*a570*/  ISETP.GT.U32.AND P4, PT, R29, R25, PT ;  /* 0x000000191d00720c */ /* 0x000fc60003f84070 */
[----:B------:R-:W-:Y:S03]  /*a580*/  STL [R1+0x300], R14 ;  /* 0x0003000e01007387 */ /* 0x000fe60000100800 */
[--C-:B------:R-:W-:Y:S01]  /*a590*/  @!P2 IMAD.IADD R22, R22, 0x1, -R29.reuse ;  /* 0x000000011616a824 */ /* 0x100fe200078e0a1d */
[----:B------:R-:W-:Y:S01]  /*a5a0*/  STL [R1+0x2e8], R15 ;  /* 0x0002e80f01007387 */ /* 0x000fe20000100800 */
[----:B------:R-:W-:-:S03]  /*a5b0*/  @!P5 IMAD.IADD R17, R17, 0x1, -R29 ;  /* 0x000000011111d824 */ /* 0x000fc600078e0a1d */
[----:B------:R0:W-:Y:S04]  /*a5c0*/  STL [R1+0x2f8], R4 ;  /* 0x0002f80401007387 */ /* 0x0001e80000100800 */
[----:B------:R-:W-:Y:S04]  /*a5d0*/  STL [R1+0x2f4], R16 ;  /* 0x0002f41001007387 */ /* 0x000fe80000100800 */
[----:B0-----:R-:W4:Y:S04]  /*a5e0*/  LDL R4, [R1+0x13b0] ;  /* 0x0013b00001047983 */ /* 0x001f280000100800 */
[----:B------:R0:W-:Y:S04]  /*a5f0*/  STL [R1+0x2ec], R23 ;  /* 0x0002ec1701007387 */ /* 0x0001e80000100800 */
[----:B------:R-:W-:Y:S04]  /*a600*/  STL [R1+0x2f0], R17 ;  /* 0x0002f01101007387 */ /* 0x000fe80000100800 */
[----:B0-----:R-:W4:Y:S04]  /*a610*/  LDL.LU R23, [R1+0x2b4] ;  /* 0x0002b40001177983 */ /* 0x001f280000300800 */
[----:B------:R-:W4:Y:S04]  /*a620*/  LDL.LU R12, [R1+0x2b0] ;  /* 0x0002b000010c7983 */ /* 0x000f280000300800 */
[----:B------:R-:W4:Y:S01]  /*a630*/  LDL.LU R14, [R1+0x298] ;  /* 0x00029800010e7983 */ /* 0x000f220000300800 */
[----:B------:R-:W-:-:S03]  /*a640*/  @!P4 IMAD.IADD R25, R25, 0x1, -R29 ;  /* 0x000000011919c824 */ /* 0x000fc600078e0a1d */
[----:B------:R-:W4:Y:S04]  /*a650*/  LDL.LU R15, [R1+0x2a4] ;  /* 0x0002a400010f7983 */ /* 0x000f280000300800 */
[----:B------:R-:W4:Y:S01]  /*a660*/  LDL.LU R16, [R1+0x2a8] ;  /* 0x0002a80001107983 */ /* 0x000f220000300800 */
[C---:B-----5:R-:W-:Y:S02]  /*a670*/  ISETP.GT.U32.AND P6, PT, R29.reuse, R3, PT ;  /* 0x000000031d00720c */ /* 0x060fe40003fc4070 */
[C---:B------:R-:W-:Y:S02]  /*a680*/  ISETP.GT.U32.AND P3, PT, R29.reuse, R10, PT ;  /* 0x0000000a1d00720c */ /* 0x040fe40003f64070 */
[C---:B------:R-:W-:Y:S02]  /*a690*/  ISETP.GT.U32.AND P0, PT, R29.reuse, R11, PT ;  /* 0x0000000b1d00720c */ /* 0x040fe40003f04070 */
[----:B------:R-:W-:-:S07]  /*a6a0*/  ISETP.GT.U32.AND P1, PT, R29, R13, PT ;  /* 0x0000000d1d00720c */ /* 0x000fce0003f24070 */
[--C-:B------:R-:W-:Y:S01]  /*a6b0*/  @!P6 IMAD.IADD R3, R3, 0x1, -R29.reuse ;  /* 0x000000010303e824 */ /* 0x100fe200078e0a1d */
[C---:B------:R-:W-:Y:S01]  /*a6c0*/  ISETP.GT.U32.AND P6, PT, R29.reuse, R24, PT ;  /* 0x000000181d00720c */ /* 0x040fe20003fc4070 */
[--C-:B------:R-:W-:Y:S01]  /*a6d0*/  @!P3 IMAD.IADD R10, R10, 0x1, -R29.reuse ;  /* 0x000000010a0ab824 */ /* 0x100fe200078e0a1d */
[----:B------:R-:W-:Y:S01]  /*a6e0*/  ISETP.GT.U32.AND P3, PT, R29, R19, PT ;  /* 0x000000131d00720c */ /* 0x000fe20003f64070 */
[--C-:B------:R-:W-:Y:S01]  /*a6f0*/  @!P0 IMAD.IADD R11, R11, 0x1, -R29.reuse ;  /* 0x000000010b0b8824 */ /* 0x100fe200078e0a1d */
[----:B------:R-:W-:Y:S01]  /*a700*/  ISETP.GT.U32.AND P0, PT, R29, R20, PT ;  /* 0x000000141d00720c */ /* 0x000fe20003f04070 */
[----:B------:R-:W-:Y:S01]  /*a710*/  @!P1 IMAD.IADD R13, R13, 0x1, -R29 ;  /* 0x000000010d0d9824 */ /* 0x000fe200078e0a1d */
[C---:B------:R-:W-:Y:S02]  /*a720*/  ISETP.GT.U32.AND P1, PT, R29.reuse, R22, PT ;  /* 0x000000161d00720c */ /* 0x040fe40003f24070 */
[----:B------:R-:W-:-:S05]  /*a730*/  ISETP.GT.U32.AND P2, PT, R29, R18, PT ;  /* 0x000000121d00720c */ /* 0x000fca0003f44070 */
[--C-:B------:R-:W-:Y:S02]  /*a740*/  @!P6 IMAD.IADD R24, R24, 0x1, -R29.reuse ;  /* 0x000000011818e824 */ /* 0x100fe400078e0a1d */
[--C-:B------:R-:W-:Y:S02]  /*a750*/  @!P3 IMAD.IADD R19, R19, 0x1, -R29.reuse ;  /* 0x000000011313b824 */ /* 0x100fe400078e0a1d */
[--C-:B------:R-:W-:Y:S01]  /*a760*/  @!P0 IMAD.IADD R20, R20, 0x1, -R29.reuse ;  /* 0x0000000114148824 */ /* 0x100fe200078e0a1d */
[----:B------:R0:W-:Y:S01]  /*a770*/  STL [R1+0x2d4], R24 ;  /* 0x0002d41801007387 */ /* 0x0001e20000100800 */
[--C-:B------:R-:W-:Y:S02]  /*a780*/  @!P1 IMAD.IADD R22, R22, 0x1, -R29.reuse ;  /* 0x0000000116169824 */ /* 0x100fe400078e0a1d */
[----:B------:R-:W-:Y:S01]  /*a790*/  @!P2 IMAD.IADD R18, R18, 0x1, -R29 ;  /* 0x000000011212a824 */ /* 0x000fe200078e0a1d */
[----:B0-----:R-:W5:Y:S01]  /*a7a0*/  LDL.LU R24, [R1+0x2a0] ;  /* 0x0002a00001187983 */ /* 0x001f620000300800 */
[----:B------:R-:W-:-:S03]  /*a7b0*/  ISETP.GT.U32.AND P2, PT, R29, R25, PT ;  /* 0x000000191d00720c */ /* 0x000fc60003f44070 */
[----:B------:R0:W-:Y:S04]  /*a7c0*/  STL [R1+0x2e0], R19 ;  /* 0x0002e01301007387 */ /* 0x0001e80000100800 */
        /* <DEDUP_REMOVED lines=8> */
[----:B------:R-:W5:Y:S01]  /*a850*/  LDL.LU R22, [R1+0x28c] ;  /* 0x00028c0001167983 */ /* 0x000f620000300800 */
[C---:B------:R-:W-:Y:S02]  /*a860*/  ISETP.GT.U32.AND P5, PT, R29.reuse, R27, PT ;  /* 0x0000001b1d00720c */ /* 0x040fe40003fa4070 */
[C---:B------:R-:W-:Y:S02]  /*a870*/  ISETP.GT.U32.AND P3, PT, R29.reuse, R10, PT ;  /* 0x0000000a1d00720c */ /* 0x040fe40003f64070 */
[----:B------:R-:W-:Y:S01]  /*a880*/  ISETP.GT.U32.AND P0, PT, R29, R11, PT ;  /* 0x0000000b1d00720c */ /* 0x000fe20003f04070 */
[----:B0-----:R-:W5:Y:S08]  /*a890*/  LDL.LU R25, [R1+0x288] ;  /* 0x0002880001197983 */ /* 0x001f700000300800 */
[--C-:B------:R-:W-:Y:S01]  /*a8a0*/  @!P5 IMAD.IADD R27, R27, 0x1, -R29.reuse ;  /* 0x000000011b1bd824 */ /* 0x100fe200078e0a1d */
[----:B------:R-:W-:Y:S01]  /*a8b0*/  ISETP.GT.U32.AND P1, PT, R29, R13, PT ;  /* 0x0000000d1d00720c */ /* 0x000fe20003f24070 */
[----:B------:R-:W-:-:S02]  /*a8c0*/  @!P3 IMAD.IADD R10, R10, 0x1, -R29 ;  /* 0x000000010a0ab824 */ /* 0x000fc400078e0a1d */
[----:B------:R-:W-:Y:S01]  /*a8d0*/  @!P0 IMAD.IADD R11, R11, 0x1, -R29 ;  /* 0x000000010b0b8824 */ /* 0x000fe200078e0a1d */
[----:B------:R-:W-:-:S09]  /*a8e0*/  ISETP.GT.U32.AND P2, PT, R29, R18, PT ;  /* 0x000000121d00720c */ /* 0x000fd20003f44070 */
[----:B------:R-:W-:Y:S01]  /*a8f0*/  @!P1 IMAD.IADD R13, R13, 0x1, -R29 ;  /* 0x000000010d0d9824 */ /* 0x000fe200078e0a1d */
[C---:B--2---:R-:W-:Y:S02]  /*a900*/  ISETP.GT.U32.AND P4, PT, R29.reuse, R21, PT ;  /* 0x000000151d00720c */ /* 0x044fe40003f84070 */
[----:B---3--:R-:W-:-:S11]  /*a910*/  ISETP.GT.U32.AND P5, PT, R29, R26, PT ;  /* 0x0000001a1d00720c */ /* 0x008fd60003fa4070 */
[--C-:B------:R-:W-:Y:S01]  /*a920*/  @!P4 IMAD.IADD R21, R21, 0x1, -R29.reuse ;  /* 0x000000011515c824 */ /* 0x100fe200078e0a1d */
[C---:B------:R-:W-:Y:S01]  /*a930*/  ISETP.GT.U32.AND P4, PT, R29.reuse, R27, PT ;  /* 0x0000001b1d00720c */ /* 0x040fe20003f84070 */
[----:B------:R-:W-:Y:S01]  /*a940*/  @!P5 IMAD.IADD R26, R26, 0x1, -R29 ;  /* 0x000000011a1ad824 */ /* 0x000fe200078e0a1d */
[----:B------:R-:W-:-:S11]  /*a950*/  ISETP.GT.U32.AND P5, PT, R29, R3, PT ;  /* 0x000000031d00720c */ /* 0x000fd60003fa4070 */
[----:B------:R-:W-:Y:S01]  /*a960*/  @!P4 IMAD.IADD R27, R27, 0x1, -R29 ;  /* 0x000000011b1bc824 */ /* 0x000fe200078e0a1d */
[----:B------:R-:W-:-:S04]  /*a970*/  ISETP.GT.U32.AND P6, PT, R29, R26, PT ;  /* 0x0000001a1d00720c */ /* 0x000fc80003fc4070 */
[----:B------:R0:W-:Y:S01]  /*a980*/  STL [R1+0x2c0], R27 ;  /* 0x0002c01b01007387 */ /* 0x0001e20000100800 */
[----:B------:R-:W-:-:S03]  /*a990*/  @!P5 IMAD.IADD R3, R3, 0x1, -R29 ;  /* 0x000000010303d824 */ /* 0x000fc600078e0a1d */
[----:B0-----:R-:W2:Y:S05]  /*a9a0*/  LDL.LU R27, [R1+0x270] ;  /* 0x00027000011b7983 */ /* 0x001eaa0000300800 */
[----:B------:R-:W-:Y:S01]  /*a9b0*/  @!P6 IMAD.IADD R26, R26, 0x1, -R29 ;  /* 0x000000011a1ae824 */ /* 0x000fe200078e0a1d */
[C---:B----4-:R-:W-:Y:S02]  /*a9c0*/  ISETP.GT.U32.AND P5, PT, R29.reuse, R23, PT ;  /* 0x000000171d00720c */ /* 0x050fe40003fa4070 */
[C---:B------:R-:W-:Y:S02]  /*a9d0*/  ISETP.GT.U32.AND P3, PT, R29.reuse, R12, PT ;  /* 0x0000000c1d00720c */ /* 0x040fe40003f64070 */
[----:B------:R-:W-:-:S02]  /*a9e0*/  ISETP.GT.U32.AND P0, PT, R29, R14, PT ;  /* 0x0000000e1d00720c */ /* 0x000fc40003f04070 */
[C---:B------:R-:W-:Y:S02]  /*a9f0*/  ISETP.GT.U32.AND P4, PT, R29.reuse, R21, PT ;  /* 0x000000151d00720c */ /* 0x040fe40003f84070 */
[----:B------:R-:W-:-:S05]  /*aa00*/  ISETP.GT.U32.AND P1, PT, R29, R15, PT ;  /* 0x0000000f1d00720c */ /* 0x000fca0003f24070 */
[--C-:B------:R-:W-:Y:S02]  /*aa10*/  @!P5 IMAD.IADD R23, R23, 0x1, -R29.reuse ;  /* 0x000000011717d824 */ /* 0x100fe400078e0a1d */
[--C-:B------:R-:W-:Y:S02]  /*aa20*/  @!P3 IMAD.IADD R12, R12, 0x1, -R29.reuse ;  /* 0x000000010c0cb824 */ /* 0x100fe400078e0a1d */
[--C-:B------:R-:W-:Y:S01]  /*aa30*/  @!P0 IMAD.IADD R14, R14, 0x1, -R29.reuse ;  /* 0x000000010e0e8824 */ /* 0x100fe200078e0a1d */
[----:B------:R-:W-:Y:S01]  /*aa40*/  STL [R1+0x2cc], R3 ;  /* 0x0002cc0301007387 */ /* 0x000fe20000100800 */
[--C-:B------:R-:W-:Y:S01]  /*aa50*/  @!P2 IMAD.IADD R18, R18, 0x1, -R29.reuse ;  /* 0x000000011212a824 */ /* 0x100fe200078e0a1d */
[----:B------:R-:W-:Y:S01]  /*aa60*/  ISETP.GT.U32.AND P2, PT, R29, R16, PT ;  /* 0x000000101d00720c */ /* 0x000fe20003f44070 */
[--C-:B------:R-:W-:Y:S01]  /*aa70*/  @!P1 IMAD.IADD R15, R15, 0x1, -R29.reuse ;  /* 0x000000010f0f9824 */ /* 0x100fe200078e0a1d */
[----:B------:R-:W-:Y:S01]  /*aa80*/  STL [R1+0x2d0], R10 ;  /* 0x0002d00a01007387 */ /* 0x000fe20000100800 */
[----:B------:R-:W-:-:S03]  /*aa90*/  @!P4 IMAD.IADD R21, R21, 0x1, -R29 ;  /* 0x000000011515c824 */ /* 0x000fc600078e0a1d */
[----:B------:R-:W-:Y:S04]  /*aaa0*/  STL [R1+0x2c8], R11 ;  /* 0x0002c80b01007387 */ /* 0x000fe80000100800 */
[----:B------:R-:W-:Y:S04]  /*aab0*/  STL [R1+0x2c4], R13 ;  /* 0x0002c40d01007387 */ /* 0x000fe80000100800 */
[----:B------:R-:W-:Y:S04]  /*aac0*/  STL [R1+0x2ac], R18 ;  /* 0x0002ac1201007387 */ /* 0x000fe80000100800 */
[----:B------:R0:W-:Y:S04]  /*aad0*/  STL [R1+0x2bc], R26 ;  /* 0x0002bc1a01007387 */ /* 0x0001e80000100800 */
[----:B------:R1:W-:Y:S04]  /*aae0*/  STL [R1+0x2b8], R21 ;  /* 0x0002b81501007387 */ /* 0x0003e80000100800 */
[----:B0-----:R-:W3:Y:S04]  /*aaf0*/  LDL.LU R26, [R1+0x27c] ;  /* 0x00027c00011a7983 */ /* 0x001ee80000300800 */
[----:B------:R-:W4:Y:S01]  /*ab00*/  LDL.LU R3, [R1+0x280] ;  /* 0x0002800001037983 */ /* 0x000f220000300800 */
[----:B------:R-:W-:-:S03]  /*ab10*/  @!P2 IMAD.IADD R16, R16, 0x1, -R29 ;  /* 0x000000011010a824 */ /* 0x000fc600078e0a1d */
[----:B------:R-:W4:Y:S04]  /*ab20*/  LDL.LU R13, [R1+0x278] ;  /* 0x00027800010d7983 */ /* 0x000f280000300800 */
[----:B------:R-:W4:Y:S04]  /*ab30*/  LDL.LU R18, [R1+0x274] ;  /* 0x0002740001127983 */ /* 0x000f280000300800 */
[----:B-1----:R-:W4:Y:S01]  /*ab40*/  LDL.LU R21, [R1+0x25c] ;  /* 0x00025c0001157983 */ /* 0x002f220000300800 */
[C---:B-----5:R-:W-:Y:S02]  /*ab50*/  ISETP.GT.U32.AND P6, PT, R29.reuse, R9, PT ;  /* 0x000000091d00720c */ /* 0x060fe40003fc4070 */
[----:B------:R-:W-:-:S02]  /*ab60*/  ISETP.GT.U32.AND P5, PT, R29, R17, PT ;  /* 0x000000111d00720c */ /* 0x000fc40003fa4070 */
[C---:B------:R-:W-:Y:S02]  /*ab70*/  ISETP.GT.U32.AND P3, PT, R29.reuse, R19, PT ;  /* 0x000000131d00720c */ /* 0x040fe40003f64070 */
[----:B------:R-:W-:-:S07]  /*ab80*/  ISETP.GT.U32.AND P0, PT, R29, R20, PT ;  /* 0x000000141d00720c */ /* 0x000fce0003f04070 */
[--C-:B------:R-:W-:Y:S01]  /*ab90*/  @!P6 IMAD.IADD R9, R9, 0x1, -R29.reuse ;  /* 0x000000010909e824 */ /* 0x100fe200078e0a1d */
[----:B------:R-:W-:Y:S01]  /*aba0*/  ISETP.GT.U32.AND P6, PT, R29, R23, PT ;  /* 0x000000171d00720c */ /* 0x000fe20003fc4070 */
[--C-:B------:R-:W-:Y:S01]  /*abb0*/  @!P5 IMAD.IADD R17, R17, 0x1, -R29.reuse ;  /* 0x000000011111d824 */ /* 0x100fe200078e0a1d */
[----:B------:R-:W-:Y:S01]  /*abc0*/  ISETP.GT.U32.AND P5, PT, R29, R12, PT ;  /* 0x0000000c1d00720c */ /* 0x000fe20003fa4070 */
[--C-:B------:R-:W-:Y:S01]  /*abd0*/  @!P3 IMAD.IADD R19, R19, 0x1, -R29.reuse ;  /* 0x000000011313b824 */ /* 0x100fe200078e0a1d */
[C---:B------:R-:W-:Y:S02]  /*abe0*/  ISETP.GT.U32.AND P3, PT, R29.reuse, R14, PT ;  /* 0x0000000e1d00720c */ /* 0x040fe40003f64070 */
[C---:B------:R-:W-:Y:S01]  /*abf0*/  ISETP.GT.U32.AND P1, PT, R29.reuse, R22, PT ;  /* 0x000000161d00720c */ /* 0x040fe20003f24070 */
[----:B------:R-:W-:Y:S01]  /*ac00*/  @!P0 IMAD.IADD R20, R20, 0x1, -R29 ;  /* 0x0000000114148824 */ /* 0x000fe200078e0a1d */
[----:B------:R-:W-:-:S05]  /*ac10*/  ISETP.GT.U32.AND P0, PT, R29, R15, PT ;  /* 0x0000000f1d00720c */ /* 0x000fca0003f04070 */
[--C-:B------:R-:W-:Y:S02]  /*ac20*/  @!P6 IMAD.IADD R23, R23, 0x1, -R29.reuse ;  /* 0x000000011717e824 */ /* 0x100fe400078e0a1d */
[----:B------:R-:W-:-:S03]  /*ac30*/  @!P5 IMAD.IADD R12, R12, 0x1, -R29 ;  /* 0x000000010c0cd824 */ /* 0x000fc600078e0a1d */
[----:B------:R0:W-:Y:S01]  /*ac40*/  STL [R1+0x2b4], R23 ;  /* 0x0002b41701007387 */ /* 0x0001e20000100800 */
[--C-:B------:R-:W-:Y:S02]  /*ac50*/  @!P3 IMAD.IADD R14, R14, 0x1, -R29.reuse ;  /* 0x000000010e0eb824 */ /* 0x100fe400078e0a1d */
[--C-:B------:R-:W-:Y:S01]  /*ac60*/  @!P1 IMAD.IADD R22, R22, 0x1, -R29.reuse ;  /* 0x0000000116169824 */ /* 0x100fe200078e0a1d */
[----:B------:R-:W-:Y:S01]  /*ac70*/  ISETP.GT.U32.AND P1, PT, R29, R16, PT ;  /* 0x000000101d00720c */ /* 0x000fe20003f24070 */
[--C-:B------:R-:W-:Y:S01]  /*ac80*/  @!P0 IMAD.IADD R15, R15, 0x1, -R29.reuse ;  /* 0x000000010f0f8824 */ /* 0x100fe200078e0a1d */
        /* <DEDUP_REMOVED lines=10> */
[----:B------:R-:W5:Y:S04]  /*ad30*/  LDL.LU R15, [R1+0x254] ;  /* 0x00025400010f7983 */ /* 0x000f680000300800 */
[----:B0-----:R-:W5:Y:S01]  /*ad40*/  LDL.LU R16, [R1+0x258] ;  /* 0x0002580001107983 */ /* 0x001f620000300800 */
[C---:B------:R-:W-:Y:S02]  /*ad50*/  ISETP.GT.U32.AND P4, PT, R29.reuse, R24, PT ;  /* 0x000000181d00720c */ /* 0x040fe40003f84070 */
[----:B------:R-:W-:-:S11]  /*ad60*/  ISETP.GT.U32.AND P2, PT, R29, R25, PT ;  /* 0x000000191d00720c */ /* 0x000fd60003f44070 */
[--C-:B------:R-:W-:Y:S01]  /*ad70*/  @!P4 IMAD.IADD R24, R24, 0x1, -R29.reuse ;  /* 0x000000011818c824 */ /* 0x100fe200078e0a1d */
[----:B------:R-:W-:Y:S01]  /*ad80*/  ISETP.GT.U32.AND P5, PT, R29, R17, PT ;  /* 0x000000111d00720c */ /* 0x000fe20003fa4070 */
[----:B------:R-:W-:-:S03]  /*ad90*/  @!P2 IMAD.IADD R25, R25, 0x1, -R29 ;  /* 0x000000011919a824 */ /* 0x000fc600078e0a1d */
[C---:B------:R-:W-:Y:S02]  /*ada0*/  ISETP.GT.U32.AND P2, PT, R29.reuse, R24, PT ;  /* 0x000000181d00720c */ /* 0x040fe40003f44070 */
[C---:B------:R-:W-:Y:S02]  /*adb0*/  ISETP.GT.U32.AND P3, PT, R29.reuse, R19, PT ;  /* 0x000000131d00720c */ /* 0x040fe40003f64070 */
[C---:B------:R-:W-:Y:S02]  /*adc0*/  ISETP.GT.U32.AND P0, PT, R29.reuse, R20, PT ;  /* 0x000000141d00720c */ /* 0x040fe40003f04070 */
[----:B------:R-:W-:-:S03]  /*add0*/  ISETP.GT.U32.AND P1, PT, R29, R22, PT ;  /* 0x000000161d00720c */ /* 0x000fc60003f24070 */
[----:B------:R-:W-:-:S04]  /*ade0*/  @!P5 IMAD.IADD R17, R17, 0x1, -R29 ;  /* 0x000000011111d824 */ /* 0x000fc800078e0a1d */
[----:B------:R-:W-:Y:S01]  /*adf0*/  @!P2 IMAD.IADD R24, R24, 0x1, -R29 ;  /* 0x000000011818a824 */ /* 0x000fe200078e0a1d */
[----:B--2---:R-:W-:-:S13]  /*ae00*/  ISETP.GT.U32.AND P4, PT, R29, R27, PT ;  /* 0x0000001b1d00720c */ /* 0x004fda0003f84070 */
[----:B------:R-:W-:Y:S01]  /*ae10*/  @!P4 IMAD.IADD R27, R27, 0x1, -R29 ;  /* 0x000000011b1bc824 */ /* 0x000fe200078e0a1d */
[----:B------:R-:W-:-:S04]  /*ae20*/  ISETP.GT.U32.AND P4, PT, R29, R9, PT ;  /* 0x000000091d00720c */ /* 0x000fc80003f84070 */
[----:B------:R-:W-:Y:S01]  /*ae30*/  ISETP.GT.U32.AND P6, PT, R29, R27, PT ;  /* 0x0000001b1d00720c */ /* 0x000fe20003fc4070 */
[--C-:B------:R-:W-:Y:S01]  /*ae40*/  @!P3 IMAD.IADD R19, R19, 0x1, -R29.reuse ;  /* 0x000000011313b824 */ /* 0x100fe200078e0a1d */
[----:B------:R0:W-:Y:S07]  /*ae50*/  STL [R1+0x2a0], R24 ;  /* 0x0002a01801007387 */ /* 0x0001ee0000100800 */
[--C-:B------:R-:W-:Y:S01]  /*ae60*/  @!P4 IMAD.IADD R9, R9, 0x1, -R29.reuse ;  /* 0x000000010909c824 */ /* 0x100fe200078e0a1d */
[----:B0-----:R-:W2:Y:S03]  /*ae70*/  LDL.LU R24, [R1+0x250] ;  /* 0x0002500001187983 */ /* 0x001ea60000300800 */
[--C-:B------:R-:W-:Y:S01]  /*ae80*/  @!P6 IMAD.IADD R27, R27, 0x1, -R29.reuse ;  /* 0x000000011b1be824 */ /* 0x100fe200078e0a1d */
[----:B------:R-:W-:Y:S01]  /*ae90*/  ISETP.GT.U32.AND P2, PT, R29, R25, PT ;  /* 0x000000191d00720c */ /* 0x000fe20003f44070 */
[----:B------:R-:W-:-:S02]  /*aea0*/  @!P0 IMAD.IADD R20, R20, 0x1, -R29 ;  /* 0x0000000114148824 */ /* 0x000fc400078e0a1d */
[----:B------:R-:W-:Y:S01]  /*aeb0*/  @!P1 IMAD.IADD R22, R22, 0x1, -R29 ;  /* 0x0000000116169824 */ /* 0x000fe200078e0a1d */
[----:B------:R-:W-:Y:S01]  /*aec0*/  STL [R1+0x29c], R9 ;  /* 0x00029c0901007387 */ /* 0x000fe20000100800 */
[C---:B---3--:R-:W-:Y:S02]  /*aed0*/  ISETP.GT.U32.AND P4, PT, R29.reuse, R26, PT ;  /* 0x0000001a1d00720c */ /* 0x048fe40003f84070 */
[C---:B----4-:R-:W-:Y:S02]  /*aee0*/  ISETP.GT.U32.AND P5, PT, R29.reuse, R3, PT ;  /* 0x000000031d00720c */ /* 0x050fe40003fa4070 */
[----:B------:R-:W-:-:S09]  /*aef0*/  ISETP.GT.U32.AND P3, PT, R29, R13, PT ;  /* 0x0000000d1d00720c */ /* 0x000fd20003f64070 */
[--C-:B------:R-:W-:Y:S01]  /*af00*/  @!P4 IMAD.IADD R26, R26, 0x1, -R29.reuse ;  /* 0x000000011a1ac824 */ /* 0x100fe200078e0a1d */
[----:B------:R-:W-:Y:S01]  /*af10*/  ISETP.GT.U32.AND P0, PT, R29, R18, PT ;  /* 0x000000121d00720c */ /* 0x000fe20003f04070 */
[--C-:B------:R-:W-:Y:S01]  /*af20*/  @!P5 IMAD.IADD R3, R3, 0x1, -R29.reuse ;  /* 0x000000010303d824 */ /* 0x100fe200078e0a1d */
[----:B------:R-:W-:Y:S01]  /*af30*/  ISETP.GT.U32.AND P1, PT, R29, R21, PT ;  /* 0x000000151d00720c */ /* 0x000fe20003f24070 */
[--C-:B------:R-:W-:Y:S01]  /*af40*/  @!P3 IMAD.IADD R13, R13, 0x1, -R29.reuse ;  /* 0x000000010d0db824 */ /* 0x100fe200078e0a1d */
[----:B------:R-:W-:Y:S01]  /*af50*/  STL [R1+0x284], R17 ;  /* 0x0002841101007387 */ /* 0x000fe20000100800 */
[----:B------:R-:W-:-:S03]  /*af60*/  @!P2 IMAD.IADD R25, R25, 0x1, -R29 ;  /* 0x000000011919a824 */ /* 0x000fc600078e0a1d */
[----:B------:R-:W-:Y:S05]  /*af70*/  STL [R1+0x290], R19 ;  /* 0x0002901301007387 */ /* 0x000fea0000100800 */
[--C-:B------:R-:W-:Y:S01]  /*af80*/  @!P0 IMAD.IADD R18, R18, 0x1, -R29.reuse ;  /* 0x0000000112128824 */ /* 0x100fe200078e0a1d */
[----:B------:R-:W-:Y:S01]  /*af90*/  STL [R1+0x294], R20 ;  /* 0x0002941401007387 */ /* 0x000fe20000100800 */
[----:B------:R-:W-:-:S03]  /*afa0*/  @!P1 IMAD.IADD R21, R21, 0x1, -R29 ;  /* 0x0000000115159824 */ /* 0x000fc600078e0a1d */
[----:B------:R-:W-:Y:S04]  /*afb0*/  STL [R1+0x28c], R22 ;  /* 0x00028c1601007387 */ /* 0x000fe80000100800 */
[----:B------:R0:W-:Y:S04]  /*afc0*/  STL [R1+0x270], R27 ;  /* 0x0002701b01007387 */ /* 0x0001e80000100800 */
[----:B------:R1:W-:Y:S04]  /*afd0*/  STL [R1+0x288], R25 ;  /* 0x0002881901007387 */ /* 0x0003e80000100800 */
[----:B0-----:R-:W3:Y:S04]  /*afe0*/  LDL R27, [R1+0x13b4] ;  /* 0x0013b400011b7983 */ /* 0x001ee80000100800 */
[----:B-1----:R-:W4:Y:S04]  /*aff0*/  LDL.LU R25, [R1+0x24c] ;  /* 0x00024c0001197983 */ /* 0x002f280000300800 */
[----:B------:R-:W3:Y:S04]  /*b000*/  LDL.LU R17, [R1+0x234] ;  /* 0x0002340001117983 */ /* 0x000ee80000300800 */
[----:B------:R-:W3:Y:S04]  /*b010*/  LDL.LU R19, [R1+0x240] ;  /* 0x0002400001137983 */ /* 0x000ee80000300800 */
[----:B------:R-:W3:Y:S04]  /*b020*/  LDL.LU R20, [R1+0x244] ;  /* 0x0002440001147983 */ /* 0x000ee80000300800 */
[----:B------:R-:W3:Y:S01]  /*b030*/  LDL.LU R22, [R1+0x23c] ;  /* 0x00023c0001167983 */ /* 0x000ee20000300800 */
[----:B-----5:R-:W-:-:S02]  /*b040*/  ISETP.GT.U32.AND P6, PT, R29, R10, PT ;  /* 0x0000000a1d00720c */ /* 0x020fc40003fc4070 */
[C---:B------:R-:W-:Y:S02]  /*b050*/  ISETP.GT.U32.AND P4, PT, R29.reuse, R11, PT ;  /* 0x0000000b1d00720c */ /* 0x040fe40003f84070 */
[C---:B------:R-:W-:Y:S02]  /*b060*/  ISETP.GT.U32.AND P5, PT, R29.reuse, R12, PT ;  /* 0x0000000c1d00720c */ /* 0x040fe40003fa4070 */
[----:B------:R-:W-:-:S07]  /*b070*/  ISETP.GT.U32.AND P3, PT, R29, R14, PT ;  /* 0x0000000e1d00720c */ /* 0x000fce0003f64070 */
[--C-:B------:R-:W-:Y:S01]  /*b080*/  @!P6 IMAD.IADD R10, R10, 0x1, -R29.reuse ;  /* 0x000000010a0ae824 */ /* 0x100fe200078e0a1d */
[----:B------:R-:W-:Y:S01]  /*b090*/  ISETP.GT.U32.AND P6, PT, R29, R26, PT ;  /* 0x0000001a1d00720c */ /* 0x000fe20003fc4070 */
[--C-:B------:R-:W-:Y:S01]  /*b0a0*/  @!P4 IMAD.IADD R11, R11, 0x1, -R29.reuse ;  /* 0x000000010b0bc824 */ /* 0x100fe200078e0a1d */
[C---:B------:R-:W-:Y:S02]  /*b0b0*/  ISETP.GT.U32.AND P2, PT, R29.reuse, R23, PT ;  /* 0x000000171d00720c */ /* 0x040fe40003f44070 */
[C---:B------:R-:W-:Y:S01]  /*b0c0*/  ISETP.GT.U32.AND P4, PT, R29.reuse, R3, PT ;  /* 0x000000031d00720c */ /* 0x040fe20003f84070 */
[--C-:B------:R-:W-:Y:S01]  /*b0d0*/  @!P5 IMAD.IADD R12, R12, 0x1, -R29.reuse ;  /* 0x000000010c0cd824 */ /* 0x100fe200078e0a1d */
[C---:B------:R-:W-:Y:S02]  /*b0e0*/  ISETP.GT.U32.AND P0, PT, R29.reuse, R15, PT ;  /* 0x0000000f1d00720c */ /* 0x040fe40003f04070 */
[C---:B------:R-:W-:Y:S01]  /*b0f0*/  ISETP.GT.U32.AND P5, PT, R29.reuse, R13, PT ;  /* 0x0000000d1d00720c */ /* 0x040fe20003fa4070 */
[----:B------:R-:W-:Y:S01]  /*b100*/  @!P3 IMAD.IADD R14, R14, 0x1, -R29 ;  /* 0x000000010e0eb824 */ /* 0x000fe200078e0a1d */
[----:B------:R-:W-:-:S02]  /*b110*/  ISETP.GT.U32.AND P3, PT, R29, R18, PT ;  /* 0x000000121d00720c */ /* 0x000fc40003f64070 */
[----:B------:R-:W-:Y:S01]  /*b120*/  ISETP.GT.U32.AND P1, PT, R29, R16, PT ;  /* 0x000000101d00720c */ /* 0x000fe20003f24070 */
[--C-:B------:R-:W-:Y:S02]  /*b130*/  @!P6 IMAD.IADD R26, R26, 0x1, -R29.reuse ;  /* 0x000000011a1ae824 */ /* 0x100fe400078e0a1d */
[--C-:B------:R-:W-:Y:S02]  /*b140*/  @!P2 IMAD.IADD R23, R23, 0x1, -R29.reuse ;  /* 0x000000011717a824 */ /* 0x100fe400078e0a1d */
[--C-:B------:R-:W-:Y:S01]  /*b150*/  @!P4 IMAD.IADD R3, R3, 0x1, -R29.reuse ;  /* 0x000000010303c824 */ /* 0x100fe200078e0a1d */
[----:B------:R0:W-:Y:S01]  /*b160*/  STL [R1+0x27c], R26 ;  /* 0x00027c1a01007387 */ /* 0x0001e20000100800 */
[--C-:B------:R-:W-:Y:S01]  /*b170*/  @!P0 IMAD.IADD R15, R15, 0x1, -R29.reuse ;  /* 0x000000010f0f8824 */ /* 0x100fe200078e0a1d */
[----:B------:R-:W-:Y:S01]  /*b180*/  ISETP.GT.U32.AND P0, PT, R29, R21, PT ;  /* 0x000000151d00720c */ /* 0x000fe20003f04070 */
[--C-:B------:R-:W-:Y:S02]  /*b190*/  @!P5 IMAD.IADD R13, R13, 0x1, -R29.reuse ;  /* 0x000000010d0dd824 */ /* 0x100fe400078e0a1d */
[----:B------:R-:W-:-:S02]  /*b1a0*/  @!P3 IMAD.IADD R18, R18, 0x1, -R29 ;  /* 0x000000011212b824 */ /* 0x000fc400078e0a1d */
[--C-:B------:R-:W-:Y:S01]  /*b1b0*/  @!P1 IMAD.IADD R16, R16, 0x1, -R29.reuse ;  /* 0x0000000110109824 */ /* 0x100fe200078e0a1d */
[----:B------:R-:W-:Y:S01]  /*b1c0*/  ISETP.GT.U32.AND P1, PT, R29, R23, PT ;  /* 0x000000171d00720c */ /* 0x000fe20003f24070 */
[----:B0-----:R-:W5:Y:S04]  /*b1d0*/  LDL.LU R26, [R1+0x238] ;  /* 0x00023800011a7983 */ /* 0x001f680000300800 */
[----:B------:R-:W-:Y:S04]  /*b1e0*/  STL [R1+0x280], R3 ;  /* 0x0002800301007387 */ /* 0x000fe80000100800 */
[----:B------:R-:W5:Y:S04]  /*b1f0*/  LDL.LU R2, [R1+0x220] ;  /* 0x0002200001027983 */ /* 0x000f680000300800 */
[----:B------:R0:W-:Y:S04]  /*b200*/  STL [R1+0x278], R13 ;  /* 0x0002780d01007387 */ /* 0x0001e80000100800 */
[----:B------:R-:W5:Y:S04]  /*b210*/  LDL.LU R9, [R1+0x22c] ;  /* 0x00022c0001097983 */ /* 0x000f680000300800 */
[----:B------:R1:W-:Y:S04]  /*b220*/  STL [R1+0x274], R18 ;  /* 0x0002741201007387 */ /* 0x0003e80000100800 */
[----:B0-----:R-:W5:Y:S01]  /*b230*/  LDL.LU R13, [R1+0x230] ;  /* 0x00023000010d7983 */ /* 0x001f620000300800 */
[----:B------:R-:W-:-:S03]  /*b240*/  @!P0 IMAD.IADD R21, R21, 0x1, -R29 ;  /* 0x0000000115158824 */ /* 0x000fc600078e0a1d */
[----:B-1----:R-:W5:Y:S01]  /*b250*/  LDL.LU R18, [R1+0x228] ;  /* 0x0002280001127983 */ /* 0x002f620000300800 */
[----:B------:R-:W-:-:S03]  /*b260*/  @!P1 IMAD.IADD R23, R23, 0x1, -R29 ;  /* 0x0000000117179824 */ /* 0x000fc600078e0a1d */
[----:B------:R0:W-:Y:S04]  /*b270*/  STL [R1+0x25c], R21 ;  /* 0x00025c1501007387 */ /* 0x0001e80000100800 */
[----:B0-----:R-:W5:Y:S04]  /*b280*/  LDL.LU R21, [R1+0x224] ;  /* 0x0002240001157983 */ /* 0x001f680000300800 */
[----:B------:R0:W-:Y:S04]  /*b290*/  STL [R1+0x268], R23 ;  /* 0x0002681701007387 */ /* 0x0001e80000100800 */
[----:B0-----:R-:W5:Y:S01]  /*b2a0*/  LDL.LU R23, [R1+0x20c] ;  /* 0x00020c0001177983 */ /* 0x001f620000300800 */
[----:B------:R-:W-:-:S02]  /*b2b0*/  ISETP.GT.U32.AND P4, PT, R29, R11, PT ;  /* 0x0000000b1d00720c */ /* 0x000fc40003f84070 */
[C---:B--2---:R-:W-:Y:S02]  /*b2c0*/  ISETP.GT.U32.AND P2, PT, R29.reuse, R24, PT ;  /* 0x000000181d00720c */ /* 0x044fe40003f44070 */
[----:B------:R-:W-:-:S11]  /*b2d0*/  ISETP.GT.U32.AND P5, PT, R29, R12, PT ;  /* 0x0000000c1d00720c */ /* 0x000fd60003fa4070 */
[----:B------:R-:W-:Y:S01]  /*b2e0*/  @!P2 IMAD.IADD R24, R24, 0x1, -R29 ;  /* 0x000000011818a824 */ /* 0x000fe200078e0a1d */
[----:B------:R-:W-:-:S04]  /*b2f0*/  ISETP.GT.U32.AND P2, PT, R29, R10, PT ;  /* 0x0000000a1d00720c */ /* 0x000fc80003f44070 */
[----:B------:R-:W-:Y:S01]  /*b300*/  ISETP.GT.U32.AND P6, PT, R29, R24, PT ;  /* 0x000000181d00720c */ /* 0x000fe20003fc4070 */
[----:B------:R-:W-:Y:S01]  /*b310*/  @!P4 IMAD.IADD R11, R11, 0x1, -R29 ;  /* 0x000000010b0bc824 */ /* 0x000fe200078e0a1d */
[C---:B------:R-:W-:Y:S02]  /*b320*/  ISETP.GT.U32.AND P3, PT, R29.reuse, R14, PT ;  /* 0x0000000e1d00720c */ /* 0x040fe40003f64070 */
[----:B------:R-:W-:-:S05]  /*b330*/  ISETP.GT.U32.AND P0, PT, R29, R15, PT ;  /* 0x0000000f1d00720c */ /* 0x000fca0003f04070 */
[--C-:B------:R-:W-:Y:S02]  /*b340*/  @!P2 IMAD.IADD R10, R10, 0x1, -R29.reuse ;  /* 0x000000010a0aa824 */ /* 0x100fe400078e0a1d */
[--C-:B------:R-:W-:Y:S01]  /*b350*/  @!P5 IMAD.IADD R12, R12, 0x1, -R29.reuse ;  /* 0x000000010c0cd824 */ /* 0x100fe200078e0a1d */
[----:B------:R-:W-:Y:S01]  /*b360*/  ISETP.GT.U32.AND P1, PT, R29, R16, PT ;  /* 0x000000101d00720c */ /* 0x000fe20003f24070 */
[--C-:B------:R-:W-:Y:S02]  /*b370*/  @!P6 IMAD.IADD R24, R24, 0x1, -R29.reuse ;  /* 0x000000011818e824 */ /* 0x100fe400078e0a1d */
[--C-:B------:R-:W-:Y:S02]  /*b380*/  @!P3 IMAD.IADD R14, R14, 0x1, -R29.reuse ;  /* 0x000000010e0eb824 */ /* 0x100fe400078e0a1d */
[----:B------:R-:W-:-:S08]  /*b390*/  @!P0 IMAD.IADD R15, R15, 0x1, -R29 ;  /* 0x000000010f0f8824 */ /* 0x000fd000078e0a1d */
[--C-:B------:R-:W-:Y:S01]  /*b3a0*/  @!P1 IMAD.IADD R16, R16, 0x1, -R29.reuse ;  /* 0x0000000110109824 */ /* 0x100fe200078e0a1d */
[C---:B----4-:R-:W-:Y:S02]  /*b3b0*/  ISETP.GT.U32.AND P2, PT, R29.reuse, R25, PT ;  /* 0x000000191d00720c */ /* 0x050fe40003f44070 */
[C---:B---3--:R-:W-:Y:S02]  /*b3c0*/  ISETP.GT.U32.AND P4, PT, R29.reuse, R17, PT ;  /* 0x000000111d00720c */ /* 0x048fe40003f84070 */
[----:B------:R-:W-:Y:S02]  /*b3d0*/  IABS R3, R27 ;  /* 0x0000001b00037213 */ /* 0x000fe40000000000 */
[----:B------:R-:W-:Y:S01]  /*b3e0*/  ISETP.GT.U32.AND P5, PT, R29, R19, PT ;  /* 0x000000131d00720c */ /* 0x000fe20003fa4070 */
[----:B------:R-:W2:Y:S06]  /*b3f0*/  LDL.LU R27, [R1+0x218] ;  /* 0x00021800011b7983 */ /* 0x000eac0000300800 */
[----:B------:R-:W-:Y:S01]  /*b400*/  @!P2 IMAD.IADD R25, R25, 0x1, -R29 ;  /* 0x000000011919a824 */ /* 0x000fe200078e0a1d */
[----:B------:R-:W-:-:S02]  /*b410*/  ISETP.GT.U32.AND P3, PT, R29, R20, PT ;  /* 0x000000141d00720c */ /* 0x000fc40003f64070 */
[----:B------:R-:W-:Y:S01]  /*b420*/  ISETP.GT.U32.AND P0, PT, R29, R22, PT ;  /* 0x000000161d00720c */ /* 0x000fe20003f04070 */
[--C-:B------:R-:W-:Y:S02]  /*b430*/  @!P4 IMAD.IADD R17, R17, 0x1, -R29.reuse ;  /* 0x000000011111c824 */ /* 0x100fe400078e0a1d */
[--C-:B------:R-:W-:Y:S01]  /*b440*/  @!P5 IMAD.IADD R19, R19, 0x1, -R29.reuse ;  /* 0x000000011313d824 */ /* 0x100fe200078e0a1d */
[----:B------:R-:W-:Y:S07]  /*b450*/  STL [R1+0x26c], R10 ;  /* 0x00026c0a01007387 */ /* 0x000fee0000100800 */
        /* <DEDUP_REMOVED lines=9> */
[----:B------:R-:W4:Y:S04]  /*b4f0*/  LDL.LU R12, [R1+0x214] ;  /* 0x00021400010c7983 */ /* 0x000f280000300800 */
[----:B------:R-:W4:Y:S04]  /*b500*/  LDL.LU R14, [R1+0x210] ;  /* 0x00021000010e7983 */ /* 0x000f280000300800 */
[----:B------:R-:W4:Y:S04]  /*b510*/  LDL.LU R15, [R1+0x1f8] ;  /* 0x0001f800010f7983 */ /* 0x000f280000300800 */
[----:B-1----:R-:W4:Y:S01]  /*b520*/  LDL.LU R16, [R1+0x204] ;  /* 0x0002040001107983 */ /* 0x002f220000300800 */
        /* <DEDUP_REMOVED lines=8> */
[----:B------:R-:W-:Y:S01]  /*b5b0*/  ISETP.GT.U32.AND P2, PT, R29, R17, PT ;  /* 0x000000111d00720c */ /* 0x000fe20003f44070 */
[--C-:B------:R-:W-:Y:S01]  /*b5c0*/  @!P4 IMAD.IADD R13, R13, 0x1, -R29.reuse ;  /* 0x000000010d0dc824 */ /* 0x100fe200078e0a1d */
[C---:B------:R-:W-:Y:S02]  /*b5d0*/  ISETP.GT.U32.AND P4, PT, R29.reuse, R19, PT ;  /* 0x000000131d00720c */ /* 0x040fe40003f84070 */
[C---:B------:R-:W-:Y:S01]  /*b5e0*/  ISETP.GT.U32.AND P3, PT, R29.reuse, R21, PT ;  /* 0x000000151d00720c */ /* 0x040fe20003f64070 */
[----:B------:R-:W-:Y:S01]  /*b5f0*/  @!P5 IMAD.IADD R18, R18, 0x1, -R29 ;  /* 0x000000011212d824 */ /* 0x000fe200078e0a1d */
[----:B------:R-:W-:-:S03]  /*b600*/  ISETP.GT.U32.AND P5, PT, R29, R20, PT ;  /* 0x000000141d00720c */ /* 0x000fc60003fa4070 */
[--C-:B------:R-:W-:Y:S02]  /*b610*/  @!P1 IMAD.IADD R26, R26, 0x1, -R29.reuse ;  /* 0x000000011a1a9824 */ /* 0x100fe400078e0a1d */
[--C-:B------:R-:W-:Y:S01]  /*b620*/  @!P6 IMAD.IADD R25, R25, 0x1, -R29.reuse ;  /* 0x000000011919e824 */ /* 0x100fe200078e0a1d */
[----:B------:R-:W-:Y:S01]  /*b630*/  ISETP.GT.U32.AND P0, PT, R29, R23, PT ;  /* 0x000000171d00720c */ /* 0x000fe20003f04070 */
[----:B------:R-:W-:-:S04]  /*b640*/  @!P2 IMAD.IADD R17, R17, 0x1, -R29 ;  /* 0x000000011111a824 */ /* 0x000fc800078e0a1d */
[--C-:B------:R-:W-:Y:S01]  /*b650*/  @!P3 IMAD.IADD R21, R21, 0x1, -R29.reuse ;  /* 0x000000011515b824 */ /* 0x100fe200078e0a1d */
[----:B------:R-:W-:Y:S01]  /*b660*/  ISETP.GT.U32.AND P3, PT, R29, R22, PT ;  /* 0x000000161d00720c */ /* 0x000fe20003f64070 */
[----:B------:R0:W-:Y:S01]  /*b670*/  STL [R1+0x24c], R25 ;  /* 0x00024c1901007387 */ /* 0x0001e20000100800 */
[--C-:B------:R-:W-:Y:S02]  /*b680*/  @!P4 IMAD.IADD R19, R19, 0x1, -R29.reuse ;  /* 0x000000011313c824 */ /* 0x100fe400078e0a1d */
[----:B------:R-:W-:-:S03]  /*b690*/  @!P5 IMAD.IADD R20, R20, 0x1, -R29 ;  /* 0x000000011414d824 */ /* 0x000fc600078e0a1d */
[--C-:B------:R-:W-:Y:S01]  /*b6a0*/  @!P0 IMAD.IADD R23, R23, 0x1, -R29.reuse ;  /* 0x0000000117178824 */ /* 0x100fe200078e0a1d */
[----:B------:R-:W-:Y:S01]  /*b6b0*/  ISETP.GT.U32.AND P0, PT, R29, R26, PT ;  /* 0x0000001a1d00720c */ /* 0x000fe20003f04070 */
[----:B0-----:R-:W5:Y:S04]  /*b6c0*/  LDL.LU R25, [R1+0x208] ;  /* 0x0002080001197983 */ /* 0x001f680000300800 */
[----:B------:R0:W-:Y:S04]  /*b6d0*/  STL [R1+0x234], R17 ;  /* 0x0002341101007387 */ /* 0x0001e80000100800 */
[----:B------:R-:W5:Y:S04]  /*b6e0*/  LDL.LU R10, [R1+0x200] ;  /* 0x00020000010a7983 */ /* 0x000f680000300800 */
[----:B------:R1:W-:Y:S04]  /*b6f0*/  STL [R1+0x240], R19 ;  /* 0x0002401301007387 */ /* 0x0003e80000100800 */
[----:B------:R-:W5:Y:S04]  /*b700*/  LDL.LU R11, [R1+0x1fc] ;  /* 0x0001fc00010b7983 */ /* 0x000f680000300800 */
[----:B------:R-:W-:Y:S04]  /*b710*/  STL [R1+0x244], R20 ;  /* 0x0002441401007387 */ /* 0x000fe80000100800 */
[----:B0-----:R-:W5:Y:S01]  /*b720*/  LDL.LU R17, [R1+0x1e4] ;  /* 0x0001e40001117983 */ /* 0x001f620000300800 */
[----:B------:R-:W-:-:S02]  /*b730*/  @!P3 IMAD.IADD R22, R22, 0x1, -R29 ;  /* 0x000000011616b824 */ /* 0x000fc400078e0a1d */
[----:B------:R-:W-:Y:S01]  /*b740*/  @!P0 IMAD.IADD R26, R26, 0x1, -R29 ;  /* 0x000000011a1a8824 */ /* 0x000fe200078e0a1d */
[----:B-1----:R-:W5:Y:S04]  /*b750*/  LDL.LU R19, [R1+0x1f0] ;  /* 0x0001f00001137983 */ /* 0x002f680000300800 */
[----:B------:R-:W-:Y:S04]  /*b760*/  STL [R1+0x23c], R22 ;  /* 0x00023c1601007387 */ /* 0x000fe80000100800 */
[----:B------:R0:W-:Y:S04]  /*b770*/  STL [R1+0x238], R26 ;  /* 0x0002381a01007387 */ /* 0x0001e80000100800 */
[----:B0-----:R-:W5:Y:S04]  /*b780*/  LDL.LU R26, [R1+0x1f4] ;  /* 0x0001f400011a7983 */ /* 0x001f680000300800 */
[----:B------:R-:W5:Y:S04]  /*b790*/  LDL.LU R20, [R1+0x1ec] ;  /* 0x0001ec0001147983 */ /* 0x000f680000300800 */
[----:B------:R-:W5:Y:S01]  /*b7a0*/  LDL.LU R22, [R1+0x1e8] ;  /* 0x0001e80001167983 */ /* 0x000f620000300800 */
[----:B------:R-:W-:-:S02]  /*b7b0*/  ISETP.GT.U32.AND P2, PT, R29, R9, PT ;  /* 0x000000091d00720c */ /* 0x000fc40003f44070 */
[C---:B------:R-:W-:Y:S02]  /*b7c0*/  ISETP.GT.U32.AND P4, PT, R29.reuse, R13, PT ;  /* 0x0000000d1d00720c */ /* 0x040fe40003f84070 */
[C---:B------:R-:W-:Y:S02]  /*b7d0*/  ISETP.GT.U32.AND P5, PT, R29.reuse, R18, PT ;  /* 0x000000121d00720c */ /* 0x040fe40003fa4070 */
[----:B------:R-:W-:-:S07]  /*b7e0*/  ISETP.GT.U32.AND P3, PT, R29, R21, PT ;  /* 0x000000151d00720c */ /* 0x000fce0003f64070 */
[----:B------:R-:W-:Y:S01]  /*b7f0*/  @!P2 IMAD.IADD R9, R9, 0x1, -R29 ;  /* 0x000000010909a824 */ /* 0x000fe200078e0a1d */
[----:B--2---:R-:W-:-:S13]  /*b800*/  ISETP.GT.U32.AND P1, PT, R29, R27, PT ;  /* 0x0000001b1d00720c */ /* 0x004fda0003f24070 */
[----:B------:R-:W-:Y:S01]  /*b810*/  @!P1 IMAD.IADD R27, R27, 0x1, -R29 ;  /* 0x000000011b1b9824 */ /* 0x000fe200078e0a1d */
[----:B------:R-:W-:-:S04]  /*b820*/  ISETP.GT.U32.AND P1, PT, R29, R2, PT ;  /* 0x000000021d00720c */ /* 0x000fc80003f24070 */
[----:B------:R-:W-:-:S09]  /*b830*/  ISETP.GT.U32.AND P6, PT, R29, R27, PT ;  /* 0x0000001b1d00720c */ /* 0x000fd20003fc4070 */
[--C-:B------:R-:W-:Y:S01]  /*b840*/  @!P1 IMAD.IADD R2, R2, 0x1, -R29.reuse ;  /* 0x0000000102029824 */ /* 0x100fe200078e0a1d */
[----:B------:R-:W-:Y:S01]  /*b850*/  ISETP.GT.U32.AND P0, PT, R29, R23, PT ;  /* 0x000000171d00720c */ /* 0x000fe20003f04070 */
[--C-:B------:R-:W-:Y:S02]  /*b860*/  @!P4 IMAD.IADD R13, R13, 0x1, -R29.reuse ;  /* 0x000000010d0dc824 */ /* 0x100fe400078e0a1d */
[--C-:B------:R-:W-:Y:S02]  /*b870*/  @!P6 IMAD.IADD R27, R27, 0x1, -R29.reuse ;  /* 0x000000011b1be824 */ /* 0x100fe400078e0a1d */
[----:B------:R-:W-:Y:S01]  /*b880*/  @!P5 IMAD.IADD R18, R18, 0x1, -R29 ;  /* 0x000000011212d824 */ /* 0x000fe200078e0a1d */
[C---:B---3--:R-:W-:Y:S02]  /*b890*/  ISETP.GT.U32.AND P1, PT, R29.reuse, R24, PT ;  /* 0x000000181d00720c */ /* 0x048fe40003f24070 */
[C---:B----4-:R-:W-:Y:S02]  /*b8a0*/  ISETP.GT.U32.AND P2, PT, R29.reuse, R12, PT ;  /* 0x0000000c1d00720c */ /* 0x050fe40003f44070 */
[----:B------:R-:W-:-:S02]  /*b8b0*/  ISETP.GT.U32.AND P4, PT, R29, R14, PT ;  /* 0x0000000e1d00720c */ /* 0x000fc40003f84070 */
[----:B------:R-:W-:-:S07]  /*b8c0*/  ISETP.GT.U32.AND P5, PT, R29, R15, PT ;  /* 0x0000000f1d00720c */ /* 0x000fce0003fa4070 */
[--C-:B------:R-:W-:Y:S02]  /*b8d0*/  @!P1 IMAD.IADD R24, R24, 0x1, -R29.reuse ;  /* 0x0000000118189824 */ /* 0x100fe400078e0a1d */
[--C-:B------:R-:W-:Y:S02]  /*b8e0*/  @!P2 IMAD.IADD R12, R12, 0x1, -R29.reuse ;  /* 0x000000010c0ca824 */ /* 0x100fe400078e0a1d */
[--C-:B------:R-:W-:Y:S01]  /*b8f0*/  @!P3 IMAD.IADD R21, R21, 0x1, -R29.reuse ;  /* 0x000000011515b824 */ /* 0x100fe200078e0a1d */
[----:B------:R-:W-:Y:S01]  /*b900*/  ISETP.GT.U32.AND P3, PT, R29, R16, PT ;  /* 0x000000101d00720c */ /* 0x000fe20003f64070 */
[--C-:B------:R-:W-:Y:S01]  /*b910*/  @!P0 IMAD.IADD R23, R23, 0x1, -R29.reuse ;  /* 0x0000000117178824 */ /* 0x100fe200078e0a1d */
[----:B------:R-:W-:Y:S01]  /*b920*/  STL [R1+0x220], R2 ;  /* 0x0002200201007387 */ /* 0x000fe20000100800 */
[--C-:B------:R-:W-:Y:S02]  /*b930*/  @!P4 IMAD.IADD R14, R14, 0x1, -R29.reuse ;  /* 0x000000010e0ec824 */ /* 0x100fe400078e0a1d */
[--C-:B------:R-:W-:Y:S01]  /*b940*/  @!P5 IMAD.IADD R15, R15, 0x1, -R29.reuse ;  /* 0x000000010f0fd824 */ /* 0x100fe200078e0a1d */
[----:B------:R-:W-:Y:S04]  /*b950*/  STL [R1+0x22c], R9 ;  /* 0x00022c0901007387 */ /* 0x000fe80000100800 */
[----:B------:R-:W-:Y:S04]  /*b960*/  STL [R1+0x230], R13 ;  /* 0x0002300d01007387 */ /* 0x000fe80000100800 */
[----:B------:R-:W-:Y:S04]  /*b970*/  STL [R1+0x228], R18 ;  /* 0x0002281201007387 */ /* 0x000fe80000100800 */
[----:B------:R-:W-:Y:S04]  /*b980*/  STL [R1+0x224], R21 ;  /* 0x0002241501007387 */ /* 0x000fe80000100800 */
[----:B------:R0:W-:Y:S01]  /*b990*/  STL [R1+0x218], R27 ;  /* 0x0002181b01007387 */ /* 0x0001e20000100800 */
[----:B------:R-:W-:-:S03]  /*b9a0*/  @!P3 IMAD.IADD R16, R16, 0x1, -R29 ;  /* 0x000000011010b824 */ /* 0x000fc600078e0a1d */
[----:B------:R1:W-:Y:S04]  /*b9b0*/  STL [R1+0x20c], R23 ;  /* 0x00020c1701007387 */ /* 0x0003e80000100800 */
[----:B0-----:R-:W2:Y:S04]  /*b9c0*/  LDL.LU R27, [R1+0x1d0] ;  /* 0x0001d000011b7983 */ /* 0x001ea80000300800 */
[----:B------:R-:W3:Y:S04]  /*b9d0*/  LDL.LU R13, [R1+0x1dc] ;  /* 0x0001dc00010d7983 */ /* 0x000ee80000300800 */
[----:B------:R-:W4:Y:S04]  /*b9e0*/  LDL.LU R18, [R1+0x1e0] ;  /* 0x0001e00001127983 */ /* 0x000f280000300800 */
[----:B------:R-:W4:Y:S04]  /*b9f0*/  LDL.LU R21, [R1+0x1d8] ;  /* 0x0001d80001157983 */ /* 0x000f280000300800 */
[----:B-1----:R-:W4:Y:S01]  /*ba00*/  LDL.LU R23, [R1+0x1d4] ;  /* 0x0001d40001177983 */ /* 0x002f220000300800 */
[----:B-----5:R-:W-:-:S02]  /*ba10*/  ISETP.GT.U32.AND P6, PT, R29, R10, PT ;  /* 0x0000000a1d00720c */ /* 0x020fc40003fc4070 */
[C---:B------:R-:W-:Y:S02]  /*ba20*/  ISETP.GT.U32.AND P1, PT, R29.reuse, R11, PT ;  /* 0x0000000b1d00720c */ /* 0x040fe40003f24070 */
[----:B------:R-:W-:-:S09]  /*ba30*/  ISETP.GT.U32.AND P2, PT, R29, R17, PT ;  /* 0x000000111d00720c */ /* 0x000fd20003f44070 */
[--C-:B------:R-:W-:Y:S01]  /*ba40*/  @!P6 IMAD.IADD R10, R10, 0x1, -R29.reuse ;  /* 0x000000010a0ae824 */ /* 0x100fe200078e0a1d */
[C---:B------:R-:W-:Y:S02]  /*ba50*/  ISETP.GT.U32.AND P0, PT, R29.reuse, R25, PT ;  /* 0x000000191d00720c */ /* 0x040fe40003f04070 */
[----:B------:R-:W-:Y:S01]  /*ba60*/  ISETP.GT.U32.AND P6, PT, R29, R24, PT ;  /* 0x000000181d00720c */ /* 0x000fe20003fc4070 */
[--C-:B------:R-:W-:Y:S01]  /*ba70*/  @!P1 IMAD.IADD R11, R11, 0x1, -R29.reuse ;  /* 0x000000010b0b9824 */ /* 0x100fe200078e0a1d */
[C---:B------:R-:W-:Y:S02]  /*ba80*/  ISETP.GT.U32.AND P4, PT, R29.reuse, R19, PT ;  /* 0x000000131d00720c */ /* 0x040fe40003f84070 */
[----:B------:R-:W-:Y:S01]  /*ba90*/  ISETP.GT.U32.AND P1, PT, R29, R12, PT ;  /* 0x0000000c1d00720c */ /* 0x000fe20003f24070 */
[----:B------:R-:W-:Y:S01]  /*baa0*/  @!P2 IMAD.IADD R17, R17, 0x1, -R29 ;  /* 0x000000011111a824 */ /* 0x000fe200078e0a1d */
[C---:B------:R-:W-:Y:S02]  /*bab0*/  ISETP.GT.U32.AND P2, PT, R29.reuse, R14, PT ;  /* 0x0000000e1d00720c */ /* 0x040fe40003f44070 */
[----:B------:R-:W-:-:S03]  /*bac0*/  ISETP.GT.U32.AND P5, PT, R29, R26, PT ;  /* 0x0000001a1d00720c */ /* 0x000fc60003fa4070 */
[--C-:B------:R-:W-:Y:S01]  /*bad0*/  @!P0 IMAD.IADD R25, R25, 0x1, -R29.reuse ;  /* 0x0000000119198824 */ /* 0x100fe200078e0a1d */
[C---:B------:R-:W-:Y:S01]  /*bae0*/  ISETP.GT.U32.AND P3, PT, R29.reuse, R20, PT ;  /* 0x000000141d00720c */ /* 0x040fe20003f64070 */
[--C-:B------:R-:W-:Y:S01]  /*baf0*/  @!P6 IMAD.IADD R24, R24, 0x1, -R29.reuse ;  /* 0x000000011818e824 */ /* 0x100fe200078e0a1d */
[----:B------:R-:W-:Y:S01]  /*bb00*/  ISETP.GT.U32.AND P0, PT, R29, R22, PT ;  /* 0x000000161d00720c */ /* 0x000fe20003f04070 */
[--C-:B------:R-:W-:Y:S01]  /*bb10*/  @!P4 IMAD.IADD R19, R19, 0x1, -R29.reuse ;  /* 0x000000011313c824 */ /* 0x100fe200078e0a1d */
[----:B------:R-:W-:Y:S01]  /*bb20*/  ISETP.GT.U32.AND P4, PT, R29, R15, PT ;  /* 0x0000000f1d00720c */ /* 0x000fe20003f84070 */
[----:B------:R-:W-:-:S04]  /*bb30*/  @!P1 IMAD.IADD R12, R12, 0x1, -R29 ;  /* 0x000000010c0c9824 */ /* 0x000fc800078e0a1d */
[--C-:B------:R-:W-:Y:S01]  /*bb40*/  @!P5 IMAD.IADD R26, R26, 0x1, -R29.reuse ;  /* 0x000000011a1ad824 */ /* 0x100fe200078e0a1d */
[C---:B------:R-:W-:Y:S01]  /*bb50*/  ISETP.GT.U32.AND P5, PT, R29.reuse, R16, PT ;  /* 0x000000101d00720c */ /* 0x040fe20003fa4070 */
[----:B------:R0:W-:Y:S01]  /*bb60*/  STL [R1+0x21c], R24 ;  /* 0x00021c1801007387 */ /* 0x0001e20000100800 */
[--C-:B------:R-:W-:Y:S02]  /*bb70*/  @!P2 IMAD.IADD R14, R14, 0x1, -R29.reuse ;  /* 0x000000010e0ea824 */ /* 0x100fe400078e0a1d */
[--C-:B------:R-:W-:Y:S01]  /*bb80*/  @!P3 IMAD.IADD R20, R20, 0x1, -R29.reuse ;  /* 0x000000011414b824 */ /* 0x100fe200078e0a1d */
[----:B------:R-:W-:Y:S01]  /*bb90*/  ISETP.GT.U32.AND P3, PT, R29, R25, PT ;  /* 0x000000191d00720c */ /* 0x000fe20003f64070 */
[----:B0-----:R-:W5:Y:S04]  /*bba0*/  LDL.LU R24, [R1+0x1bc] ;  /* 0x0001bc0001187983 */ /* 0x001f680000300800 */
[----:B------:R-:W5:Y:S04]  /*bbb0*/  LDL.LU R8, [R1+0x1c8] ;  /* 0x0001c80001087983 */ /* 0x000f680000300800 */
[----:B------:R0:W-:Y:S04]  /*bbc0*/  STL [R1+0x214], R12 ;  /* 0x0002140c01007387 */ /* 0x0001e80000100800 */
[----:B------:R-:W5:Y:S01]  /*bbd0*/  LDL.LU R9, [R1+0x1cc] ;  /* 0x0001cc0001097983 */ /* 0x000f620000300800 */
[----:B------:R-:W-:-:S03]  /*bbe0*/  @!P0 IMAD.IADD R22, R22, 0x1, -R29 ;  /* 0x0000000116168824 */ /* 0x000fc600078e0a1d */
[----:B------:R1:W-:Y:S01]  /*bbf0*/  STL [R1+0x210], R14 ;  /* 0x0002100e01007387 */ /* 0x0003e20000100800 */
[----:B------:R-:W-:-:S03]  /*bc00*/  ISETP.GT.U32.AND P0, PT, R29, R10, PT ;  /* 0x0000000a1d00720c */ /* 0x000fc60003f04070 */
[----:B0-----:R-:W5:Y:S01]  /*bc10*/  LDL.LU R12, [R1+0x1c4] ;  /* 0x0001c400010c7983 */ /* 0x001f620000300800 */
[C---:B------:R-:W-:Y:S01]  /*bc20*/  ISETP.GT.U32.AND P1, PT, R29.reuse, R11, PT ;  /* 0x0000000b1d00720c */ /* 0x040fe20003f24070 */
[--C-:B------:R-:W-:Y:S01]  /*bc30*/  @!P5 IMAD.IADD R16, R16, 0x1, -R29.reuse ;  /* 0x000000011010d824 */ /* 0x100fe200078e0a1d */
[----:B------:R-:W-:Y:S01]  /*bc40*/  ISETP.GT.U32.AND P2, PT, R29, R17, PT ;  /* 0x000000111d00720c */ /* 0x000fe20003f44070 */
[----:B-1----:R-:W5:Y:S01]  /*bc50*/  LDL.LU R14, [R1+0x1c0] ;  /* 0x0001c000010e7983 */ /* 0x002f620000300800 */
[--C-:B------:R-:W-:Y:S01]  /*bc60*/  @!P4 IMAD.IADD R15, R15, 0x1, -R29.reuse ;  /* 0x000000010f0fc824 */ /* 0x100fe200078e0a1d */
[C---:B------:R-:W-:Y:S02]  /*bc70*/  ISETP.GT.U32.AND P5, PT, R29.reuse, R26, PT ;  /* 0x0000001a1d00720c */ /* 0x040fe40003fa4070 */
[----:B------:R-:W-:Y:S01]  /*bc80*/  ISETP.GT.U32.AND P4, PT, R29, R19, PT ;  /* 0x000000131d00720c */ /* 0x000fe20003f84070 */
[--C-:B------:R-:W-:Y:S01]  /*bc90*/  @!P3 IMAD.IADD R25, R25, 0x1, -R29.reuse ;  /* 0x000000011919b824 */ /* 0x100fe200078e0a1d */
[----:B------:R0:W-:Y:S01]  /*bca0*/  STL [R1+0x1f8], R15 ;  /* 0x0001f80f01007387 */ /* 0x0001e20000100800 */
[----:B------:R-:W-:-:S03]  /*bcb0*/  @!P0 IMAD.IADD R10, R10, 0x1, -R29 ;  /* 0x000000010a0a8824 */ /* 0x000fc600078e0a1d */
[--C-:B------:R-:W-:Y:S02]  /*bcc0*/  @!P1 IMAD.IADD R11, R11, 0x1, -R29.reuse ;  /* 0x000000010b0b9824 */ /* 0x100fe400078e0a1d */
[--C-:B------:R-:W-:Y:S01]  /*bcd0*/  @!P2 IMAD.IADD R17, R17, 0x1, -R29.reuse ;  /* 0x000000011111a824 */ /* 0x100fe200078e0a1d */
[----:B0-----:R-:W5:Y:S02]  /*bce0*/  LDL.LU R15, [R1+0x1a4] ;  /* 0x0001a400010f7983 */ /* 0x001f640000300800 */
[--C-:B------:R-:W-:Y:S02]  /*bcf0*/  @!P5 IMAD.IADD R26, R26, 0x1, -R29.reuse ;  /* 0x000000011a1ad824 */ /* 0x100fe400078e0a1d */
[----:B------:R0:W-:Y:S01]  /*bd00*/  STL [R1+0x204], R16 ;  /* 0x0002041001007387 */ /* 0x0001e20000100800 */
[----:B------:R-:W-:-:S03]  /*bd10*/  @!P4 IMAD.IADD R19, R19, 0x1, -R29 ;  /* 0x000000011313c824 */ /* 0x000fc600078e0a1d */
[----:B0-----:R-:W5:Y:S04]  /*bd20*/  LDL.LU R16, [R1+0x1b0] ;  /* 0x0001b00001107983 */ /* 0x001f680000300800 */
[----:B------:R0:W-:Y:S04]  /*bd30*/  STL [R1+0x208], R25 ;  /* 0x0002081901007387 */ /* 0x0001e80000100800 */
[----:B0-----:R-:W5:Y:S04]  /*bd40*/  LDL.LU R25, [R1+0x1b4] ;  /* 0x0001b40001197983 */ /* 0x001f680000300800 */
[----:B------:R-:W-:Y:S04]  /*bd50*/  STL [R1+0x200], R10 ;  /* 0x0002000a01007387 */ /* 0x000fe80000100800 */
[----:B------:R-:W-:Y:S04]  /*bd60*/  STL [R1+0x1fc], R11 ;  /* 0x0001fc0b01007387 */ /* 0x000fe80000100800 */
[----:B------:R-:W-:Y:S04]  /*bd70*/  STL [R1+0x1e4], R17 ;  /* 0x0001e41101007387 */ /* 0x000fe80000100800 */
[----:B------:R0:W-:Y:S04]  /*bd80*/  STL [R1+0x1f4], R26 ;  /* 0x0001f41a01007387 */ /* 0x0001e80000100800 */
[----:B------:R1:W-:Y:S04]  /*bd90*/  STL [R1+0x1f0], R19 ;  /* 0x0001f01301007387 */ /* 0x0003e80000100800 */
[----:B0-----:R-:W5:Y:S01]  /*bda0*/  LDL R26, [R1+0x770] ;  /* 0x00077000011a7983 */ /* 0x001f620000100800 */
[----:B------:R-:W-:-:S02]  /*bdb0*/  ISETP.GT.U32.AND P6, PT, R29, R22, PT ;  /* 0x000000161d00720c */ /* 0x000fc40003fc4070 */
[C---:B------:R-:W-:Y:S01]  /*bdc0*/  ISETP.GT.U32.AND P3, PT, R29.reuse, R20, PT ;  /* 0x000000141d00720c */ /* 0x040fe20003f64070 */
[----:B------:R-:W5:Y:S10]  /*bdd0*/  LDL.LU R17, [R1+0x1ac] ;  /* 0x0001ac0001117983 */ /* 0x000f740000300800 */
[----:B------:R-:W-:Y:S01]  /*bde0*/  @!P6 IMAD.IADD R22, R22, 0x1, -R29 ;  /* 0x000000011616e824 */ /* 0x000fe200078e0a1d */
[----:B--2---:R-:W-:-:S02]  /*bdf0*/  ISETP.GT.U32.AND P0, PT, R29, R27, PT ;  /* 0x0000001b1d00720c */ /* 0x004fc40003f04070 */
[C---:B---3--:R-:W-:Y:S02]  /*be00*/  ISETP.GT.U32.AND P1, PT, R29.reuse, R13, PT ;  /* 0x0000000d1d00720c */ /* 0x048fe40003f24070 */
[C---:B----4-:R-:W-:Y:S02]  /*be10*/  ISETP.GT.U32.AND P2, PT, R29.reuse, R18, PT ;  /* 0x000000121d00720c */ /* 0x050fe40003f44070 */
[----:B------:R-:W-:-:S07]  /*be20*/  ISETP.GT.U32.AND P4, PT, R29, R21, PT ;  /* 0x000000151d00720c */ /* 0x000fce0003f84070 */
[--C-:B------:R-:W-:Y:S02]  /*be30*/  @!P0 IMAD.IADD R27, R27, 0x1, -R29.reuse ;  /* 0x000000011b1b8824 */ /* 0x100fe400078e0a1d */
[--C-:B------:R-:W-:Y:S02]  /*be40*/  @!P1 IMAD.IADD R13, R13, 0x1, -R29.reuse ;  /* 0x000000010d0d9824 */ /* 0x100fe400078e0a1d */
[--C-:B------:R-:W-:Y:S02]  /*be50*/  @!P2 IMAD.IADD R18, R18, 0x1, -R29.reuse ;  /* 0x000000011212a824 */ /* 0x100fe400078e0a1d */
[--C-:B------:R-:W-:Y:S02]  /*be60*/  @!P4 IMAD.IADD R21, R21, 0x1, -R29.reuse ;  /* 0x000000011515c824 */ /* 0x100fe400078e0a1d */
[----:B------:R-:W-:Y:S01]  /*be70*/  @!P3 IMAD.IADD R20, R20, 0x1, -R29 ;  /* 0x000000011414b824 */ /* 0x000fe200078e0a1d */
[----:B------:R-:W-:-:S04]  /*be80*/  ISETP.GT.U32.AND P5, PT, R29, R23, PT ;  /* 0x000000171d00720c */ /* 0x000fc80003fa4070 */
[----:B------:R0:W-:Y:S04]  /*be90*/  STL [R1+0x1ec], R20 ;  /* 0x0001ec1401007387 */ /* 0x0001e80000100800 */
[----:B-1----:R-:W2:Y:S04]  /*bea0*/  LDL.LU R19, [R1+0x1a8] ;  /* 0x0001a80001137983 */ /* 0x002ea80000300800 */
[----:B------:R1:W-:Y:S04]  /*beb0*/  STL [R1+0x1e8], R22 ;  /* 0x0001e81601007387 */ /* 0x0003e80000100800 */
[----:B0-----:R-:W3:Y:S04]  /*bec0*/  LDL.LU R20, [R1+0x18c] ;  /* 0x00018c0001147983 */ /* 0x001ee80000300800 */
[----:B-1----:R-:W4:Y:S01]  /*bed0*/  LDL.LU R22, [R1+0x19c] ;  /* 0x00019c0001167983 */ /* 0x002f220000300800 */
[----:B------:R-:W-:Y:S01]  /*bee0*/  @!P5 IMAD.IADD R23, R23, 0x1, -R29 ;  /* 0x000000011717d824 */ /* 0x000fe200078e0a1d */
[----:B-----5:R-:W-:-:S02]  /*bef0*/  ISETP.GT.U32.AND P6, PT, R29, R8, PT ;  /* 0x000000081d00720c */ /* 0x020fc40003fc4070 */
[C---:B------:R-:W-:Y:S02]  /*bf00*/  ISETP.GT.U32.AND P0, PT, R29.reuse, R9, PT ;  /* 0x000000091d00720c */ /* 0x040fe40003f04070 */
[C---:B------:R-:W-:Y:S02]  /*bf10*/  ISETP.GT.U32.AND P1, PT, R29.reuse, R12, PT ;  /* 0x0000000c1d00720c */ /* 0x040fe40003f24070 */
[----:B------:R-:W-:-:S07]  /*bf20*/  ISETP.GT.U32.AND P2, PT, R29, R14, PT ;  /* 0x0000000e1d00720c */ /* 0x000fce0003f44070 */
[--C-:B------:R-:W-:Y:S01]  /*bf30*/  @!P6 IMAD.IADD R8, R8, 0x1, -R29.reuse ;  /* 0x000000010808e824 */ /* 0x100fe200078e0a1d */
[----:B------:R-:W-:Y:S01]  /*bf40*/  ISETP.GT.U32.AND P6, PT, R29, R27, PT ;  /* 0x0000001b1d00720c */ /* 0x000fe20003fc4070 */
[--C-:B------:R-:W-:Y:S01]  /*bf50*/  @!P0 IMAD.IADD R9, R9, 0x1, -R29.reuse ;  /* 0x0000000109098824 */ /* 0x100fe200078e0a1d */
[C---:B------:R-:W-:Y:S01]  /*bf60*/  ISETP.GT.U32.AND P0, PT, R29.reuse, R13, PT ;  /* 0x0000000d1d00720c */ /* 0x040fe20003f04070 */
[--C-:B------:R-:W-:Y:S01]  /*bf70*/  @!P1 IMAD.IADD R12, R12, 0x1, -R29.reuse ;  /* 0x000000010c0c9824 */ /* 0x100fe200078e0a1d */
[C---:B------:R-:W-:Y:S01]  /*bf80*/  ISETP.GT.U32.AND P1, PT, R29.reuse, R18, PT ;  /* 0x000000121d00720c */ /* 0x040fe20003f24070 */
[----:B------:R-:W-:Y:S01]  /*bf90*/  @!P2 IMAD.IADD R14, R14, 0x1, -R29 ;  /* 0x000000010e0ea824 */ /* 0x000fe200078e0a1d */
[----:B------:R-:W-:-:S07]  /*bfa0*/  ISETP.GT.U32.AND P2, PT, R29, R21, PT ;  /* 0x000000151d00720c */ /* 0x000fce0003f44070 */
[--C-:B------:R-:W-:Y:S01]  /*bfb0*/  @!P6 IMAD.IADD R27, R27, 0x1, -R29.reuse ;  /* 0x000000011b1be824 */ /* 0x100fe200078e0a1d */
[----:B------:R-:W-:Y:S01]  /*bfc0*/  ISETP.GT.U32.AND P4, PT, R29, R15, PT ;  /* 0x0000000f1d00720c */ /* 0x000fe20003f84070 */
[--C-:B------:R-:W-:Y:S02]  /*bfd0*/  @!P0 IMAD.IADD R13, R13, 0x1, -R29.reuse ;  /* 0x000000010d0d8824 */ /* 0x100fe400078e0a1d */
[--C-:B------:R-:W-:Y:S02]  /*bfe0*/  @!P1 IMAD.IADD R18, R18, 0x1, -R29.reuse ;  /* 0x0000000112129824 */ /* 0x100fe400078e0a1d */
[----:B------:R-:W-:-:S08]  /*bff0*/  @!P2 IMAD.IADD R21, R21, 0x1, -R29 ;  /* 0x000000011515a824 */ /* 0x000fd000078e0a1d */
[----:B------:R-:W-:Y:S01]  /*c000*/  @!P4 IMAD.IADD R15, R15, 0x1, -R29 ;  /* 0x000000010f0fc824 */ /* 0x000fe200078e0a1d */
[----:B------:R-:W-:-:S13]  /*c010*/  ISETP.GT.U32.AND P4, PT, R29, R23, PT ;  /* 0x000000171d00720c */ /* 0x000fda0003f84070 */
[----:B------:R-:W-:Y:S01]  /*c020*/  @!P4 IMAD.IADD R23, R23, 0x1, -R29 ;  /* 0x000000011717c824 */ /* 0x000fe200078e0a1d */
[----:B------:R-:W-:Y:S02]  /*c030*/  IABS R2, R26 ;  /* 0x0000001a00027213 */ /* 0x000fe40000000000 */
        /* <DEDUP_REMOVED lines=9> */
[----:B-1----:R-:W5:Y:S04]  /*c0d0*/  LDL.LU R18, [R1+0x184] ;  /* 0x0001840001127983 */ /* 0x002f680000300800 */
[----:B------:R0:W-:Y:S04]  /*c0e0*/  STL [R1+0x1d4], R23 ;  /* 0x0001d41701007387 */ /* 0x0001e80000100800 */
[----:B------:R-:W5:Y:S01]  /*c0f0*/  LDL.LU R21, [R1+0x174] ;  /* 0x0001740001157983 */ /* 0x000f620000300800 */
[----:B------:R-:W-:-:S02]  /*c100*/  ISETP.GT.U32.AND P3, PT, R29, R24, PT ;  /* 0x000000181d00720c */ /* 0x000fc40003f64070 */
[C---:B------:R-:W-:Y:S02]  /*c110*/  ISETP.GT.U32.AND P5, PT, R29.reuse, R16, PT ;  /* 0x000000101d00720c */ /* 0x040fe40003fa4070 */
[C---:B------:R-:W-:Y:S01]  /*c120*/  ISETP.GT.U32.AND P0, PT, R29.reuse, R9, PT ;  /* 0x000000091d00720c */ /* 0x040fe20003f04070 */
[----:B0-----:R-:W5:Y:S08]  /*c130*/  LDL.LU R23, [R1+0x170] ;  /* 0x0001700001177983 */ /* 0x001f700000300800 */
[--C-:B------:R-:W-:Y:S01]  /*c140*/  @!P3 IMAD.IADD R24, R24, 0x1, -R29.reuse ;  /* 0x000000011818b824 */ /* 0x100fe200078e0a1d */
[----:B------:R-:W-:Y:S01]  /*c150*/  ISETP.GT.U32.AND P3, PT, R29, R25, PT ;  /* 0x000000191d00720c */ /* 0x000fe20003f64070 */
[----:B------:R-:W-:-:S03]  /*c160*/  @!P5 IMAD.IADD R16, R16, 0x1, -R29 ;  /* 0x000000011010d824 */ /* 0x000fc600078e0a1d */
[C---:B------:R-:W-:Y:S02]  /*c170*/  ISETP.GT.U32.AND P5, PT, R29.reuse, R24, PT ;  /* 0x000000181d00720c */ /* 0x040fe40003fa4070 */
[----:B------:R-:W-:-:S07]  /*c180*/  ISETP.GT.U32.AND P1, PT, R29, R12, PT ;  /* 0x0000000c1d00720c */ /* 0x000fce0003f24070 */
[--C-:B------:R-:W-:Y:S01]  /*c190*/  @!P3 IMAD.IADD R25, R25, 0x1, -R29.reuse ;  /* 0x000000011919b824 */ /* 0x100fe200078e0a1d */
[----:B------:R-:W-:Y:S01]  /*c1a0*/  ISETP.GT.U32.AND P3, PT, R29, R8, PT ;  /* 0x000000081d00720c */ /* 0x000fe20003f64070 */
[----:B------:R-:W-:-:S03]  /*c1b0*/  @!P0 IMAD.IADD R9, R9, 0x1, -R29 ;  /* 0x0000000109098824 */ /* 0x000fc600078e0a1d */
[C---:B------:R-:W-:Y:S01]  /*c1c0*/  ISETP.GT.U32.AND P6, PT, R29.reuse, R25, PT ;  /* 0x000000191d00720c */ /* 0x040fe20003fc4070 */
[----:B------:R-:W-:Y:S01]  /*c1d0*/  @!P5 IMAD.IADD R24, R24, 0x1, -R29 ;  /* 0x000000011818d824 */ /* 0x000fe200078e0a1d */
[C---:B------:R-:W-:Y:S02]  /*c1e0*/  ISETP.GT.U32.AND P2, PT, R29.reuse, R14, PT ;  /* 0x0000000e1d00720c */ /* 0x040fe40003f44070 */
[----:B--2---:R-:W-:-:S05]  /*c1f0*/  ISETP.GT.U32.AND P0, PT, R29, R19, PT ;  /* 0x000000131d00720c */ /* 0x004fca0003f04070 */
[--C-:B------:R-:W-:Y:S01]  /*c200*/  @!P3 IMAD.IADD R8, R8, 0x1, -R29.reuse ;  /* 0x000000010808b824 */ /* 0x100fe200078e0a1d */
[C---:B------:R-:W-:Y:S01]  /*c210*/  ISETP.GT.U32.AND P3, PT, R29.reuse, R17, PT ;  /* 0x000000111d00720c */ /* 0x040fe20003f64070 */
[--C-:B------:R-:W-:Y:S01]  /*c220*/  @!P1 IMAD.IADD R12, R12, 0x1, -R29.reuse ;  /* 0x000000010c0c9824 */ /* 0x100fe200078e0a1d */
[----:B---3--:R-:W-:Y:S01]  /*c230*/  ISETP.GT.U32.AND P1, PT, R29, R20, PT ;  /* 0x000000141d00720c */ /* 0x008fe20003f24070 */
[----:B------:R0:W-:Y:S01]  /*c240*/  STL [R1+0x1bc], R24 ;  /* 0x0001bc1801007387 */ /* 0x0001e20000100800 */
[--C-:B------:R-:W-:Y:S01]  /*c250*/  @!P6 IMAD.IADD R25, R25, 0x1, -R29.reuse ;  /* 0x000000011919e824 */ /* 0x100fe200078e0a1d */
[----:B------:R-:W-:Y:S01]  /*c260*/  ISETP.GT.U32.AND P4, PT, R29, R15, PT ;  /* 0x0000000f1d00720c */ /* 0x000fe20003f84070 */
[--C-:B------:R-:W-:Y:S01]  /*c270*/  @!P2 IMAD.IADD R14, R14, 0x1, -R29.reuse ;  /* 0x000000010e0ea824 */ /* 0x100fe200078e0a1d */
[----:B0-----:R-:W2:Y:S06]  /*c280*/  LDL.LU R24, [R1+0x158] ;  /* 0x0001580001187983 */ /* 0x001eac0000300800 */
[--C-:B------:R-:W-:Y:S01]  /*c290*/  @!P3 IMAD.IADD R17, R17, 0x1, -R29.reuse ;  /* 0x000000011111b824 */ /* 0x100fe200078e0a1d */
[----:B----4-:R-:W-:Y:S01]  /*c2a0*/  ISETP.GT.U32.AND P2, PT, R29, R22, PT ;  /* 0x000000161d00720c */ /* 0x010fe20003f44070 */
        /* <DEDUP_REMOVED lines=10> */
[----:B------:R-:W-:Y:S04]  /*c350*/  STL [R1+0x1a4], R15 ;  /* 0x0001a40f01007387 */ /* 0x000fe80000100800 */
[----:B------:R0:W-:Y:S04]  /*c360*/  STL [R1+0x1b4], R25 ;  /* 0x0001b41901007387 */ /* 0x0001e80000100800 */
[----:B------:R1:W-:Y:S04]  /*c370*/  STL [R1+0x1b0], R16 ;  /* 0x0001b01001007387 */ /* 0x0003e80000100800 */
[----:B0-----:R-:W3:Y:S04]  /*c380*/  LDL.LU R25, [R1+0x164] ;  /* 0x0001640001197983 */ /* 0x001ee80000300800 */
[----:B------:R-:W4:Y:S04]  /*c390*/  LDL.LU R12, [R1+0x168] ;  /* 0x00016800010c7983 */ /* 0x000f280000300800 */
[----:B------:R-:W3:Y:S04]  /*c3a0*/  LDL.LU R14, [R1+0x160] ;  /* 0x00016000010e7983 */ /* 0x000ee80000300800 */
[----:B------:R-:W3:Y:S04]  /*c3b0*/  LDL.LU R15, [R1+0x15c] ;  /* 0x00015c00010f7983 */ /* 0x000ee80000300800 */
[----:B-1----:R-:W3:Y:S01]  /*c3c0*/  LDL.LU R16, [R1+0x130] ;  /* 0x0001300001107983 */ /* 0x002ee20000300800 */
[----:B-----5:R-:W-:-:S02]  /*c3d0*/  ISETP.GT.U32.AND P4, PT, R29, R26, PT ;  /* 0x0000001a1d00720c */ /* 0x020fc40003f84070 */
[C---:B------:R-:W-:Y:S02]  /*c3e0*/  ISETP.GT.U32.AND P6, PT, R29.reuse, R10, PT ;  /* 0x0000000a1d00720c */ /* 0x040fe40003fc4070 */
[C---:B------:R-:W-:Y:S02]  /*c3f0*/  ISETP.GT.U32.AND P3, PT, R29.reuse, R11, PT ;  /* 0x0000000b1d00720c */ /* 0x040fe40003f64070 */
[C---:B------:R-:W-:Y:S02]  /*c400*/  ISETP.GT.U32.AND P0, PT, R29.reuse, R13, PT ;  /* 0x0000000d1d00720c */ /* 0x040fe40003f04070 */
[----:B------:R-:W-:-:S07]  /*c410*/  ISETP.GT.U32.AND P1, PT, R29, R18, PT ;  /* 0x000000121d00720c */ /* 0x000fce0003f24070 */
[--C-:B------:R-:W-:Y:S01]  /*c420*/  @!P6 IMAD.IADD R10, R10, 0x1, -R29.reuse ;  /* 0x000000010a0ae824 */ /* 0x100fe200078e0a1d */
[----:B------:R-:W-:Y:S01]  /*c430*/  ISETP.GT.U32.AND P6, PT, R29, R17, PT ;  /* 0x000000111d00720c */ /* 0x000fe20003fc4070 */
[--C-:B------:R-:W-:Y:S01]  /*c440*/  @!P3 IMAD.IADD R11, R11, 0x1, -R29.reuse ;  /* 0x000000010b0bb824 */ /* 0x100fe200078e0a1d */
[----:B------:R-:W-:Y:S01]  /*c450*/  ISETP.GT.U32.AND P3, PT, R29, R19, PT ;  /* 0x000000131d00720c */ /* 0x000fe20003f64070 */
[--C-:B------:R-:W-:Y:S01]  /*c460*/  @!P0 IMAD.IADD R13, R13, 0x1, -R29.reuse ;  /* 0x000000010d0d8824 */ /* 0x100fe200078e0a1d */
[C---:B------:R-:W-:Y:S01]  /*c470*/  ISETP.GT.U32.AND P0, PT, R29.reuse, R20, PT ;  /* 0x000000141d00720c */ /* 0x040fe20003f04070 */
[----:B------:R-:W-:Y:S01]  /*c480*/  @!P1 IMAD.IADD R18, R18, 0x1, -R29 ;  /* 0x0000000112129824 */ /* 0x000fe200078e0a1d */
[----:B------:R-:W-:-:S07]  /*c490*/  ISETP.GT.U32.AND P1, PT, R29, R22, PT ;  /* 0x000000161d00720c */ /* 0x000fce0003f24070 */
[--C-:B------:R-:W-:Y:S01]  /*c4a0*/  @!P6 IMAD.IADD R17, R17, 0x1, -R29.reuse ;  /* 0x000000011111e824 */ /* 0x100fe200078e0a1d */
[----:B------:R-:W-:Y:S01]  /*c4b0*/  ISETP.GT.U32.AND P2, PT, R29, R21, PT ;  /* 0x000000151d00720c */ /* 0x000fe20003f44070 */
[----:B------:R-:W-:-:S03]  /*c4c0*/  @!P3 IMAD.IADD R19, R19, 0x1, -R29 ;  /* 0x000000011313b824 */ /* 0x000fc600078e0a1d */
[----:B------:R0:W-:Y:S01]  /*c4d0*/  STL [R1+0x1ac], R17 ;  /* 0x0001ac1101007387 */ /* 0x0001e20000100800 */
[--C-:B------:R-:W-:Y:S02]  /*c4e0*/  @!P0 IMAD.IADD R20, R20, 0x1, -R29.reuse ;  /* 0x0000000114148824 */ /* 0x100fe400078e0a1d */
[--C-:B------:R-:W-:Y:S02]  /*c4f0*/  @!P4 IMAD.IADD R26, R26, 0x1, -R29.reuse ;  /* 0x000000011a1ac824 */ /* 0x100fe400078e0a1d */
[--C-:B------:R-:W-:Y:S01]  /*c500*/  @!P1 IMAD.IADD R22, R22, 0x1, -R29.reuse ;  /* 0x0000000116169824 */ /* 0x100fe200078e0a1d */
[----:B0-----:R-:W5:Y:S04]  /*c510*/  LDL.LU R17, [R1+0x148] ;  /* 0x0001480001117983 */ /* 0x001f680000300800 */
[----:B------:R0:W-:Y:S04]  /*c520*/  STL [R1+0x1a8], R19 ;  /* 0x0001a81301007387 */ /* 0x0001e80000100800 */
[----:B------:R-:W5:Y:S01]  /*c530*/  LDL.LU R8, [R1+0x14c] ;  /* 0x00014c0001087983 */ /* 0x000f620000300800 */
[----:B------:R-:W-:-:S03]  /*c540*/  @!P2 IMAD.IADD R21, R21, 0x1, -R29 ;  /* 0x000000011515a824 */ /* 0x000fc600078e0a1d */
[----:B------:R1:W-:Y:S01]  /*c550*/  STL [R1+0x18c], R20 ;  /* 0x00018c1401007387 */ /* 0x0003e20000100800 */
[----:B------:R-:W-:-:S03]  /*c560*/  ISETP.GT.U32.AND P2, PT, R29, R26, PT ;  /* 0x0000001a1d00720c */ /* 0x000fc60003f44070 */
[----:B------:R-:W5:Y:S04]  /*c570*/  LDL.LU R9, [R1+0x140] ;  /* 0x0001400001097983 */ /* 0x000f680000300800 */
[----:B------:R2:W-:Y:S04]  /*c580*/  STL [R1+0x19c], R22 ;  /* 0x00019c1601007387 */ /* 0x0005e80000100800 */
[----:B0-----:R-:W5:Y:S04]  /*c590*/  LDL.LU R19, [R1+0x134] ;  /* 0x0001340001137983 */ /* 0x001f680000300800 */
[----:B-1----:R-:W5:Y:S01]  /*c5a0*/  LDL.LU R20, [R1+0x118] ;  /* 0x0001180001147983 */ /* 0x002f620000300800 */
[----:B------:R-:W-:-:S05]  /*c5b0*/  @!P2 IMAD.IADD R26, R26, 0x1, -R29 ;  /* 0x000000011a1aa824 */ /* 0x000fca00078e0a1d */
[----:B------:R0:W-:Y:S04]  /*c5c0*/  STL [R1+0x1a0], R26 ;  /* 0x0001a01a01007387 */ /* 0x0001e80000100800 */
[----:B--2---:R-:W2:Y:S04]  /*c5d0*/  LDL.LU R22, [R1+0x128] ;  /* 0x0001280001167983 */ /* 0x004ea80000300800 */
[----:B0-----:R-:W2:Y:S01]  /*c5e0*/  LDL.LU R26, [R1+0x12c] ;  /* 0x00012c00011a7983 */ /* 0x001ea20000300800 */
[C---:B------:R-:W-:Y:S02]  /*c5f0*/  ISETP.GT.U32.AND P5, PT, R29.reuse, R27, PT ;  /* 0x0000001b1d00720c */ /* 0x040fe40003fa4070 */
[----:B------:R-:W-:-:S11]  /*c600*/  ISETP.GT.U32.AND P4, PT, R29, R23, PT ;  /* 0x000000171d00720c */ /* 0x000fd60003f84070 */
[--C-:B------:R-:W-:Y:S01]  /*c610*/  @!P5 IMAD.IADD R27, R27, 0x1, -R29.reuse ;  /* 0x000000011b1bd824 */ /* 0x100fe200078e0a1d */
[----:B------:R-:W-:Y:S01]  /*c620*/  ISETP.GT.U32.AND P5, PT, R29, R24, PT ;  /* 0x000000181d00720c */ /* 0x000fe20003fa4070 */
[----:B------:R-:W-:Y:S01]  /*c630*/  @!P4 IMAD.IADD R23, R23, 0x1, -R29 ;  /* 0x000000011717c824 */ /* 0x000fe200078e0a1d */
[C---:B------:R-:W-:Y:S02]  /*c640*/  ISETP.GT.U32.AND P3, PT, R29.reuse, R11, PT ;  /* 0x0000000b1d00720c */ /* 0x040fe40003f64070 */
[C---:B------:R-:W-:Y:S02]  /*c650*/  ISETP.GT.U32.AND P4, PT, R29.reuse, R27, PT ;  /* 0x0000001b1d00720c */ /* 0x040fe40003f84070 */
[----:B------:R-:W-:-:S07]  /*c660*/  ISETP.GT.U32.AND P0, PT, R29, R13, PT ;  /* 0x0000000d1d00720c */ /* 0x000fce0003f04070 */
[----:B------:R-:W-:Y:S01]  /*c670*/  @!P5 IMAD.IADD R24, R24, 0x1, -R29 ;  /* 0x000000011818d824 */ /* 0x000fe200078e0a1d */
[----:B------:R-:W-:-:S04]  /*c680*/  ISETP.GT.U32.AND P5, PT, R29, R10, PT ;  /* 0x0000000a1d00720c */ /* 0x000fc80003fa4070 */
[----:B------:R-:W-:Y:S01]  /*c690*/  ISETP.GT.U32.AND P6, PT, R29, R24, PT ;  /* 0x000000181d00720c */ /* 0x000fe20003fc4070 */
[--C-:B------:R-:W-:Y:S01]  /*c6a0*/  @!P4 IMAD.IADD R27, R27, 0x1, -R29.reuse ;  /* 0x000000011b1bc824 */ /* 0x100fe200078e0a1d */
[----:B------:R-:W-:Y:S01]  /*c6b0*/  ISETP.GT.U32.AND P1, PT, R29, R18, PT ;  /* 0x000000121d00720c */ /* 0x000fe20003f24070 */
[----:B------:R-:W-:Y:S01]  /*c6c0*/  @!P3 IMAD.IADD R11, R11, 0x1, -R29 ;  /* 0x000000010b0bb824 */ /* 0x000fe200078e0a1d */
[----:B----4-:R-:W-:-:S05]  /*c6d0*/  ISETP.GT.U32.AND P3, PT, R29, R12, PT ;  /* 0x0000000c1d00720c */ /* 0x010fca0003f64070 */
[--C-:B------:R-:W-:Y:S01]  /*c6e0*/  @!P5 IMAD.IADD R10, R10, 0x1, -R29.reuse ;  /* 0x000000010a0ad824 */ /* 0x100fe200078e0a1d */
[----:B---3--:R-:W-:Y:S01]  /*c6f0*/  ISETP.GT.U32.AND P5, PT, R29, R25, PT ;  /* 0x000000191d00720c */ /* 0x008fe20003fa4070 */
[--C-:B------:R-:W-:Y:S01]  /*c700*/  @!P0 IMAD.IADD R13, R13, 0x1, -R29.reuse ;  /* 0x000000010d0d8824 */ /* 0x100fe200078e0a1d */
[C---:B------:R-:W-:Y:S01]  /*c710*/  ISETP.GT.U32.AND P0, PT, R29.reuse, R14, PT ;  /* 0x0000000e1d00720c */ /* 0x040fe20003f04070 */
[----:B------:R0:W-:Y:S01]  /*c720*/  STL [R1+0x198], R27 ;  /* 0x0001981b01007387 */ /* 0x0001e20000100800 */
[--C-:B------:R-:W-:Y:S01]  /*c730*/  @!P6 IMAD.IADD R24, R24, 0x1, -R29.reuse ;  /* 0x000000011818e824 */ /* 0x100fe200078e0a1d */
[----:B------:R-:W-:Y:S01]  /*c740*/  ISETP.GT.U32.AND P2, PT, R29, R21, PT ;  /* 0x000000151d00720c */ /* 0x000fe20003f44070 */
[--C-:B------:R-:W-:Y:S01]  /*c750*/  @!P1 IMAD.IADD R18, R18, 0x1, -R29.reuse ;  /* 0x0000000112129824 */ /* 0x100fe200078e0a1d */
[----:B0-----:R-:W3:Y:S06]  /*c760*/  LDL.LU R27, [R1+0x124] ;  /* 0x00012400011b7983 */ /* 0x001eec0000300800 */
[--C-:B------:R-:W-:Y:S01]  /*c770*/  @!P5 IMAD.IADD R25, R25, 0x1, -R29.reuse ;  /* 0x000000011919d824 */ /* 0x100fe200078e0a1d */
[C---:B------:R-:W-:Y:S01]  /*c780*/  ISETP.GT.U32.AND P1, PT, R29.reuse, R15, PT ;  /* 0x0000000f1d00720c */ /* 0x040fe20003f24070 */
[--C-:B------:R-:W-:Y:S01]  /*c790*/  @!P3 IMAD.IADD R12, R12, 0x1, -R29.reuse ;  /* 0x000000010c0cb824 */ /* 0x100fe200078e0a1d */
[----:B------:R-:W-:Y:S01]  /*c7a0*/  ISETP.GT.U32.AND P4, PT, R29, R23, PT ;  /* 0x000000171d00720c */ /* 0x000fe20003f84070 */
[--C-:B------:R-:W-:Y:S01]  /*c7b0*/  @!P0 IMAD.IADD R14, R14, 0x1, -R29.reuse ;  /* 0x000000010e0e8824 */ /* 0x100fe200078e0a1d */
[----:B------:R-:W-:Y:S01]  /*c7c0*/  STL [R1+0x194], R10 ;  /* 0x0001940a01007387 */ /* 0x000fe20000100800 */
[----:B------:R-:W-:Y:S01]  /*c7d0*/  @!P2 IMAD.IADD R21, R21, 0x1, -R29 ;  /* 0x000000011515a824 */ /* 0x000fe200078e0a1d */
[----:B------:R-:W-:-:S02]  /*c7e0*/  ISETP.GT.U32.AND P2, PT, R29, R16, PT ;  /* 0x000000101d00720c */ /* 0x000fc40003f44070 */
[----:B------:R-:W-:Y:S05]  /*c7f0*/  STL [R1+0x16c], R11 ;  /* 0x00016c0b01007387 */ /* 0x000fea0000100800 */
[--C-:B------:R-:W-:Y:S01]  /*c800*/  @!P1 IMAD.IADD R15, R15, 0x1, -R29.reuse ;  /* 0x000000010f0f9824 */ /* 0x100fe200078e0a1d */
[----:B------:R-:W-:Y:S01]  /*c810*/  STL [R1+0x17c], R13 ;  /* 0x00017c0d01007387 */ /* 0x000fe20000100800 */
[----:B------:R-:W-:-:S03]  /*c820*/  @!P4 IMAD.IADD R23, R23, 0x1, -R29 ;  /* 0x000000011717c824 */ /* 0x000fc600078e0a1d */
[----:B------:R0:W-:Y:S04]  /*c830*/  STL [R1+0x184], R18 ;  /* 0x0001841201007387 */ /* 0x0001e80000100800 */
[----:B------:R-:W-:Y:S04]  /*c840*/  STL [R1+0x174], R21 ;  /* 0x0001741501007387 */ /* 0x000fe80000100800 */
[----:B0-----:R-:W4:Y:S04]  /*c850*/  LDL R18, [R1+0x13b8] ;  /* 0x0013b80001127983 */ /* 0x001f280000100800 */
[----:B------:R-:W-:Y:S04]  /*c860*/  STL [R1+0x170], R23 ;  /* 0x0001701701007387 */ /* 0x000fe80000100800 */
[----:B------:R0:W-:Y:S01]  /*c870*/  STL [R1+0x158], R24 ;  /* 0x0001581801007387 */ /* 0x0001e20000100800 */
[----:B------:R-:W-:-:S03]  /*c880*/  @!P2 IMAD.IADD R16, R16, 0x1, -R29 ;  /* 0x000000011010a824 */ /* 0x000fc600078e0a1d */
[----:B0-----:R-:W4:Y:S04]  /*c890*/  LDL.LU R24, [R1+0x120] ;  /* 0x0001200001187983 */ /* 0x001f280000300800 */
[----:B------:R-:W4:Y:S04]  /*c8a0*/  LDL.LU R10, [R1+0xf4] ;  /* 0x0000f400010a7983 */ /* 0x000f280000300800 */
[----:B------:R-:W4:Y:S04]  /*c8b0*/  LDL.LU R13, [R1+0x108] ;  /* 0x00010800010d7983 */ /* 0x000f280000300800 */
[----:B------:R-:W4:Y:S04]  /*c8c0*/  LDL.LU R21, [R1+0x110] ;  /* 0x0001100001157983 */ /* 0x000f280000300800 */
[----:B------:R-:W4:Y:S01]  /*c8d0*/  LDL.LU R23, [R1+0x100] ;  /* 0x0001000001177983 */ /* 0x000f220000300800 */
[----:B-----5:R-:W-:-:S02]  /*c8e0*/  ISETP.GT.U32.AND P6, PT, R29, R8, PT ;  /* 0x000000081d00720c */ /* 0x020fc40003fc4070 */
        /* <DEDUP_REMOVED lines=10> */
[C---:B------:R-:W-:Y:S02]  /*c990*/  ISETP.GT.U32.AND P0, PT, R29.reuse, R15, PT ;  /* 0x0000000f1d00720c */ /* 0x040fe40003f04070 */
[----:B--2---:R-:W-:-:S05]  /*c9a0*/  ISETP.GT.U32.AND P1, PT, R29, R22, PT ;  /* 0x000000161d00720c */ /* 0x004fca0003f24070 */
[--C-:B------:R-:W-:Y:S01]  /*c9b0*/  @!P6 IMAD.IADD R25, R25, 0x1, -R29.reuse ;  /* 0x000000011919e824 */ /* 0x100fe200078e0a1d */
[C---:B------:R-:W-:Y:S01]  /*c9c0*/  ISETP.GT.U32.AND P4, PT, R29.reuse, R17, PT ;  /* 0x000000111d00720c */ /* 0x040fe20003f84070 */
[--C-:B------:R-:W-:Y:S01]  /*c9d0*/  @!P5 IMAD.IADD R12, R12, 0x1, -R29.reuse ;  /* 0x000000010c0cd824 */ /* 0x100fe200078e0a1d */
[----:B------:R-:W-:Y:S02]  /*c9e0*/  ISETP.GT.U32.AND P2, PT, R29, R26, PT ;  /* 0x0000001a1d00720c */ /* 0x000fe40003f44070 */
[----:B------:R0:W-:Y:S01]  /*c9f0*/  STL [R1+0x164], R25 ;  /* 0x0001641901007387 */ /* 0x0001e20000100800 */
[--C-:B------:R-:W-:Y:S02]  /*ca00*/  @!P3 IMAD.IADD R14, R14, 0x1, -R29.reuse ;  /* 0x000000010e0eb824 */ /* 0x100fe400078e0a1d */
[--C-:B------:R-:W-:Y:S01]  /*ca10*/  @!P0 IMAD.IADD R15, R15, 0x1, -R29.reuse ;  /* 0x000000010f0f8824 */ /* 0x100fe200078e0a1d */
[----:B0-----:R-:W2:Y:S01]  /*ca20*/  LDL.LU R25, [R1+0xf8] ;  /* 0x0000f80001197983 */ /* 0x001ea20000300800 */
[----:B------:R-:W-:-:S03]  /*ca30*/  @!P1 IMAD.IADD R22, R22, 0x1, -R29 ;  /* 0x0000000116169824 */ /* 0x000fc600078e0a1d */
[----:B------:R0:W-:Y:S01]  /*ca40*/  STL [R1+0x168], R12 ;  /* 0x0001680c01007387 */ /* 0x0001e20000100800 */
[----:B------:R-:W-:-:S03]  /*ca50*/  ISETP.GT.U32.AND P1, PT, R29, R16, PT ;  /* 0x000000101d00720c */ /* 0x000fc60003f24070 */
[----:B------:R-:W5:Y:S01]  /*ca60*/  LDL.LU R11, [R1+0xe0] ;  /* 0x0000e000010b7983 */ /* 0x000f620000300800 */
[----:B------:R-:W-:-:S03]  /*ca70*/  @!P4 IMAD.IADD R17, R17, 0x1, -R29 ;  /* 0x000000011111c824 */ /* 0x000fc600078e0a1d */
[----:B------:R1:W-:Y:S04]  /*ca80*/  STL [R1+0x160], R14 ;  /* 0x0001600e01007387 */ /* 0x0003e80000100800 */
[----:B0-----:R-:W2:Y:S04]  /*ca90*/  LDL.LU R12, [R1+0xec] ;  /* 0x0000ec00010c7983 */ /* 0x001ea80000300800 */
[----:B------:R0:W-:Y:S01]  /*caa0*/  STL [R1+0x15c], R15 ;  /* 0x00015c0f01007387 */ /* 0x0001e20000100800 */
[----:B------:R-:W-:-:S03]  /*cab0*/  @!P2 IMAD.IADD R26, R26, 0x1, -R29 ;  /* 0x000000011a1aa824 */ /* 0x000fc600078e0a1d */
[----:B-1----:R-:W2:Y:S01]  /*cac0*/  LDL.LU R14, [R1+0xf0] ;  /* 0x0000f000010e7983 */ /* 0x002ea20000300800 */
[----:B------:R-:W-:Y:S01]  /*cad0*/  ISETP.GT.U32.AND P2, PT, R29, R17, PT ;  /* 0x000000111d00720c */ /* 0x000fe20003f44070 */
[--C-:B------:R-:W-:Y:S02]  /*cae0*/  @!P1 IMAD.IADD R16, R16, 0x1, -R29.reuse ;  /* 0x0000000110109824 */ /* 0x100fe400078e0a1d */
[----:B0-----:R-:W2:Y:S04]  /*caf0*/  LDL.LU R15, [R1+0xe8] ;  /* 0x0000e800010f7983 */ /* 0x001ea80000300800 */
[----:B------:R0:W-:Y:S06]  /*cb00*/  STL [R1+0x130], R16 ;  /* 0x0001301001007387 */ /* 0x0001ec0000100800 */
[----:B------:R-:W-:Y:S01]  /*cb10*/  @!P2 IMAD.IADD R17, R17, 0x1, -R29 ;  /* 0x000000011111a824 */ /* 0x000fe200078e0a1d */
[----:B0-----:R-:W2:Y:S04]  /*cb20*/  LDL.LU R16, [R1+0xe4] ;  /* 0x0000e40001107983 */ /* 0x001ea80000300800 */
[----:B------:R0:W-:Y:S04]  /*cb30*/  STL [R1+0x148], R17 ;  /* 0x0001481101007387 */ /* 0x0001e80000100800 */
[----:B0-----:R-:W2:Y:S01]  /*cb40*/  LDL.LU R17, [R1+0xb8] ;  /* 0x0000b80001117983 */ /* 0x001ea20000300800 */
[----:B------:R-:W-:-:S02]  /*cb50*/  IABS R5, R5 ;  /* 0x0000000500057213 */ /* 0x000fc40000000000 */
[----:B---3--:R-:W-:-:S03]  /*cb60*/  ISETP.GT.U32.AND P4, PT, R29, R27, PT ;  /* 0x0000001b1d00720c */ /* 0x008fc60003f84070 */
[----:B------:R-:W-:Y:S01]  /*cb70*/  IMAD.HI.U32 R0, R28, R5, RZ ;  /* 0x000000051c007227 */ /* 0x000fe200078e00ff */
[----:B------:R-:W-:-:S03]  /*cb80*/  IABS R4, R4 ;  /* 0x0000000400047213 */ /* 0x000fc60000000000 */
[----:B------:R-:W-:-:S04]  /*cb90*/  IMAD.MOV R0, RZ, RZ, -R0 ;  /* 0x000000ffff007224 */ /* 0x000fc800078e0a00 */
[----:B------:R-:W-:Y:S02]  /*cba0*/  IMAD R5, R29, R0, R5 ;  /* 0x000000001d057224 */ /* 0x000fe400078e0205 */
[----:B------:R-:W-:-:S04]  /*cbb0*/  IMAD.HI.U32 R0, R28, R4, RZ ;  /* 0x000000041c007227 */ /* 0x000fc800078e00ff */
[----:B------:R-:W-:Y:S02]  /*cbc0*/  IMAD.MOV R0, RZ, RZ, -R0 ;  /* 0x000000ffff007224 */ /* 0x000fe400078e0a00 */
[----:B------:R-:W-:Y:S01]  /*cbd0*/  @!P4 IMAD.IADD R27, R27, 0x1, -R29 ;  /* 0x000000011b1bc824 */ /* 0x000fe200078e0a1d */
[C---:B------:R-:W-:Y:S01]  /*cbe0*/  ISETP.GT.U32.AND P4, PT, R29.reuse, R8, PT ;  /* 0x000000081d00720c */ /* 0x040fe20003f84070 */
[C---:B------:R-:W-:Y:S01]  /*cbf0*/  IMAD R4, R29.reuse, R0, R4 ;  /* 0x000000001d047224 */ /* 0x040fe200078e0204 */
[----:B------:R-:W-:Y:S01]  /*cc00*/  ISETP.GT.U32.AND P5, PT, R29, R9, PT ;  /* 0x000000091d00720c */ /* 0x000fe20003fa4070 */
[----:B------:R-:W-:-:S04]  /*cc10*/  IMAD.HI.U32 R0, R28, R3, RZ ;  /* 0x000000031c007227 */ /* 0x000fc800078e00ff */
[----:B------:R-:W-:Y:S01]  /*cc20*/  IMAD.MOV R0, RZ, RZ, -R0 ;  /* 0x000000ffff007224 */ /* 0x000fe200078e0a00 */
[C---:B------:R-:W-:Y:S02]  /*cc30*/  ISETP.GT.U32.AND P3, PT, R29.reuse, R27, PT ;  /* 0x0000001b1d00720c */ /* 0x040fe40003f64070 */
[C---:B------:R-:W-:Y:S01]  /*cc40*/  ISETP.GT.U32.AND P6, PT, R29.reuse, R19, PT ;  /* 0x000000131d00720c */ /* 0x040fe20003fc4070 */
[----:B------:R-:W-:Y:S02]  /*cc50*/  IMAD R3, R29, R0, R3 ;  /* 0x000000001d037224 */ /* 0x000fe400078e0203 */
[----:B------:R-:W-:-:S04]  /*cc60*/  IMAD.HI.U32 R0, R28, R2, RZ ;  /* 0x000000021c007227 */ /* 0x000fc800078e00ff */
[--C-:B------:R-:W-:Y:S01]  /*cc70*/  @!P4 IMAD.IADD R8, R8, 0x1, -R29.reuse ;  /* 0x000000010808c824 */ /* 0x100fe200078e0a1d */
[----:B----4-:R-:W-:Y:S01]  /*cc80*/  ISETP.GT.U32.AND P4, PT, R29, R24, PT ;  /* 0x000000181d00720c */ /* 0x010fe20003f84070 */
[----:B------:R-:W-:Y:S01]  /*cc90*/  @!P5 IMAD.IADD R9, R9, 0x1, -R29 ;  /* 0x000000010909d824 */ /* 0x000fe200078e0a1d */
[C---:B------:R-:W-:Y:S01]  /*cca0*/  ISETP.GT.U32.AND P5, PT, R29.reuse, R10, PT ;  /* 0x0000000a1d00720c */ /* 0x040fe20003fa4070 */
[----:B------:R-:W-:Y:S01]  /*ccb0*/  IMAD.MOV R0, RZ, RZ, -R0 ;  /* 0x000000ffff007224 */ /* 0x000fe200078e0a00 */
[----:B------:R-:W-:-:S03]  /*ccc0*/  ISETP.GT.U32.AND P0, PT, R29, R20, PT ;  /* 0x000000141d00720c */ /* 0x000fc60003f04070 */
[----:B------:R-:W-:Y:S01]  /*ccd0*/  IMAD R2, R29, R0, R2 ;  /* 0x000000001d027224 */ /* 0x000fe200078e0202 */
[----:B------:R-:W-:Y:S02]  /*cce0*/  IABS R0, R18 ;  /* 0x0000001200007213 */ /* 0x000fe40000000000 */
[----:B------:R-:W3:Y:S01]  /*ccf0*/  LDL.LU R18, [R1+0xd0] ;  /* 0x0000d00001127983 */ /* 0x000ee20000300800 */
[--C-:B------:R-:W-:Y:S01]  /*cd00*/  @!P3 IMAD.IADD R27, R27, 0x1, -R29.reuse ;  /* 0x000000011b1bb824 */ /* 0x100fe200078e0a1d */
[----:B------:R-:W-:Y:S01]  /*cd10*/  ISETP.GT.U32.AND P1, PT, R29, R22, PT ;  /* 0x000000161d00720c */ /* 0x000fe20003f24070 */
[--C-:B------:R-:W-:Y:S01]  /*cd20*/  @!P6 IMAD.IADD R19, R19, 0x1, -R29.reuse ;  /* 0x000000011313e824 */ /* 0x100fe200078e0a1d */
[C---:B------:R-:W-:Y:S01]  /*cd30*/  ISETP.GT.U32.AND P6, PT, R29.reuse, R13, PT ;  /* 0x0000000d1d00720c */ /* 0x040fe20003fc4070 */
[--C-:B------:R-:W-:Y:S01]  /*cd40*/  @!P4 IMAD.IADD R24, R24, 0x1, -R29.reuse ;  /* 0x000000011818c824 */ /* 0x100fe200078e0a1d */
[----:B------:R-:W-:Y:S01]  /*cd50*/  ISETP.GT.U32.AND P2, PT, R29, R26, PT ;  /* 0x0000001a1d00720c */ /* 0x000fe20003f44070 */
[----:B------:R-:W-:-:S02]  /*cd60*/  @!P5 IMAD.IADD R10, R10, 0x1, -R29 ;  /* 0x000000010a0ad824 */ /* 0x000fc400078e0a1d */
[--C-:B------:R-:W-:Y:S01]  /*cd70*/  @!P0 IMAD.IADD R20, R20, 0x1, -R29.reuse ;  /* 0x0000000114148824 */ /* 0x100fe200078e0a1d */
[C---:B------:R-:W-:Y:S01]  /*cd80*/  ISETP.GT.U32.AND P0, PT, R29.reuse, R21, PT ;  /* 0x000000151d00720c */ /* 0x040fe20003f04070 */
[----:B------:R-:W-:Y:S04]  /*cd90*/  STL [R1+0x14c], R8 ;  /* 0x00014c0801007387 */ /* 0x000fe80000100800 */
[--C-:B------:R-:W-:Y:S01]  /*cda0*/  @!P1 IMAD.IADD R22, R22, 0x1, -R29.reuse ;  /* 0x0000000116169824 */ /* 0x100fe200078e0a1d */
[----:B------:R-:W-:Y:S01]  /*cdb0*/  ISETP.GT.U32.AND P1, PT, R29, R23, PT ;  /* 0x000000171d00720c */ /* 0x000fe20003f24070 */
[--C-:B------:R-:W-:Y:S01]  /*cdc0*/  @!P6 IMAD.IADD R13, R13, 0x1, -R29.reuse ;  /* 0x000000010d0de824 */ /* 0x100fe200078e0a1d */
[----:B------:R-:W-:Y:S01]  /*cdd0*/  STL [R1+0x140], R9 ;  /* 0x0001400901007387 */ /* 0x000fe20000100800 */
[----:B------:R-:W-:-:S03]  /*cde0*/  @!P2 IMAD.IADD R26, R26, 0x1, -R29 ;  /* 0x000000011a1aa824 */ /* 0x000fc600078e0a1d */
[----:B------:R-:W-:Y:S01]  /*cdf0*/  STL [R1+0x134], R19 ;  /* 0x0001341301007387 */ /* 0x000fe20000100800 */
[----:B------:R-:W-:-:S03]  /*ce00*/  @!P0 IMAD.IADD R21, R21, 0x1, -R29 ;  /* 0x0000000115158824 */ /* 0x000fc600078e0a1d */
[----:B------:R-:W-:Y:S04]  /*ce10*/  STL [R1+0x118], R20 ;  /* 0x0001181401007387 */ /* 0x000fe80000100800 */
[----:B------:R-:W-:Y:S04]  /*ce20*/  STL [R1+0x128], R22 ;  /* 0x0001281601007387 */ /* 0x000fe80000100800 */
[----:B------:R0:W-:Y:S01]  /*ce30*/  STL [R1+0x12c], R26 ;  /* 0x00012c1a01007387 */ /* 0x0001e20000100800 */
[----:B------:R-:W-:-:S03]  /*ce40*/  @!P1 IMAD.IADD R23, R23, 0x1, -R29 ;  /* 0x0000000117179824 */ /* 0x000fc600078e0a1d */
[----:B0-----:R-:W4:Y:S04]  /*ce50*/  LDL.LU R26, [R1+0xd4] ;  /* 0x0000d400011a7983 */ /* 0x001f280000300800 */
[----:B------:R-:W4:Y:S04]  /*ce60*/  LDL.LU R19, [R1+0xc8] ;  /* 0x0000c80001137983 */ /* 0x000f280000300800 */
[----:B------:R0:W-:Y:S04]  /*ce70*/  STL [R1+0x124], R27 ;  /* 0x0001241b01007387 */ /* 0x0001e80000100800 */
[----:B0-----:R-:W4:Y:S04]  /*ce80*/  LDL.LU R27, [R1+0xbc] ;  /* 0x0000bc00011b7983 */ /* 0x001f280000300800 */
[----:B------:R-:W4:Y:S04]  /*ce90*/  LDL.LU R20, [R1+0xa4] ;  /* 0x0000a40001147983 */ /* 0x000f280000300800 */
[----:B------:R-:W4:Y:S01]  /*cea0*/  LDL.LU R22, [R1+0xb0] ;  /* 0x0000b00001167983 */ /* 0x000f220000300800 */
[----:B-----5:R-:W-:-:S02]  /*ceb0*/  ISETP.GT.U32.AND P3, PT, R29, R11, PT ;  /* 0x0000000b1d00720c */ /* 0x020fc40003f64070 */
[C---:B--2---:R-:W-:Y:S02]  /*cec0*/  ISETP.GT.U32.AND P4, PT, R29.reuse, R12, PT ;  /* 0x0000000c1d00720c */ /* 0x044fe40003f84070 */
[----:B------:R-:W-:-:S09]  /*ced0*/  ISETP.GT.U32.AND P5, PT, R29, R14, PT ;  /* 0x0000000e1d00720c */ /* 0x000fd20003fa4070 */
[--C-:B------:R-:W-:Y:S01]  /*cee0*/  @!P3 IMAD.IADD R11, R11, 0x1, -R29.reuse ;  /* 0x000000010b0bb824 */ /* 0x100fe200078e0a1d */
[C---:B------:R-:W-:Y:S01]  /*cef0*/  ISETP.GT.U32.AND P3, PT, R29.reuse, R24, PT ;  /* 0x000000181d00720c */ /* 0x040fe20003f64070 */
[--C-:B------:R-:W-:Y:S01]  /*cf00*/  @!P4 IMAD.IADD R12, R12, 0x1, -R29.reuse ;  /* 0x000000010c0cc824 */ /* 0x100fe200078e0a1d */
[C---:B------:R-:W-:Y:S02]  /*cf10*/  ISETP.GT.U32.AND P6, PT, R29.reuse, R15, PT ;  /* 0x0000000f1d00720c */ /* 0x040fe40003fc4070 */
[C---:B------:R-:W-:Y:S01]  /*cf20*/  ISETP.GT.U32.AND P4, PT, R29.reuse, R10, PT ;  /* 0x0000000a1d00720c */ /* 0x040fe20003f84070 */
[----:B------:R-:W-:Y:S01]  /*cf30*/  @!P5 IMAD.IADD R14, R14, 0x1, -R29 ;  /* 0x000000010e0ed824 */ /* 0x000fe200078e0a1d */
[C---:B------:R-:W-:Y:S02]  /*cf40*/  ISETP.GT.U32.AND P5, PT, R29.reuse, R13, PT ;  /* 0x0000000d1d00720c */ /* 0x040fe40003fa4070 */
[C---:B------:R-:W-:Y:S02]  /*cf50*/  ISETP.GT.U32.AND P2, PT, R29.reuse, R25, PT ;  /* 0x000000191d00720c */ /* 0x040fe40003f44070 */
[----:B------:R-:W-:-:S03]  /*cf60*/  ISETP.GT.U32.AND P0, PT, R29, R16, PT ;  /* 0x000000101d00720c */ /* 0x000fc60003f04070 */
[--C-:B------:R-:W-:Y:S02]  /*cf70*/  @!P3 IMAD.IADD R24, R24, 0x1, -R29.reuse ;  /* 0x000000011818b824 */ /* 0x100fe400078e0a1d */
[--C-:B------:R-:W-:Y:S01]  /*cf80*/  @!P6 IMAD.IADD R15, R15, 0x1, -R29.reuse ;  /* 0x000000010f0fe824 */ /* 0x100fe200078e0a1d */
[----:B------:R-:W-:Y:S01]  /*cf90*/  ISETP.GT.U32.AND P6, PT, R29, R21, PT ;  /* 0x000000151d00720c */ /* 0x000fe20003fc4070 */
[--C-:B------:R-:W-:Y:S01]  /*cfa0*/  @!P4 IMAD.IADD R10, R10, 0x1, -R29.reuse ;  /* 0x000000010a0ac824 */ /* 0x100fe200078e0a1d */
[----:B------:R0:W-:Y:S01]  /*cfb0*/  STL [R1+0x120], R24 ;  /* 0x0001201801007387 */ /* 0x0001e20000100800 */
[--C-:B------:R-:W-:Y:S01]  /*cfc0*/  @!P5 IMAD.IADD R13, R13, 0x1, -R29.reuse ;  /* 0x000000010d0dd824 */ /* 0x100fe200078e0a1d */
[C---:B------:R-:W-:Y:S02]  /*cfd0*/  ISETP.GT.U32.AND P1, PT, R29.reuse, R17, PT ;  /* 0x000000111d00720c */ /* 0x040fe40003f24070 */
[----:B0-----:R-:W2:Y:S01]  /*cfe0*/  LDL.LU R24, [R1+0xb4] ;  /* 0x0000b40001187983 */ /* 0x001ea20000300800 */
[----:B------:R-:W-:Y:S01]  /*cff0*/  @!P0 IMAD.IADD R16, R16, 0x1, -R29 ;  /* 0x0000000110108824 */ /* 0x000fe200078e0a1d */
[----:B------:R-:W-:-:S02]  /*d000*/  ISETP.GT.U32.AND P0, PT, R29, R23, PT ;  /* 0x000000171d00720c */ /* 0x000fc40003f04070 */
[----:B------:R-:W5:Y:S01]  /*d010*/  LDL.LU R8, [R1+0xac] ;  /* 0x0000ac0001087983 */ /* 0x000f620000300800 */
[----:B------:R-:W-:-:S03]  /*d020*/  @!P2 IMAD.IADD R25, R25, 0x1, -R29 ;  /* 0x000000011919a824 */ /* 0x000fc600078e0a1d */
[----:B------:R0:W-:Y:S04]  /*d030*/  STL [R1+0xf4], R10 ;  /* 0x0000f40a01007387 */ /* 0x0001e80000100800 */
[----:B------:R-:W2:Y:S04]  /*d040*/  LDL.LU R9, [R1+0xa8] ;  /* 0x0000a80001097983 */ /* 0x000ea80000300800 */
[----:B------:R1:W-:Y:S01]  /*d050*/  STL [R1+0x108], R13 ;  /* 0x0001080d01007387 */ /* 0x0003e20000100800 */
[----:B------:R-:W-:-:S03]  /*d060*/  @!P1 IMAD.IADD R17, R17, 0x1, -R29 ;  /* 0x0000000111119824 */ /* 0x000fc600078e0a1d */
[----:B0-----:R-:W2:Y:S01]  /*d070*/  LDL.LU R10, [R1+0x90] ;  /* 0x00009000010a7983 */ /* 0x001ea20000300800 */
[----:B------:R-:W-:Y:S01]  /*d080*/  ISETP.GT.U32.AND P1, PT, R29, R25, PT ;  /* 0x000000191d00720c */ /* 0x000fe20003f24070 */
[--C-:B------:R-:W-:Y:S02]  /*d090*/  @!P6 IMAD.IADD R21, R21, 0x1, -R29.reuse ;  /* 0x000000011515e824 */ /* 0x100fe400078e0a1d */
[----:B-1----:R-:W2:Y:S01]  /*d0a0*/  LDL.LU R13, [R1+0x9c] ;  /* 0x00009c00010d7983 */ /* 0x002ea20000300800 */
[----:B------:R-:W-:-:S03]  /*d0b0*/  @!P0 IMAD.IADD R23, R23, 0x1, -R29 ;  /* 0x0000000117178824 */ /* 0x000fc600078e0a1d */
[----:B------:R0:W-:Y:S06]  /*d0c0*/  STL [R1+0x110], R21 ;  /* 0x0001101501007387 */ /* 0x0001ec0000100800 */
[----:B------:R-:W-:Y:S01]  /*d0d0*/  @!P1 IMAD.IADD R25, R25, 0x1, -R29 ;  /* 0x0000000119199824 */ /* 0x000fe200078e0a1d */
[----:B0-----:R-:W2:Y:S04]  /*d0e0*/  LDL.LU R21, [R1+0xa0] ;  /* 0x0000a00001157983 */ /* 0x001ea80000300800 */
[----:B------:R0:W-:Y:S04]  /*d0f0*/  STL [R1+0x100], R23 ;  /* 0x0001001701007387 */ /* 0x0001e80000100800 */
[----:B0-----:R-:W2:Y:S04]  /*d100*/  LDL.LU R23, [R1+0x98] ;  /* 0x0000980001177983 */ /* 0x001ea80000300800 */
[----:B------:R0:W-:Y:S04]  /*d110*/  STL [R1+0xf8], R25 ;  /* 0x0000f81901007387 */ /* 0x0001e80000100800 */
[----:B0-----:R-:W2:Y:S01]  /*d120*/  LDL.LU R25, [R1+0x94] ;  /* 0x0000940001197983 */ /* 0x001ea20000300800 */
[----:B---3--:R-:W-:-:S02]  /*d130*/  ISETP.GT.U32.AND P2, PT, R29, R18, PT ;  /* 0x000000121d00720c */ /* 0x008fc40003f44070 */
[C---:B------:R-:W-:Y:S02]  /*d140*/  ISETP.GT.U32.AND P3, PT, R29.reuse, R12, PT ;  /* 0x0000000c1d00720c */ /* 0x040fe40003f64070 */
[----:B------:R-:W-:-:S09]  /*d150*/  ISETP.GT.U32.AND P4, PT, R29, R14, PT ;  /* 0x0000000e1d00720c */ /* 0x000fd20003f84070 */
[--C-:B------:R-:W-:Y:S01]  /*d160*/  @!P2 IMAD.IADD R18, R18, 0x1, -R29.reuse ;  /* 0x000000011212a824 */ /* 0x100fe200078e0a1d */
[C---:B------:R-:W-:Y:S02]  /*d170*/  ISETP.GT.U32.AND P2, PT, R29.reuse, R11, PT ;  /* 0x0000000b1d00720c */ /* 0x040fe40003f44070 */
[C---:B------:R-:W-:Y:S01]  /*d180*/  ISETP.GT.U32.AND P5, PT, R29.reuse, R15, PT ;  /* 0x0000000f1d00720c */ /* 0x040fe20003fa4070 */
[--C-:B------:R-:W-:Y:S01]  /*d190*/  @!P3 IMAD.IADD R12, R12, 0x1, -R29.reuse ;  /* 0x000000010c0cb824 */ /* 0x100fe200078e0a1d */
[C---:B------:R-:W-:Y:S02]  /*d1a0*/  ISETP.GT.U32.AND P6, PT, R29.reuse, R18, PT ;  /* 0x000000121d00720c */ /* 0x040fe40003fc4070 */
[----:B------:R-:W-:Y:S01]  /*d1b0*/  ISETP.GT.U32.AND P0, PT, R29, R16, PT ;  /* 0x000000101d00720c */ /* 0x000fe20003f04070 */
[----:B------:R-:W-:-:S06]  /*d1c0*/  @!P4 IMAD.IADD R14, R14, 0x1, -R29 ;  /* 0x000000010e0ec824 */ /* 0x000fcc00078e0a1d */
[--C-:B------:R-:W-:Y:S01]  /*d1d0*/  @!P2 IMAD.IADD R11, R11, 0x1, -R29.reuse ;  /* 0x000000010b0ba824 */ /* 0x100fe200078e0a1d */
[C---:B----4-:R-:W-:Y:S02]  /*d1e0*/  ISETP.GT.U32.AND P3, PT, R29.reuse, R19, PT ;  /* 0x000000131d00720c */ /* 0x050fe40003f64070 */
[----:B------:R-:W-:Y:S01]  /*d1f0*/  ISETP.GT.U32.AND P2, PT, R29, R26, PT ;  /* 0x0000001a1d00720c */ /* 0x000fe20003f44070 */
[--C-:B------:R-:W-:Y:S01]  /*d200*/  @!P5 IMAD.IADD R15, R15, 0x1, -R29.reuse ;  /* 0x000000010f0fd824 */ /* 0x100fe200078e0a1d */
[C---:B------:R-:W-:Y:S01]  /*d210*/  ISETP.GT.U32.AND P1, PT, R29.reuse, R17, PT ;  /* 0x000000111d00720c */ /* 0x040fe20003f24070 */
[----:B------:R-:W-:Y:S01]  /*d220*/  @!P6 IMAD.IADD R18, R18, 0x1, -R29 ;  /* 0x000000011212e824 */ /* 0x000fe200078e0a1d */
[----:B------:R-:W-:-:S07]  /*d230*/  ISETP.GT.U32.AND P4, PT, R29, R27, PT ;  /* 0x0000001b1d00720c */ /* 0x000fce0003f84070 */
[--C-:B------:R-:W-:Y:S01]  /*d240*/  @!P3 IMAD.IADD R19, R19, 0x1, -R29.reuse ;  /* 0x000000011313b824 */ /* 0x100fe200078e0a1d */
[C---:B------:R-:W-:Y:S01]  /*d250*/  ISETP.GT.U32.AND P5, PT, R29.reuse, R20, PT ;  /* 0x000000141d00720c */ /* 0x040fe20003fa4070 */
[--C-:B------:R-:W-:Y:S02]  /*d260*/  @!P2 IMAD.IADD R26, R26, 0x1, -R29.reuse ;  /* 0x000000011a1aa824 */ /* 0x100fe400078e0a1d */
[--C-:B------:R-:W-:Y:S01]  /*d270*/  @!P0 IMAD.IADD R16, R16, 0x1, -R29.reuse ;  /* 0x0000000110108824 */ /* 0x100fe200078e0a1d */
[----:B------:R-:W-:Y:S01]  /*d280*/  ISETP.GT.U32.AND P0, PT, R29, R22, PT ;  /* 0x000000161d00720c */ /* 0x000fe20003f04070 */
[--C-:B------:R-:W-:Y:S02]  /*d290*/  @!P1 IMAD.IADD R17, R17, 0x1, -R29.reuse ;  /* 0x0000000111119824 */ /* 0x100fe400078e0a1d */
[----:B------:R-:W-:-:S06]  /*d2a0*/  @!P4 IMAD.IADD R27, R27, 0x1, -R29 ;  /* 0x000000011b1bc824 */ /* 0x000fcc00078e0a1d */
[--C-:B------:R-:W-:Y:S01]  /*d2b0*/  @!P5 IMAD.IADD R20, R20, 0x1, -R29.reuse ;  /* 0x000000011414d824 */ /* 0x100fe200078e0a1d */
[----:B------:R0:W-:Y:S03]  /*d2c0*/  STL [R1+0xe0], R11 ;  /* 0x0000e00b01007387 */ /* 0x0001e60000100800 */
[----:B------:R-:W-:Y:S01]  /*d2d0*/  @!P0 IMAD.IADD R22, R22, 0x1, -R29 ;  /* 0x0000000116168824 */ /* 0x000fe200078e0a1d */
[----:B------:R1:W-:Y:S04]  /*d2e0*/  STL [R1+0xec], R12 ;  /* 0x0000ec0c01007387 */ /* 0x0003e80000100800 */
[----:B------:R3:W-:Y:S04]  /*d2f0*/  STL [R1+0xf0], R14 ;  /* 0x0000f00e01007387 */ /* 0x0007e80000100800 */
[----:B------:R4:W-:Y:S04]  /*d300*/  STL [R1+0xe8], R15 ;  /* 0x0000e80f01007387 */ /* 0x0009e80000100800 */
[----:B------:R1:W-:Y:S04]  /*d310*/  STL [R1+0xe4], R16 ;  /* 0x0000e41001007387 */ /* 0x0003e80000100800 */
[----:B0-----:R-:W2:Y:S04]  /*d320*/  LDL.LU R11, [R1+0x7c] ;  /* 0x00007c00010b7983 */ /* 0x001ea80000300800 */
[----:B------:R-:W-:Y:S04]  /*d330*/  STL [R1+0xb8], R17 ;  /* 0x0000b81101007387 */ /* 0x000fe80000100800 */
[----:B-1----:R-:W2:Y:S04]  /*d340*/  LDL.LU R12, [R1+0x88] ;  /* 0x00008800010c7983 */ /* 0x002ea80000300800 */
[----:B------:R-:W-:Y:S04]  /*d350*/  STL [R1+0xd0], R18 ;  /* 0x0000d01201007387 */ /* 0x000fe80000100800 */
[----:B---3--:R-:W3:Y:S04]  /*d360*/  LDL.LU R14, [R1+0x8c] ;  /* 0x00008c00010e7983 */ /* 0x008ee80000300800 */
[----:B----4-:R-:W4:Y:S04]  /*d370*/  LDL.LU R15, [R1+0x84] ;  /* 0x00008400010f7983 */ /* 0x010f280000300800 */
[----:B------:R-:W3:Y:S01]  /*d380*/  LDL.LU R16, [R1+0x80] ;  /* 0x0000800001107983 */ /* 0x000ee20000300800 */
[----:B-----5:R-:W-:-:S02]  /*d390*/  ISETP.GT.U32.AND P6, PT, R29, R8, PT ;  /* 0x000000081d00720c */ /* 0x020fc40003fc4070 */
[C---:B--2---:R-:W-:Y:S02]  /*d3a0*/  ISETP.GT.U32.AND P2, PT, R29.reuse, R9, PT ;  /* 0x000000091d00720c */ /* 0x044fe40003f44070 */
[C---:B------:R-:W-:Y:S02]  /*d3b0*/  ISETP.GT.U32.AND P3, PT, R29.reuse, R10, PT ;  /* 0x0000000a1d00720c */ /* 0x040fe40003f64070 */
[C---:B------:R-:W-:Y:S02]  /*d3c0*/  ISETP.GT.U32.AND P1, PT, R29.reuse, R24, PT ;  /* 0x000000181d00720c */ /* 0x040fe40003f24070 */
[----:B------:R-:W-:-:S05]  /*d3d0*/  ISETP.GT.U32.AND P4, PT, R29, R13, PT ;  /* 0x0000000d1d00720c */ /* 0x000fca0003f84070 */
[--C-:B------:R-:W-:Y:S01]  /*d3e0*/  @!P6 IMAD.IADD R8, R8, 0x1, -R29.reuse ;  /* 0x000000010808e824 */ /* 0x100fe200078e0a1d */
[----:B------:R-:W-:Y:S01]  /*d3f0*/  ISETP.GT.U32.AND P6, PT, R29, R26, PT ;  /* 0x0000001a1d00720c */ /* 0x000fe20003fc4070 */
[--C-:B------:R-:W-:Y:S01]  /*d400*/  @!P2 IMAD.IADD R9, R9, 0x1, -R29.reuse ;  /* 0x000000010909a824 */ /* 0x100fe200078e0a1d */
[C---:B------:R-:W-:Y:S01]  /*d410*/  ISETP.GT.U32.AND P2, PT, R29.reuse, R19, PT ;  /* 0x000000131d00720c */ /* 0x040fe20003f44070 */
[--C-:B------:R-:W-:Y:S01]  /*d420*/  @!P3 IMAD.IADD R10, R10, 0x1, -R29.reuse ;  /* 0x000000010a0ab824 */ /* 0x100fe200078e0a1d */
[C---:B------:R-:W-:Y:S02]  /*d430*/  ISETP.GT.U32.AND P3, PT, R29.reuse, R27, PT ;  /* 0x0000001b1d00720c */ /* 0x040fe40003f64070 */
[----:B------:R-:W-:Y:S01]  /*d440*/  ISETP.GT.U32.AND P5, PT, R29, R21, PT ;  /* 0x000000151d00720c */ /* 0x000fe20003fa4070 */
[--C-:B------:R-:W-:Y:S01]  /*d450*/  @!P4 IMAD.IADD R13, R13, 0x1, -R29.reuse ;  /* 0x000000010d0dc824 */ /* 0x100fe200078e0a1d */
[----:B------:R-:W-:Y:S01]  /*d460*/  ISETP.GT.U32.AND P4, PT, R29, R20, PT ;  /* 0x000000141d00720c */ /* 0x000fe20003f84070 */
[----:B------:R-:W-:-:S04]  /*d470*/  @!P1 IMAD.IADD R24, R24, 0x1, -R29 ;  /* 0x0000000118189824 */ /* 0x000fc800078e0a1d */
[----:B------:R-:W-:Y:S01]  /*d480*/  @!P6 IMAD.IADD R26, R26, 0x1, -R29 ;  /* 0x000000011a1ae824 */ /* 0x000fe200078e0a1d */
[----:B------:R-:W-:-:S05]  /*d490*/  ISETP.GT.U32.AND P0, PT, R29, R23, PT ;  /* 0x000000171d00720c */ /* 0x000fca0003f04070 */
[--C-:B------:R-:W-:Y:S01]  /*d4a0*/  @!P5 IMAD.IADD R21, R21, 0x1, -R29.reuse ;  /* 0x000000011515d824 */ /* 0x100fe200078e0a1d */
[----:B------:R-:W-:Y:S01]  /*d4b0*/  ISETP.GT.U32.AND P5, PT, R29, R22, PT ;  /* 0x000000161d00720c */ /* 0x000fe20003fa4070 */
[--C-:B------:R-:W-:Y:S02]  /*d4c0*/  @!P3 IMAD.IADD R27, R27, 0x1, -R29.reuse ;  /* 0x000000011b1bb824 */ /* 0x100fe400078e0a1d */
[--C-:B------:R-:W-:Y:S01]  /*d4d0*/  @!P2 IMAD.IADD R19, R19, 0x1, -R29.reuse ;  /* 0x000000011313a824 */ /* 0x100fe200078e0a1d */
[----:B------:R0:W-:Y:S01]  /*d4e0*/  STL [R1+0xd4], R26 ;  /* 0x0000d41a01007387 */ /* 0x0001e20000100800 */
[----:B------:R-:W-:Y:S02]  /*d4f0*/  ISETP.GT.U32.AND P1, PT, R29, R25, PT ;  /* 0x000000191d00720c */ /* 0x000fe40003f24070 */
[--C-:B------:R-:W-:Y:S01]  /*d500*/  @!P0 IMAD.IADD R23, R23, 0x1, -R29.reuse ;  /* 0x0000000117178824 */ /* 0x100fe200078e0a1d */
[----:B------:R-:W-:Y:S01]  /*d510*/  ISETP.GT.U32.AND P0, PT, R29, R24, PT ;  /* 0x000000181d00720c */ /* 0x000fe20003f04070 */
[----:B0-----:R-:W2:Y:S01]  /*d520*/  LDL.LU R26, [R1+0x6c] ;  /* 0x00006c00011a7983 */ /* 0x001ea20000300800 */
[----:B------:R-:W-:-:S03]  /*d530*/  @!P4 IMAD.IADD R20, R20, 0x1, -R29 ;  /* 0x000000011414c824 */ /* 0x000fc600078e0a1d */
[----:B------:R0:W-:Y:S04]  /*d540*/  STL [R1+0xbc], R27 ;  /* 0x0000bc1b01007387 */ /* 0x0001e80000100800 */
[----:B------:R1:W-:Y:S01]  /*d550*/  STL [R1+0xc8], R19 ;  /* 0x0000c81301007387 */ /* 0x0003e20000100800 */
[----:B------:R-:W-:Y:S01]  /*d560*/  @!P1 IMAD.IADD R25, R25, 0x1, -R29 ;  /* 0x0000000119199824 */ /* 0x000fe200078e0a1d */
[C---:B------:R-:W-:Y:S02]  /*d570*/  ISETP.GT.U32.AND P1, PT, R29.reuse, R8, PT ;  /* 0x000000081d00720c */ /* 0x040fe40003f24070 */
[----:B0-----:R-:W5:Y:S01]  /*d580*/  LDL.LU R27, [R1+0x78] ;  /* 0x00007800011b7983 */ /* 0x001f620000300800 */
[----:B------:R-:W-:-:S03]  /*d590*/  ISETP.GT.U32.AND P2, PT, R29, R9, PT ;  /* 0x000000091d00720c */ /* 0x000fc60003f44070 */
[----:B------:R-:W5:Y:S01]  /*d5a0*/  LDL.LU R17, [R1+0x1b8] ;  /* 0x0001b80001117983 */ /* 0x000f620000300800 */
[----:B------:R-:W-:-:S03]  /*d5b0*/  @!P5 IMAD.IADD R22, R22, 0x1, -R29 ;  /* 0x000000011616d824 */ /* 0x000fc600078e0a1d */
[----:B------:R-:W5:Y:S01]  /*d5c0*/  LDL.LU R18, [R1+0x74] ;  /* 0x0000740001127983 */ /* 0x000f620000300800 */
[----:B------:R-:W-:-:S03]  /*d5d0*/  ISETP.GT.U32.AND P3, PT, R29, R10, PT ;  /* 0x0000000a1d00720c */ /* 0x000fc60003f64070 */
[----:B-1----:R-:W5:Y:S01]  /*d5e0*/  LDL.LU R19, [R1+0x70] ;  /* 0x0000700001137983 */ /* 0x002f620000300800 */
[----:B------:R-:W-:-:S03]  /*d5f0*/  ISETP.GT.U32.AND P5, PT, R29, R21, PT ;  /* 0x000000151d00720c */ /* 0x000fc60003fa4070 */
[----:B------:R0:W-:Y:S01]  /*d600*/  STL [R1+0xa4], R20 ;  /* 0x0000a41401007387 */ /* 0x0001e20000100800 */
[----:B------:R-:W-:Y:S01]  /*d610*/  ISETP.GT.U32.AND P4, PT, R29, R13, PT ;  /* 0x0000000d1d00720c */ /* 0x000fe20003f84070 */
[--C-:B------:R-:W-:Y:S02]  /*d620*/  @!P0 IMAD.IADD R24, R24, 0x1, -R29.reuse ;  /* 0x0000000118188824 */ /* 0x100fe400078e0a1d */
[----:B0-----:R-:W5:Y:S04]  /*d630*/  LDL.LU R20, [R1+0x68] ;  /* 0x0000680001147983 */ /* 0x001f680000300800 */
[----:B------:R0:W-:Y:S01]  /*d640*/  STL [R1+0xb0], R22 ;  /* 0x0000b01601007387 */ /* 0x0001e20000100800 */
[--C-:B------:R-:W-:Y:S02]  /*d650*/  @!P1 IMAD.IADD R8, R8, 0x1, -R29.reuse ;  /* 0x0000000108089824 */ /* 0x100fe400078e0a1d */
[--C-:B------:R-:W-:Y:S01]  /*d660*/  @!P2 IMAD.IADD R9, R9, 0x1, -R29.reuse ;  /* 0x000000010909a824 */ /* 0x100fe200078e0a1d */
[----:B0-----:R-:W5:Y:S01]  /*d670*/  LDL.LU R22, [R1+0x188] ;  /* 0x0001880001167983 */ /* 0x001f620000300800 */
[----:B------:R-:W-:-:S03]  /*d680*/  @!P3 IMAD.IADD R10, R10, 0x1, -R29 ;  /* 0x000000010a0ab824 */ /* 0x000fc600078e0a1d */
[----:B------:R0:W-:Y:S01]  /*d690*/  STL [R1+0xb4], R24 ;  /* 0x0000b41801007387 */ /* 0x0001e20000100800 */
[--C-:B------:R-:W-:Y:S02]  /*d6a0*/  @!P5 IMAD.IADD R21, R21, 0x1, -R29.reuse ;  /* 0x000000011515d824 */ /* 0x100fe400078e0a1d */
[----:B------:R-:W-:Y:S01]  /*d6b0*/  @!P4 IMAD.IADD R13, R13, 0x1, -R29 ;  /* 0x000000010d0dc824 */ /* 0x000fe200078e0a1d */
[----:B0-----:R-:W5:Y:S04]  /*d6c0*/  LDL.LU R24, [R1+0x190] ;  /* 0x0001900001187983 */ /* 0x001f680000300800 */
[----:B------:R-:W-:Y:S04]  /*d6d0*/  STL [R1+0xac], R8 ;  /* 0x0000ac0801007387 */ /* 0x000fe80000100800 */
[----:B------:R-:W-:Y:S04]  /*d6e0*/  STL [R1+0xa8], R9 ;  /* 0x0000a80901007387 */ /* 0x000fe80000100800 */
[----:B------:R-:W-:Y:S04]  /*d6f0*/  STL [R1+0x90], R10 ;  /* 0x0000900a01007387 */ /* 0x000fe80000100800 */
[----:B------:R0:W-:Y:S04]  /*d700*/  STL [R1+0xa0], R21 ;  /* 0x0000a01501007387 */ /* 0x0001e80000100800 */
[----:B------:R-:W-:Y:S04]  /*d710*/  STL [R1+0x9c], R13 ;  /* 0x00009c0d01007387 */ /* 0x000fe80000100800 */
[----:B0-----:R-:W5:Y:S01]  /*d720*/  LDL R21, [R1+0x13bc] ;  /* 0x0013bc0001157983 */ /* 0x001f620000100800 */
[----:B------:R-:W-:-:S02]  /*d730*/  ISETP.GT.U32.AND P6, PT, R29, R25, PT ;  /* 0x000000191d00720c */ /* 0x000fc40003fc4070 */
[C---:B------:R-:W-:Y:S02]  /*d740*/  ISETP.GT.U32.AND P1, PT, R29.reuse, R11, PT ;  /* 0x0000000b1d00720c */ /* 0x040fe40003f24070 */
[C---:B------:R-:W-:Y:S02]  /*d750*/  ISETP.GT.U32.AND P0, PT, R29.reuse, R23, PT ;  /* 0x000000171d00720c */ /* 0x040fe40003f04070 */
[C---:B------:R-:W-:Y:S02]  /*d760*/  ISETP.GT.U32.AND P2, PT, R29.reuse, R12, PT ;  /* 0x0000000c1d00720c */ /* 0x040fe40003f44070 */
[C---:B---3--:R-:W-:Y:S02]  /*d770*/  ISETP.GT.U32.AND P3, PT, R29.reuse, R14, PT ;  /* 0x0000000e1d00720c */ /* 0x048fe40003f64070 */
[C---:B----4-:R-:W-:Y:S02]  /*d780*/  ISETP.GT.U32.AND P4, PT, R29.reuse, R15, PT ;  /* 0x0000000f1d00720c */ /* 0x050fe40003f84070 */
[----:B------:R-:W-:Y:S01]  /*d790*/  ISETP.GT.U32.AND P5, PT, R29, R16, PT ;  /* 0x000000101d00720c */ /* 0x000fe20003fa4070 */
[----:B------:R-:W-:-:S02]  /*d7a0*/  @!P6 IMAD.IADD R25, R25, 0x1, -R29 ;  /* 0x000000011919e824 */ /* 0x000fc400078e0a1d */
[--C-:B------:R-:W-:Y:S02]  /*d7b0*/  @!P1 IMAD.IADD R11, R11, 0x1, -R29.reuse ;  /* 0x000000010b0b9824 */ /* 0x100fe400078e0a1d */
[--C-:B------:R-:W-:Y:S02]  /*d7c0*/  @!P0 IMAD.IADD R23, R23, 0x1, -R29.reuse ;  /* 0x0000000117178824 */ /* 0x100fe400078e0a1d */
[--C-:B------:R-:W-:Y:S02]  /*d7d0*/  @!P2 IMAD.IADD R12, R12, 0x1, -R29.reuse ;  /* 0x000000010c0ca824 */ /* 0x100fe400078e0a1d */
[--C-:B------:R-:W-:Y:S02]  /*d7e0*/  @!P3 IMAD.IADD R14, R14, 0x1, -R29.reuse ;  /* 0x000000010e0eb824 */ /* 0x100fe400078e0a1d */
[--C-:B------:R-:W-:Y:S02]  /*d7f0*/  @!P4 IMAD.IADD R15, R15, 0x1, -R29.reuse ;  /* 0x000000010f0fc824 */ /* 0x100fe400078e0a1d */
[----:B------:R-:W-:-:S02]  /*d800*/  @!P5 IMAD.IADD R16, R16, 0x1, -R29 ;  /* 0x000000011010d824 */ /* 0x000fc400078e0a1d */
[----:B------:R-:W-:Y:S01]  /*d810*/  IMAD.HI.U32 R6, R28, R0, RZ ;  /* 0x000000001c067227 */ /* 0x000fe200078e00ff */
[----:B------:R0:W-:Y:S03]  /*d820*/  STL [R1+0x94], R25 ;  /* 0x0000941901007387 */ /* 0x0001e60000100800 */
[----:B------:R-:W-:Y:S01]  /*d830*/  IMAD.MOV R6, RZ, RZ, -R6 ;  /* 0x000000ffff067224 */ /* 0x000fe200078e0a06 */
[----:B------:R1:W-:Y:S04]  /*d840*/  STL [R1+0x98], R23 ;  /* 0x0000981701007387 */ /* 0x0003e80000100800 */
[----:B0-----:R-:W3:Y:S01]  /*d850*/  LDL.LU R25, [R1+0x180] ;  /* 0x0001800001197983 */ /* 0x001ee20000300800 */
[----:B------:R-:W-:-:S03]  /*d860*/  IMAD R0, R29, R6, R0 ;  /* 0x000000061d007224 */ /* 0x000fc600078e0200 */
[----:B-1----:R-:W4:Y:S01]  /*d870*/  LDL.LU R23, [R1+0x178] ;  /* 0x0001780001177983 */ /* 0x002f220000300800 */
[C---:B--2---:R-:W-:Y:S02]  /*d880*/  ISETP.GT.U32.AND P0, PT, R29.reuse, R26, PT ;  /* 0x0000001a1d00720c */ /* 0x044fe40003f04070 */
[C---:B-----5:R-:W-:Y:S02]  /*d890*/  ISETP.GT.U32.AND P6, PT, R29.reuse, R27, PT ;  /* 0x0000001b1d00720c */ /* 0x060fe40003fc4070 */
[C---:B------:R-:W-:Y:S02]  /*d8a0*/  ISETP.GT.U32.AND P1, PT, R29.reuse, R17, PT ;  /* 0x000000111d00720c */ /* 0x040fe40003f24070 */
[C---:B------:R-:W-:Y:S02]  /*d8b0*/  ISETP.GT.U32.AND P2, PT, R29.reuse, R18, PT ;  /* 0x000000121d00720c */ /* 0x040fe40003f44070 */
[----:B------:R-:W-:-:S07]  /*d8c0*/  ISETP.GT.U32.AND P3, PT, R29, R19, PT ;  /* 0x000000131d00720c */ /* 0x000fce0003f64070 */
[--C-:B------:R-:W-:Y:S01]  /*d8d0*/  @!P6 IMAD.IADD R27, R27, 0x1, -R29.reuse ;  /* 0x000000011b1be824 */ /* 0x100fe200078e0a1d */
[----:B------:R-:W-:Y:S01]  /*d8e0*/  ISETP.GT.U32.AND P6, PT, R29, R11, PT ;  /* 0x0000000b1d00720c */ /* 0x000fe20003fc4070 */
[--C-:B------:R-:W-:Y:S02]  /*d8f0*/  @!P0 IMAD.IADD R26, R26, 0x1, -R29.reuse ;  /* 0x000000011a1a8824 */ /* 0x100fe400078e0a1d */
[--C-:B------:R-:W-:Y:S01]  /*d900*/  @!P1 IMAD.IADD R17, R17, 0x1, -R29.reuse ;  /* 0x0000000111119824 */ /* 0x100fe200078e0a1d */
[C---:B------:R-:W-:Y:S01]  /*d910*/  ISETP.GT.U32.AND P4, PT, R29.reuse, R20, PT ;  /* 0x000000141d00720c */ /* 0x040fe20003f84070 */
[--C-:B------:R-:W-:Y:S01]  /*d920*/  @!P2 IMAD.IADD R18, R18, 0x1, -R29.reuse ;  /* 0x000000011212a824 */ /* 0x100fe200078e0a1d */
[----:B------:R-:W-:Y:S01]  /*d930*/  ISETP.GT.U32.AND P1, PT, R29, R12, PT ;  /* 0x0000000c1d00720c */ /* 0x000fe20003f24070 */
[----:B------:R-:W-:Y:S01]  /*d940*/  @!P3 IMAD.IADD R19, R19, 0x1, -R29 ;  /* 0x000000011313b824 */ /* 0x000fe200078e0a1d */
[C---:B------:R-:W-:Y:S02]  /*d950*/  ISETP.GT.U32.AND P2, PT, R29.reuse, R14, PT ;  /* 0x0000000e1d00720c */ /* 0x040fe40003f44070 */
[----:B------:R-:W-:-:S02]  /*d960*/  ISETP.GT.U32.AND P3, PT, R29, R15, PT ;  /* 0x0000000f1d00720c */ /* 0x000fc40003f64070 */
[----:B------:R-:W-:-:S05]  /*d970*/  ISETP.GT.U32.AND P5, PT, R29, R22, PT ;  /* 0x000000161d00720c */ /* 0x000fca0003fa4070 */
[--C-:B------:R-:W-:Y:S01]  /*d980*/  @!P4 IMAD.IADD R20, R20, 0x1, -R29.reuse ;  /* 0x000000011414c824 */ /* 0x100fe200078e0a1d */
[----:B------:R-:W-:Y:S01]  /*d990*/  ISETP.GT.U32.AND P4, PT, R29, R16, PT ;  /* 0x000000101d00720c */ /* 0x000fe20003f84070 */
[----:B------:R-:W-:Y:S01]  /*d9a0*/  @!P6 IMAD.IADD R11, R11, 0x1, -R29 ;  /* 0x000000010b0be824 */ /* 0x000fe200078e0a1d */
[----:B------:R-:W-:-:S05]  /*d9b0*/  ISETP.GT.U32.AND P0, PT, R29, R24, PT ;  /* 0x000000181d00720c */ /* 0x000fca0003f04070 */
[--C-:B------:R-:W-:Y:S01]  /*d9c0*/  @!P5 IMAD.IADD R22, R22, 0x1, -R29.reuse ;  /* 0x000000011616d824 */ /* 0x100fe200078e0a1d */
[----:B------:R-:W-:Y:S01]  /*d9d0*/  ISETP.GT.U32.AND P5, PT, R29, R26, PT ;  /* 0x0000001a1d00720c */ /* 0x000fe20003fa4070 */
[--C-:B------:R-:W-:Y:S02]  /*d9e0*/  @!P1 IMAD.IADD R12, R12, 0x1, -R29.reuse ;  /* 0x000000010c0c9824 */ /* 0x100fe400078e0a1d */
[--C-:B------:R-:W-:Y:S02]  /*d9f0*/  @!P2 IMAD.IADD R14, R14, 0x1, -R29.reuse ;  /* 0x000000010e0ea824 */ /* 0x100fe400078e0a1d */
[--C-:B------:R-:W-:Y:S02]  /*da00*/  @!P3 IMAD.IADD R15, R15, 0x1, -R29.reuse ;  /* 0x000000010f0fb824 */ /* 0x100fe400078e0a1d */
[--C-:B------:R-:W-:Y:S02]  /*da10*/  @!P4 IMAD.IADD R16, R16, 0x1, -R29.reuse ;  /* 0x000000011010c824 */ /* 0x100fe400078e0a1d */
[----:B------:R-:W-:Y:S01]  /*da20*/  @!P0 IMAD.IADD R24, R24, 0x1, -R29 ;  /* 0x0000000118188824 */ /* 0x000fe200078e0a1d */
[----:B------:R-:W-:-:S03]  /*da30*/  ISETP.GT.U32.AND P0, PT, R29, R27, PT ;  /* 0x0000001b1d00720c */ /* 0x000fc60003f04070 */
[----:B------:R-:W-:Y:S01]  /*da40*/  @!P5 IMAD.IADD R26, R26, 0x1, -R29 ;  /* 0x000000011a1ad824 */ /* 0x000fe200078e0a1d */
[----:B------:R-:W-:Y:S02]  /*da50*/  IABS R13, R21 ;  /* 0x00000015000d7213 */ /* 0x000fe40000000000 */
[----:B------:R-:W2:Y:S04]  /*da60*/  LDL.LU R21, [R1+0x138] ;  /* 0x0001380001157983 */ /* 0x000ea80000300800 */
[----:B------:R-:W5:Y:S04]  /*da70*/  LDL.LU R6, [R1+0x150] ;  /* 0x0001500001067983 */ /* 0x000f680000300800 */
[----:B------:R-:W5:Y:S04]  /*da80*/  LDL.LU R7, [R1+0x154] ;  /* 0x0001540001077983 */ /* 0x000f680000300800 */
[----:B------:R-:W5:Y:S04]  /*da90*/  LDL.LU R8, [R1+0x144] ;  /* 0x0001440001087983 */ /* 0x000f680000300800 */
[----:B------:R-:W-:Y:S04]  /*daa0*/  STL [R1+0x7c], R11 ;  /* 0x00007c0b01007387 */ /* 0x000fe80000100800 */
[----:B------:R-:W-:Y:S04]  /*dab0*/  STL [R1+0x88], R12 ;  /* 0x0000880c01007387 */ /* 0x000fe80000100800 */
[----:B------:R0:W-:Y:S04]  /*dac0*/  STL [R1+0x8c], R14 ;  /* 0x00008c0e01007387 */ /* 0x0001e80000100800 */
[----:B------:R-:W5:Y:S04]  /*dad0*/  LDL.LU R9, [R1+0x13c] ;  /* 0x00013c0001097983 */ /* 0x000f680000300800 */
[----:B------:R-:W-:Y:S04]  /*dae0*/  STL [R1+0x84], R15 ;  /* 0x0000840f01007387 */ /* 0x000fe80000100800 */
[----:B------:R-:W5:Y:S04]  /*daf0*/  LDL.LU R10, [R1+0xfc] ;  /* 0x0000fc00010a7983 */ /* 0x000f680000300800 */
[----:B------:R-:W-:Y:S01]  /*db00*/  STL [R1+0x80], R16 ;  /* 0x0000801001007387 */ /* 0x000fe20000100800 */
[----:B0-----:R-:W-:-:S03]  /*db10*/  IMAD.MOV.U32 R14, RZ, RZ, R13 ;  /* 0x000000ffff0e7224 */ /* 0x001fc600078e000d */
[----:B------:R-:W5:Y:S01]  /*db20*/  LDL.LU R11, [R1+0x114] ;  /* 0x00011400010b7983 */ /* 0x000f620000300800 */
[----:B------:R-:W-:-:S03]  /*db30*/  @!P0 IMAD.IADD R27, R27, 0x1, -R29 ;  /* 0x000000011b1b8824 */ /* 0x000fc600078e0a1d */
[----:B------:R-:W5:Y:S04]  /*db40*/  LDL.LU R12, [R1+0x11c] ;  /* 0x00011c00010c7983 */ /* 0x000f680000300800 */
[----:B------:R0:W-:Y:S04]  /*db50*/  STL [R1+0x6c], R26 ;  /* 0x00006c1a01007387 */ /* 0x0001e80000100800 */
[----:B------:R-:W5:Y:S04]  /*db60*/  LDL.LU R13, [R1+0x10c] ;  /* 0x00010c00010d7983 */ /* 0x000f680000300800 */
[----:B0-----:R-:W5:Y:S04]  /*db70*/  LDL.LU R26, [R1+0x104] ;  /* 0x00010400011a7983 */ /* 0x001f680000300800 */
[----:B------:R0:W-:Y:S04]  /*db80*/  STL [R1+0x78], R27 ;  /* 0x0000781b01007387 */ /* 0x0001e80000100800 */
[----:B0-----:R-:W5:Y:S01]  /*db90*/  LDL.LU R27, [R1+0xc0] ;  /* 0x0000c000011b7983 */ /* 0x001f620000300800 */
[----:B------:R-:W-:-:S02]  /*dba0*/  ISETP.GT.U32.AND P1, PT, R29, R17, PT ;  /* 0x000000111d00720c */ /* 0x000fc40003f24070 */
[C---:B------:R-:W-:Y:S02]  /*dbb0*/  ISETP.GT.U32.AND P2, PT, R29.reuse, R18, PT ;  /* 0x000000121d00720c */ /* 0x040fe40003f44070 */
[C---:B------:R-:W-:Y:S02]  /*dbc0*/  ISETP.GT.U32.AND P3, PT, R29.reuse, R19, PT ;  /* 0x000000131d00720c */ /* 0x040fe40003f64070 */
[C---:B------:R-:W-:Y:S02]  /*dbd0*/  ISETP.GT.U32.AND P4, PT, R29.reuse, R20, PT ;  /* 0x000000141d00720c */ /* 0x040fe40003f84070 */
[C---:B------:R-:W-:Y:S02]  /*dbe0*/  ISETP.GT.U32.AND P5, PT, R29.reuse, R22, PT ;  /* 0x000000161d00720c */ /* 0x040fe40003fa4070 */
[C---:B------:R-:W-:Y:S02]  /*dbf0*/  ISETP.GT.U32.AND P6, PT, R29.reuse, R24, PT ;  /* 0x000000181d00720c */ /* 0x040fe40003fc4070 */
[----:B---3--:R-:W-:Y:S01]  /*dc00*/  ISETP.GT.U32.AND P0, PT, R29, R25, PT ;  /* 0x000000191d00720c */ /* 0x008fe20003f04070 */
[--C-:B------:R-:W-:Y:S01]  /*dc10*/  @!P1 IMAD.IADD R17, R17, 0x1, -R29.reuse ;  /* 0x0000000111119824 */ /* 0x100fe200078e0a1d */
[----:B----4-:R-:W-:Y:S01]  /*dc20*/  ISETP.GT.U32.AND P1, PT, R29, R23, PT ;  /* 0x000000171d00720c */ /* 0x010fe20003f24070 */
[----:B------:R-:W-:-:S02]  /*dc30*/  @!P2 IMAD.IADD R18, R18, 0x1, -R29 ;  /* 0x000000011212a824 */ /* 0x000fc400078e0a1d */
[--C-:B------:R-:W-:Y:S02]  /*dc40*/  @!P3 IMAD.IADD R19, R19, 0x1, -R29.reuse ;  /* 0x000000011313b824 */ /* 0x100fe400078e0a1d */
[--C-:B------:R-:W-:Y:S02]  /*dc50*/  @!P4 IMAD.IADD R20, R20, 0x1, -R29.reuse ;  /* 0x000000011414c824 */ /* 0x100fe400078e0a1d */
[--C-:B------:R-:W-:Y:S02]  /*dc60*/  @!P5 IMAD.IADD R22, R22, 0x1, -R29.reuse ;  /* 0x000000011616d824 */ /* 0x100fe400078e0a1d */
[--C-:B------:R-:W-:Y:S02]  /*dc70*/  @!P6 IMAD.IADD R24, R24, 0x1, -R29.reuse ;  /* 0x000000011818e824 */ /* 0x100fe400078e0a1d */
[--C-:B------:R-:W-:Y:S02]  /*dc80*/  @!P0 IMAD.IADD R25, R25, 0x1, -R29.reuse ;  /* 0x0000000119198824 */ /* 0x100fe400078e0a1d */
[----:B------:R-:W-:Y:S01]  /*dc90*/  @!P1 IMAD.IADD R23, R23, 0x1, -R29 ;  /* 0x0000000117179824 */ /* 0x000fe200078e0a1d */
[----:B------:R0:W-:Y:S04]  /*dca0*/  STL [R1+0x1b8], R17 ;  /* 0x0001b81101007387 */ /* 0x0001e80000100800 */
[----:B------:R1:W-:Y:S04]  /*dcb0*/  STL [R1+0x74], R18 ;  /* 0x0000741201007387 */ /* 0x0003e80000100800 */
[----:B------:R3:W-:Y:S04]  /*dcc0*/  STL [R1+0x70], R19 ;  /* 0x0000701301007387 */ /* 0x0007e80000100800 */
[----:B------:R4:W-:Y:S04]  /*dcd0*/  STL [R1+0x68], R20 ;  /* 0x0000681401007387 */ /* 0x0009e80000100800 */
[----:B------:R-:W5:Y:S04]  /*dce0*/  LDL.LU R15, [R1+0xd8] ;  /* 0x0000d800010f7983 */ /* 0x000f680000300800 */
[----:B------:R-:W-:Y:S04]  /*dcf0*/  STL [R1+0x188], R22 ;  /* 0x0001881601007387 */ /* 0x000fe80000100800 */
[----:B------:R-:W5:Y:S04]  /*dd00*/  LDL.LU R16, [R1+0xdc] ;  /* 0x0000dc0001107983 */ /* 0x000f680000300800 */
[----:B0-----:R-:W5:Y:S04]  /*dd10*/  LDL.LU R17, [R1+0xcc] ;  /* 0x0000cc0001117983 */ /* 0x001f680000300800 */
[----:B------:R-:W-:Y:S04]  /*dd20*/  STL [R1+0x190], R24 ;  /* 0x0001901801007387 */ /* 0x000fe80000100800 */
[----:B-1----:R-:W5:Y:S04]  /*dd30*/  LDL.LU R18, [R1+0xc4] ;  /* 0x0000c40001127983 */ /* 0x002f680000300800 */
[----:B---3--:R-:W3:Y:S04]  /*dd40*/  LDL.LU R19, [R1+0x18] ;  /* 0x0000180001137983 */ /* 0x008ee80000300800 */
[----:B----4-:R-:W4:Y:S01]  /*dd50*/  LDL.LU R20, [R1+0x14] ;  /* 0x0000140001147983 */ /* 0x010f220000300800 */
[----:B--2---:R-:W-:-:S02]  /*dd60*/  ISETP.GT.U32.AND P2, PT, R29, R21, PT ;  /* 0x000000151d00720c */ /* 0x004fc40003f44070 */
[C---:B-----5:R-:W-:Y:S02]  /*dd70*/  ISETP.GT.U32.AND P3, PT, R29.reuse, R6, PT ;  /* 0x000000061d00720c */ /* 0x060fe40003f64070 */
[C---:B------:R-:W-:Y:S02]  /*dd80*/  ISETP.GT.U32.AND P4, PT, R29.reuse, R7, PT ;  /* 0x000000071d00720c */ /* 0x040fe40003f84070 */
[----:B------:R-:W-:-:S07]  /*dd90*/  ISETP.GT.U32.AND P5, PT, R29, R8, PT ;  /* 0x000000081d00720c */ /* 0x000fce0003fa4070 */
[--C-:B------:R-:W-:Y:S02]  /*dda0*/  @!P2 IMAD.IADD R21, R21, 0x1, -R29.reuse ;  /* 0x000000011515a824 */ /* 0x100fe400078e0a1d */
[--C-:B------:R-:W-:Y:S01]  /*ddb0*/  @!P3 IMAD.IADD R6, R6, 0x1, -R29.reuse ;  /* 0x000000010606b824 */ /* 0x100fe200078e0a1d */
[----:B------:R-:W-:Y:S01]  /*ddc0*/  ISETP.GT.U32.AND P6, PT, R29, R9, PT ;  /* 0x000000091d00720c */ /* 0x000fe20003fc4070 */
[--C-:B------:R-:W-:Y:S01]  /*ddd0*/  @!P4 IMAD.IADD R7, R7, 0x1, -R29.reuse ;  /* 0x000000010707c824 */ /* 0x100fe200078e0a1d */
[C---:B------:R-:W-:Y:S02]  /*dde0*/  ISETP.GT.U32.AND P0, PT, R29.reuse, R10, PT ;  /* 0x0000000a1d00720c */ /* 0x040fe40003f04070 */
[C---:B------:R-:W-:Y:S02]  /*ddf0*/  ISETP.GT.U32.AND P1, PT, R29.reuse, R11, PT ;  /* 0x0000000b1d00720c */ /* 0x040fe40003f24070 */
[----:B------:R-:W-:Y:S01]  /*de00*/  ISETP.GT.U32.AND P2, PT, R29, R12, PT ;  /* 0x0000000c1d00720c */ /* 0x000fe20003f44070 */
[----:B------:R-:W-:-:S06]  /*de10*/  @!P5 IMAD.IADD R8, R8, 0x1, -R29 ;  /* 0x000000010808d824 */ /* 0x000fcc00078e0a1d */
[--C-:B------:R-:W-:Y:S01]  /*de20*/  @!P6 IMAD.IADD R9, R9, 0x1, -R29.reuse ;  /* 0x000000010909e824 */ /* 0x100fe200078e0a1d */
[C---:B------:R-:W-:Y:S01]  /*de30*/  ISETP.GT.U32.AND P3, PT, R29.reuse, R13, PT ;  /* 0x0000000d1d00720c */ /* 0x040fe20003f64070 */
[--C-:B------:R-:W-:Y:S01]  /*de40*/  @!P0 IMAD.IADD R10, R10, 0x1, -R29.reuse ;  /* 0x000000010a0a8824 */ /* 0x100fe200078e0a1d */
[C---:B------:R-:W-:Y:S02]  /*de50*/  ISETP.GT.U32.AND P6, PT, R29.reuse, R25, PT ;  /* 0x000000191d00720c */ /* 0x040fe40003fc4070 */
[----:B------:R-:W-:Y:S01]  /*de60*/  ISETP.GT.U32.AND P4, PT, R29, R26, PT ;  /* 0x0000001a1d00720c */ /* 0x000fe20003f84070 */
[--C-:B------:R-:W-:Y:S01]  /*de70*/  @!P1 IMAD.IADD R11, R11, 0x1, -R29.reuse ;  /* 0x000000010b0b9824 */ /* 0x100fe200078e0a1d */
[C---:B------:R-:W-:Y:S01]  /*de80*/  ISETP.GT.U32.AND P0, PT, R29.reuse, R23, PT ;  /* 0x000000171d00720c */ /* 0x040fe20003f04070 */
[----:B------:R-:W-:Y:S01]  /*de90*/  @!P2 IMAD.IADD R12, R12, 0x1, -R29 ;  /* 0x000000010c0ca824 */ /* 0x000fe200078e0a1d */
[C---:B------:R-:W-:Y:S02]  /*dea0*/  ISETP.GT.U32.AND P1, PT, R29.reuse, R21, PT ;  /* 0x000000151d00720c */ /* 0x040fe40003f24070 */
[----:B------:R-:W-:-:S03]  /*deb0*/  ISETP.GT.U32.AND P2, PT, R29, R6, PT ;  /* 0x000000061d00720c */ /* 0x000fc60003f44070 */
[----:B------:R-:W-:Y:S01]  /*dec0*/  @!P3 IMAD.IADD R13, R13, 0x1, -R29 ;  /* 0x000000010d0db824 */ /* 0x000fe200078e0a1d */
[----:B------:R-:W-:-:S03]  /*ded0*/  ISETP.GT.U32.AND P5, PT, R29, R27, PT ;  /* 0x0000001b1d00720c */ /* 0x000fc60003fa4070 */
[--C-:B------:R-:W-:Y:S01]  /*dee0*/  @!P4 IMAD.IADD R26, R26, 0x1, -R29.reuse ;  /* 0x000000011a1ac824 */ /* 0x100fe200078e0a1d */
[C---:B------:R-:W-:Y:S02]  /*def0*/  ISETP.GT.U32.AND P3, PT, R29.reuse, R7, PT ;  /* 0x000000071d00720c */ /* 0x040fe40003f64070 */
[----:B------:R-:W-:Y:S01]  /*df00*/  ISETP.GT.U32.AND P4, PT, R29, R8, PT ;  /* 0x000000081d00720c */ /* 0x000fe20003f84070 */
[--C-:B------:R-:W-:Y:S02]  /*df10*/  @!P6 IMAD.IADD R25, R25, 0x1, -R29.reuse ;  /* 0x000000011919e824 */ /* 0x100fe400078e0a1d */
[--C-:B------:R-:W-:Y:S01]  /*df20*/  @!P0 IMAD.IADD R23, R23, 0x1, -R29.reuse ;  /* 0x0000000117178824 */ /* 0x100fe200078e0a1d */
[----:B------:R-:W-:Y:S01]  /*df30*/  ISETP.GT.U32.AND P0, PT, R29, R10, PT ;  /* 0x0000000a1d00720c */ /* 0x000fe20003f04070 */
[--C-:B------:R-:W-:Y:S02]  /*df40*/  @!P1 IMAD.IADD R21, R21, 0x1, -R29.reuse ;  /* 0x0000000115159824 */ /* 0x100fe400078e0a1d */
[--C-:B------:R-:W-:Y:S01]  /*df50*/  @!P5 IMAD.IADD R27, R27, 0x1, -R29.reuse ;  /* 0x000000011b1bd824 */ /* 0x100fe200078e0a1d */
[C---:B------:R-:W-:Y:S01]  /*df60*/  ISETP.GT.U32.AND P5, PT, R29.reuse, R9, PT ;  /* 0x000000091d00720c */ /* 0x040fe20003fa4070 */
[----:B------:R0:W-:Y:S01]  /*df70*/  STL [R1+0x180], R25 ;  /* 0x0001801901007387 */ /* 0x0001e20000100800 */
[C---:B------:R-:W-:Y:S01]  /*df80*/  ISETP.GT.U32.AND P1, PT, R29.reuse, R11, PT ;  /* 0x0000000b1d00720c */ /* 0x040fe20003f24070 */
[--C-:B------:R-:W-:Y:S01]  /*df90*/  @!P2 IMAD.IADD R6, R6, 0x1, -R29.reuse ;  /* 0x000000010606a824 */ /* 0x100fe200078e0a1d */
[----:B------:R-:W-:Y:S01]  /*dfa0*/  ISETP.GT.U32.AND P2, PT, R29, R12, PT ;  /* 0x0000000c1d00720c */ /* 0x000fe20003f44070 */
[--C-:B------:R-:W-:Y:S01]  /*dfb0*/  @!P3 IMAD.IADD R7, R7, 0x1, -R29.reuse ;  /* 0x000000010707b824 */ /* 0x100fe200078e0a1d */
[C---:B------:R-:W-:Y:S01]  /*dfc0*/  ISETP.GT.U32.AND P3, PT, R29.reuse, R13, PT ;  /* 0x0000000d1d00720c */ /* 0x040fe20003f64070 */
[----:B------:R-:W-:Y:S01]  /*dfd0*/  @!P4 IMAD.IADD R8, R8, 0x1, -R29 ;  /* 0x000000010808c824 */ /* 0x000fe200078e0a1d */
[----:B0-----:R-:W2:Y:S04]  /*dfe0*/  LDL.LU R25, [R1+0x10] ;  /* 0x0000100001197983 */ /* 0x001ea80000300800 */
[----:B------:R-:W5:Y:S01]  /*dff0*/  LDL.LU R24, [R1+0xc] ;  /* 0x00000c0001187983 */ /* 0x000f620000300800 */
[----:B------:R-:W-:-:S03]  /*e000*/  ISETP.GT.U32.AND P4, PT, R29, R26, PT ;  /* 0x0000001a1d00720c */ /* 0x000fc60003f84070 */
[----:B------:R0:W-:Y:S01]  /*e010*/  STL [R1+0x178], R23 ;  /* 0x0001781701007387 */ /* 0x0001e20000100800 */
[----:B------:R-:W-:Y:S01]  /*e020*/  ISETP.GT.U32.AND P6, PT, R29, R27, PT ;  /* 0x0000001b1d00720c */ /* 0x000fe20003fc4070 */
[--C-:B------:R-:W-:Y:S02]  /*e030*/  @!P5 IMAD.IADD R9, R9, 0x1, -R29.reuse ;  /* 0x000000010909d824 */ /* 0x100fe400078e0a1d */
[----:B0-----:R-:W5:Y:S04]  /*e040*/  LDL.LU R23, [R1+0x8] ;  /* 0x0000080001177983 */ /* 0x001f680000300800 */
[----:B------:R-:W5:Y:S04]  /*e050*/  LDL.LU R22, [R1+0x4] ;  /* 0x0000040001167983 */ /* 0x000f680000300800 */
[----:B------:R0:W-:Y:S01]  /*e060*/  STL [R1+0x138], R21 ;  /* 0x0001381501007387 */ /* 0x0001e20000100800 */
[----:B------:R-:W-:-:S02]  /*e070*/  @!P0 IMAD.IADD R10, R10, 0x1, -R29 ;  /* 0x000000010a0a8824 */ /* 0x000fc400078e0a1d */
[--C-:B------:R-:W-:Y:S01]  /*e080*/  @!P1 IMAD.IADD R11, R11, 0x1, -R29.reuse ;  /* 0x000000010b0b9824 */ /* 0x100fe200078e0a1d */
[----:B0-----:R-:W5:Y:S04]  /*e090*/  LDL.LU R21, [R1] ;  /* 0x0000000001157983 */ /* 0x001f680000300800 */
[----:B------:R0:W-:Y:S01]  /*e0a0*/  STL [R1+0x150], R6 ;  /* 0x0001500601007387 */ /* 0x0001e20000100800 */
[----:B------:R-:W-:-:S03]  /*e0b0*/  @!P2 IMAD.IADD R12, R12, 0x1, -R29 ;  /* 0x000000010c0ca824 */ /* 0x000fc600078e0a1d */
[----:B0-----:R-:W5:Y:S04]  /*e0c0*/  LDL.LU R6, [R1+0x19bc] ;  /* 0x0019bc0001067983 */ /* 0x001f680000300800 */
        /* <DEDUP_REMOVED lines=9> */
[----:B------:R0:W-:Y:S04]  /*e160*/  STL [R1+0xfc], R10 ;  /* 0x0000fc0a01007387 */ /* 0x0001e80000100800 */
        /* <DEDUP_REMOVED lines=10> */
[----:B0-----:R-:W5:Y:S01]  /*e210*/  LDL.LU R27, [R1+0x1998] ;  /* 0x00199800011b7983 */ /* 0x001f620000300800 */
[----:B------:R-:W-:-:S02]  /*e220*/  ISETP.GT.U32.AND P5, PT, R29, R15, PT ;  /* 0x0000000f1d00720c */ /* 0x000fc40003fa4070 */
[C---:B------:R-:W-:Y:S02]  /*e230*/  ISETP.GT.U32.AND P0, PT, R29.reuse, R16, PT ;  /* 0x000000101d00720c */ /* 0x040fe40003f04070 */
[C---:B------:R-:W-:Y:S02]  /*e240*/  ISETP.GT.U32.AND P1, PT, R29.reuse, R17, PT ;  /* 0x000000111d00720c */ /* 0x040fe40003f24070 */
[C---:B------:R-:W-:Y:S02]  /*e250*/  ISETP.GT.U32.AND P2, PT, R29.reuse, R18, PT ;  /* 0x000000121d00720c */ /* 0x040fe40003f44070 */
[C---:B---3--:R-:W-:Y:S02]  /*e260*/  ISETP.GT.U32.AND P3, PT, R29.reuse, R19, PT ;  /* 0x000000131d00720c */ /* 0x048fe40003f64070 */
[----:B----4-:R-:W-:-:S03]  /*e270*/  ISETP.GT.U32.AND P4, PT, R29, R20, PT ;  /* 0x000000141d00720c */ /* 0x010fc60003f84070 */
[--C-:B------:R-:W-:Y:S02]  /*e280*/  @!P5 IMAD.IADD R15, R15, 0x1, -R29.reuse ;  /* 0x000000010f0fd824 */ /* 0x100fe400078e0a1d */
[--C-:B------:R-:W-:Y:S02]  /*e290*/  @!P0 IMAD.IADD R16, R16, 0x1, -R29.reuse ;  /* 0x0000000110108824 */ /* 0x100fe400078e0a1d */
[--C-:B------:R-:W-:Y:S02]  /*e2a0*/  @!P1 IMAD.IADD R17, R17, 0x1, -R29.reuse ;  /* 0x0000000111119824 */ /* 0x100fe400078e0a1d */
[--C-:B------:R-:W-:Y:S02]  /*e2b0*/  @!P2 IMAD.IADD R18, R18, 0x1, -R29.reuse ;  /* 0x000000011212a824 */ /* 0x100fe400078e0a1d */
[--C-:B------:R-:W-:Y:S02]  /*e2c0*/  @!P3 IMAD.IADD R19, R19, 0x1, -R29.reuse ;  /* 0x000000011313b824 */ /* 0x100fe400078e0a1d */
[----:B------:R-:W-:-:S02]  /*e2d0*/  @!P4 IMAD.IADD R20, R20, 0x1, -R29 ;  /* 0x000000011414c824 */ /* 0x000fc400078e0a1d */
[----:B------:R-:W-:-:S04]  /*e2e0*/  IMAD.HI.U32 R28, R28, R14, RZ ;  /* 0x0000000e1c1c7227 */ /* 0x000fc800078e00ff */
[----:B------:R-:W-:-:S04]  /*e2f0*/  IMAD.MOV R28, RZ, RZ, -R28 ;  /* 0x000000ffff1c7224 */ /* 0x000fc800078e0a1c */
[C---:B------:R-:W-:Y:S02]  /*e300*/  IMAD R28, R29.reuse, R28, R14 ;  /* 0x0000001c1d1c7224 */ /* 0x040fe400078e020e */
[----:B------:R-:W3:Y:S01]  /*e310*/  LDL.LU R14, [R1+0x1994] ;  /* 0x00199400010e7983 */ /* 0x000ee20000300800 */
[C---:B--2---:R-:W-:Y:S02]  /*e320*/  ISETP.GT.U32.AND P6, PT, R29.reuse, R25, PT ;  /* 0x000000191d00720c */ /* 0x044fe40003fc4070 */
[C---:B-----5:R-:W-:Y:S02]  /*e330*/  ISETP.GT.U32.AND P5, PT, R29.reuse, R24, PT ;  /* 0x000000181d00720c */ /* 0x060fe40003fa4070 */
[C---:B------:R-:W-:Y:S02]  /*e340*/  ISETP.GT.U32.AND P0, PT, R29.reuse, R23, PT ;  /* 0x000000171d00720c */ /* 0x040fe40003f04070 */
[----:B------:R-:W-:-:S07]  /*e350*/  ISETP.GT.U32.AND P1, PT, R29, R22, PT ;  /* 0x000000161d00720c */ /* 0x000fce0003f24070 */
        /* <DEDUP_REMOVED lines=8> */
[----:B------:R-:W-:-:S05]  /*e3e0*/  ISETP.GT.U32.AND P1, PT, R29, R18, PT ;  /* 0x000000121d00720c */ /* 0x000fca0003f24070 */
[----:B------:R-:W-:-:S04]  /*e3f0*/  @!P6 IMAD.IADD R15, R15, 0x1, -R29 ;  /* 0x000000010f0fe824 */ /* 0x000fc800078e0a1d */
[--C-:B------:R-:W-:Y:S01]  /*e400*/  @!P2 IMAD.IADD R21, R21, 0x1, -R29.reuse ;  /* 0x000000011515a824 */ /* 0x100fe200078e0a1d */
[----:B------:R-:W-:Y:S01]  /*e410*/  ISETP.GT.U32.AND P2, PT, R29, R19, PT ;  /* 0x000000131d00720c */ /* 0x000fe20003f44070 */
[--C-:B------:R-:W-:Y:S01]  /*e420*/  @!P5 IMAD.IADD R16, R16, 0x1, -R29.reuse ;  /* 0x000000011010d824 */ /* 0x100fe200078e0a1d */
[----:B------:R0:W-:Y:S01]  /*e430*/  STL [R1+0xd8], R15 ;  /* 0x0000d80f01007387 */ /* 0x0001e20000100800 */
[--C-:B------:R-:W-:Y:S02]  /*e440*/  @!P0 IMAD.IADD R17, R17, 0x1, -R29.reuse ;  /* 0x0000000111118824 */ /* 0x100fe400078e0a1d */
[--C-:B------:R-:W-:Y:S01]  /*e450*/  @!P1 IMAD.IADD R18, R18, 0x1, -R29.reuse ;  /* 0x0000000112129824 */ /* 0x100fe200078e0a1d */
[----:B------:R-:W-:Y:S01]  /*e460*/  ISETP.GT.U32.AND P5, PT, R29, R24, PT ;  /* 0x000000181d00720c */ /* 0x000fe20003fa4070 */
[----:B0-----:R-:W2:Y:S06]  /*e470*/  LDL.LU R15, [R1+0x1990] ;  /* 0x00199000010f7983 */ /* 0x001eac0000300800 */
[--C-:B------:R-:W-:Y:S01]  /*e480*/  @!P2 IMAD.IADD R19, R19, 0x1, -R29.reuse ;  /* 0x000000011313a824 */ /* 0x100fe200078e0a1d */
[----:B------:R0:W-:Y:S04]  /*e490*/  STL [R1+0xdc], R16 ;  /* 0x0000dc1001007387 */ /* 0x0001e80000100800 */
[----:B0-----:R-:W4:Y:S04]  /*e4a0*/  LDL.LU R16, [R1+0x198c] ;  /* 0x00198c0001107983 */ /* 0x001f280000300800 */
[----:B------:R0:W-:Y:S04]  /*e4b0*/  STL [R1+0xcc], R17 ;  /* 0x0000cc1101007387 */ /* 0x0001e80000100800 */
[----:B0-----:R-:W5:Y:S04]  /*e4c0*/  LDL.LU R17, [R1+0x1988] ;  /* 0x0019880001117983 */ /* 0x001f680000300800 */
[----:B------:R0:W-:Y:S04]  /*e4d0*/  STL [R1+0xc4], R18 ;  /* 0x0000c41201007387 */ /* 0x0001e80000100800 */
[----:B0-----:R-:W2:Y:S04]  /*e4e0*/  LDL.LU R18, [R1+0x1984] ;  /* 0x0019840001127983 */ /* 0x001ea80000300800 */
[----:B------:R0:W-:Y:S01]  /*e4f0*/  STL [R1+0x18], R19 ;  /* 0x0000181301007387 */ /* 0x0001e20000100800 */
[----:B------:R-:W-:-:S03]  /*e500*/  @!P5 IMAD.IADD R24, R24, 0x1, -R29 ;  /* 0x000000011818d824 */ /* 0x000fc600078e0a1d */
[----:B0-----:R-:W2:Y:S01]  /*e510*/  LDL.LU R19, [R1+0x1980] ;  /* 0x0019800001137983 */ /* 0x001ea20000300800 */
[C---:B------:R-:W-:Y:S02]  /*e520*/  ISETP.GT.U32.AND P4, PT, R29.reuse, R26, PT ;  /* 0x0000001a1d00720c */ /* 0x040fe40003f84070 */
[----:B------:R-:W-:-:S11]  /*e530*/  ISETP.GT.U32.AND P3, PT, R29, R27, PT ;  /* 0x0000001b1d00720c */ /* 0x000fd60003f64070 */
[--C-:B------:R-:W-:Y:S01]  /*e540*/  @!P4 IMAD.IADD R26, R26, 0x1, -R29.reuse ;  /* 0x000000011a1ac824 */ /* 0x100fe200078e0a1d */
[----:B------:R-:W-:Y:S01]  /*e550*/  ISETP.GT.U32.AND P4, PT, R29, R25, PT ;  /* 0x000000191d00720c */ /* 0x000fe20003f84070 */
[----:B------:R-:W-:Y:S01]  /*e560*/  @!P3 IMAD.IADD R27, R27, 0x1, -R29 ;  /* 0x000000011b1bb824 */ /* 0x000fe200078e0a1d */
[----:B------:R-:W-:-:S11]  /*e570*/  ISETP.GT.U32.AND P3, PT, R29, R20, PT ;  /* 0x000000141d00720c */ /* 0x000fd60003f64070 */
[--C-:B------:R-:W-:Y:S02]  /*e580*/  @!P4 IMAD.IADD R25, R25, 0x1, -R29.reuse ;  /* 0x000000011919c824 */ /* 0x100fe400078e0a1d */
[----:B------:R-:W-:-:S05]  /*e590*/  @!P3 IMAD.IADD R20, R20, 0x1, -R29 ;  /* 0x000000011414b824 */ /* 0x000fca00078e0a1d */
[----:B------:R0:W-:Y:S04]  /*e5a0*/  STL [R1+0x14], R20 ;  /* 0x0000141401007387 */ /* 0x0001e80000100800 */
[----:B0-----:R-:W3:Y:S04]  /*e5b0*/  LDL.LU R20, [R1+0x197c] ;  /* 0x00197c0001147983 */ /* 0x001ee80000300800 */
[----:B------:R0:W-:Y:S04]  /*e5c0*/  STL [R1+0x10], R25 ;  /* 0x0000101901007387 */ /* 0x0001e80000100800 */
[----:B0-----:R-:W3:Y:S04]  /*e5d0*/  LDL.LU R25, [R1+0x1978] ;  /* 0x0019780001197983 */ /* 0x001ee80000300800 */
[----:B------:R0:W-:Y:S04]  /*e5e0*/  STL [R1+0xc], R24 ;  /* 0x00000c1801007387 */ /* 0x0001e80000100800 */
[----:B0-----:R-:W4:Y:S01]  /*e5f0*/  LDL.LU R24, [R1+0x1974] ;  /* 0x0019740001187983 */ /* 0x001f220000300800 */
[----:B------:R-:W-:-:S02]  /*e600*/  ISETP.GT.U32.AND P0, PT, R29, R23, PT ;  /* 0x000000171d00720c */ /* 0x000fc40003f04070 */
[C---:B------:R-:W-:Y:S02]  /*e610*/  ISETP.GT.U32.AND P1, PT, R29.reuse, R22, PT ;  /* 0x000000161d00720c */ /* 0x040fe40003f24070 */
[C---:B------:R-:W-:Y:S02]  /*e620*/  ISETP.GT.U32.AND P2, PT, R29.reuse, R21, PT ;  /* 0x000000151d00720c */ /* 0x040fe40003f44070 */
[----:B------:R-:W-:-:S07]  /*e630*/  ISETP.GT.U32.AND P6, PT, R29, R26, PT ;  /* 0x0000001a1d00720c */ /* 0x000fce0003fc4070 */
[--C-:B------:R-:W-:Y:S02]  /*e640*/  @!P0 IMAD.IADD R23, R23, 0x1, -R29.reuse ;  /* 0x0000000117178824 */ /* 0x100fe400078e0a1d */
[--C-:B------:R-:W-:Y:S02]  /*e650*/  @!P1 IMAD.IADD R22, R22, 0x1, -R29.reuse ;  /* 0x0000000116169824 */ /* 0x100fe400078e0a1d */
[--C-:B------:R-:W-:Y:S01]  /*e660*/  @!P2 IMAD.IADD R21, R21, 0x1, -R29.reuse ;  /* 0x000000011515a824 */ /* 0x100fe200078e0a1d */
[----:B------:R0:W-:Y:S04]  /*e670*/  STL [R1+0x8], R23 ;  /* 0x0000081701007387 */ /* 0x0001e80000100800 */
[----:B0-----:R-:W5:Y:S04]  /*e680*/  LDL.LU R23, [R1+0x1970] ;  /* 0x0019700001177983 */ /* 0x001f680000300800 */
[----:B------:R0:W-:Y:S01]  /*e690*/  STL [R1+0x4], R22 ;  /* 0x0000041601007387 */ /* 0x0001e20000100800 */
[----:B------:R-:W-:-:S03]  /*e6a0*/  @!P6 IMAD.IADD R26, R26, 0x1, -R29 ;  /* 0x000000011a1ae824 */ /* 0x000fc600078e0a1d */
[----:B0-----:R-:W5:Y:S04]  /*e6b0*/  LDL.LU R22, [R1+0x196c] ;  /* 0x00196c0001167983 */ /* 0x001f680000300800 */
[----:B------:R0:W-:Y:S04]  /*e6c0*/  STL [R1], R21 ;  /* 0x0000001501007387 */ /* 0x0001e80000100800 */
[----:B0-----:R-:W5:Y:S01]  /*e6d0*/  LDL.LU R21, [R1+0x1968] ;  /* 0x0019680001157983 */ /* 0x001f620000300800 */
[----:B------:R-:W-:-:S13]  /*e6e0*/  ISETP.GT.U32.AND P3, PT, R29, R27, PT ;  /* 0x0000001b1d00720c */ /* 0x000fda0003f64070 */
[----:B------:R-:W-:-:S05]  /*e6f0*/  @!P3 IMAD.IADD R27, R27, 0x1, -R29 ;  /* 0x000000011b1bb824 */ /* 0x000fca00078e0a1d */
[----:B------:R-:W-:Y:S04]  /*e700*/  STL [R1+0x1940], R27 ;  /* 0x0019401b01007387 */ /* 0x000fe80000100800 */
[----:B------:R-:W-:Y:S01]  /*e710*/  STL [R1+0x193c], R26 ;  /* 0x00193c1a01007387 */ /* 0x000fe20000100800 */
[----:B--2---:R-:W-:-:S13]  /*e720*/  ISETP.GT.U32.AND P6, PT, R29, R19, PT ;  /* 0x000000131d00720c */ /* 0x004fda0003fc4070 */
[----:B------:R-:W-:Y:S01]  /*e730*/  @!P6 IMAD.IADD R19, R19, 0x1, -R29 ;  /* 0x000000011313e824 */ /* 0x000fe200078e0a1d */
[C---:B---3--:R-:W-:Y:S02]  /*e740*/  ISETP.GT.U32.AND P4, PT, R29.reuse, R25, PT ;  /* 0x000000191d00720c */ /* 0x048fe40003f84070 */
[----:B----4-:R-:W-:-:S11]  /*e750*/  ISETP.GT.U32.AND P5, PT, R29, R24, PT ;  /* 0x000000181d00720c */ /* 0x010fd60003fa4070 */
[----:B------:R-:W-:Y:S01]  /*e760*/  @!P4 IMAD.IADD R25, R25, 0x1, -R29 ;  /* 0x000000011919c824 */ /* 0x000fe200078e0a1d */
[----:B------:R-:W-:-:S04]  /*e770*/  ISETP.GT.U32.AND P4, PT, R29, R18, PT ;  /* 0x000000121d00720c */ /* 0x000fc80003f84070 */
[----:B------:R-:W-:Y:S01]  /*e780*/  ISETP.GT.U32.AND P6, PT, R29, R25, PT ;  /* 0x000000191d00720c */ /* 0x000fe20003fc4070 */
[----:B------:R-:W-:-:S08]  /*e790*/  @!P5 IMAD.IADD R24, R24, 0x1, -R29 ;  /* 0x000000011818d824 */ /* 0x000fd000078e0a1d */
[----:B------:R-:W-:Y:S01]  /*e7a0*/  @!P4 IMAD.IADD R18, R18, 0x1, -R29 ;  /* 0x000000011212c824 */ /* 0x000fe200078e0a1d */
[----:B------:R-:W-:-:S03]  /*e7b0*/  ISETP.GT.U32.AND P4, PT, R29, R24, PT ;  /* 0x000000181d00720c */ /* 0x000fc60003f84070 */
[----:B------:R-:W-:-:S05]  /*e7c0*/  @!P6 IMAD.IADD R25, R25, 0x1, -R29 ;  /* 0x000000011919e824 */ /* 0x000fca00078e0a1d */
[----:B------:R-:W-:Y:S05]  /*e7d0*/  STL [R1+0x1938], R25 ;  /* 0x0019381901007387 */ /* 0x000fea0000100800 */
[----:B------:R-:W-:-:S05]  /*e7e0*/  @!P4 IMAD.IADD R24, R24, 0x1, -R29 ;  /* 0x000000011818c824 */ /* 0x000fca00078e0a1d */
[----:B------:R0:W-:Y:S04]  /*e7f0*/  STL [R1+0x1934], R24 ;  /* 0x0019341801007387 */ /* 0x0001e80000100800 */
[----:B0-----:R-:W2:Y:S01]  /*e800*/  LDL R24, [R1+0x177c] ;  /* 0x00177c0001187983 */ /* 0x001ea20000100800 */
[C---:B-----5:R-:W-:Y:S02]  /*e810*/  ISETP.GT.U32.AND P0, PT, R29.reuse, R23, PT ;  /* 0x000000171d00720c */ /* 0x060fe40003f04070 */
[C---:B------:R-:W-:Y:S02]  /*e820*/  ISETP.GT.U32.AND P1, PT, R29.reuse, R22, PT ;  /* 0x000000161d00720c */ /* 0x040fe40003f24070 */
        /* <DEDUP_REMOVED lines=8> */
[----:B------:R-:W-:Y:S01]  /*e8b0*/  ISETP.GT.U32.AND P2, PT, R29, R14, PT ;  /* 0x0000000e1d00720c */ /* 0x000fe20003f44070 */
[----:B------:R-:W-:-:S06]  /*e8c0*/  @!P3 IMAD.IADD R20, R20, 0x1, -R29 ;  /* 0x000000011414b824 */ /* 0x000fcc00078e0a1d */
[--C-:B------:R-:W-:Y:S01]  /*e8d0*/  @!P5 IMAD.IADD R17, R17, 0x1, -R29.reuse ;  /* 0x000000011111d824 */ /* 0x100fe200078e0a1d */
[C---:B------:R-:W-:Y:S01]  /*e8e0*/  ISETP.GT.U32.AND P5, PT, R29.reuse, R23, PT ;  /* 0x000000171d00720c */ /* 0x040fe20003fa4070 */
[--C-:B------:R-:W-:Y:S01]  /*e8f0*/  @!P0 IMAD.IADD R16, R16, 0x1, -R29.reuse ;  /* 0x0000000110108824 */ /* 0x100fe200078e0a1d */
[----:B------:R-:W-:Y:S01]  /*e900*/  ISETP.GT.U32.AND P0, PT, R29, R22, PT ;  /* 0x000000161d00720c */ /* 0x000fe20003f04070 */
[--C-:B------:R-:W-:Y:S01]  /*e910*/  @!P1 IMAD.IADD R15, R15, 0x1, -R29.reuse ;  /* 0x000000010f0f9824 */ /* 0x100fe200078e0a1d */
[C---:B------:R-:W-:Y:S01]  /*e920*/  ISETP.GT.U32.AND P1, PT, R29.reuse, R21, PT ;  /* 0x000000151d00720c */ /* 0x040fe20003f24070 */
[----:B------:R-:W-:Y:S01]  /*e930*/  @!P2 IMAD.IADD R14, R14, 0x1, -R29 ;  /* 0x000000010e0ea824 */ /* 0x000fe200078e0a1d */
[----:B------:R-:W-:-:S07]  /*e940*/  ISETP.GT.U32.AND P2, PT, R29, R20, PT ;  /* 0x000000141d00720c */ /* 0x000fce0003f44070 */
[--C-:B------:R-:W-:Y:S02]  /*e950*/  @!P5 IMAD.IADD R23, R23, 0x1, -R29.reuse ;  /* 0x000000011717d824 */ /* 0x100fe400078e0a1d */
[--C-:B------:R-:W-:Y:S02]  /*e960*/  @!P0 IMAD.IADD R22, R22, 0x1, -R29.reuse ;  /* 0x0000000116168824 */ /* 0x100fe400078e0a1d */
[--C-:B------:R-:W-:Y:S02]  /*e970*/  @!P1 IMAD.IADD R21, R21, 0x1, -R29.reuse ;  /* 0x0000000115159824 */ /* 0x100fe400078e0a1d */
[----:B------:R-:W-:Y:S01]  /*e980*/  @!P2 IMAD.IADD R20, R20, 0x1, -R29 ;  /* 0x000000011414a824 */ /* 0x000fe200078e0a1d */
[----:B--2---:R-:W-:Y:S04]  /*e990*/  STL [R1+0x1958], R24 ;  /* 0x0019581801007387 */ /* 0x004fe80000100800 */
[----:B------:R-:W-:Y:S04]  /*e9a0*/  STL [R1+0x1930], R23 ;  /* 0x0019301701007387 */ /* 0x000fe80000100800 */
[----:B------:R-:W-:Y:S04]  /*e9b0*/  STL [R1+0x1944], R22 ;  /* 0x0019441601007387 */ /* 0x000fe80000100800 */
[----:B------:R-:W-:Y:S04]  /*e9c0*/  STL [R1+0x1948], R21 ;  /* 0x0019481501007387 */ /* 0x000fe80000100800 */
[----:B------:R0:W-:Y:S04]  /*e9d0*/  STL [R1+0x194c], R20 ;  /* 0x00194c1401007387 */ /* 0x0001e80000100800 */
[----:B0-----:R-:W2:Y:S01]  /*e9e0*/  LDL R20, [R1+0x1770] ;  /* 0x0017700001147983 */ /* 0x001ea20000100800 */
[----:B------:R-:W-:-:S02]  /*e9f0*/  ISETP.GT.U32.AND P3, PT, R29, R13, PT ;  /* 0x0000000d1d00720c */ /* 0x000fc40003f64070 */
[----:B------:R-:W-:-:S11]  /*ea00*/  ISETP.GT.U32.AND P4, PT, R29, R18, PT ;  /* 0x000000121d00720c */ /* 0x000fd60003f84070 */
[--C-:B------:R-:W-:Y:S01]  /*ea10*/  @!P3 IMAD.IADD R13, R13, 0x1, -R29.reuse ;  /* 0x000000010d0db824 */ /* 0x100fe200078e0a1d */
[----:B------:R-:W-:Y:S01]  /*ea20*/  ISETP.GT.U32.AND P3, PT, R29, R19, PT ;  /* 0x000000131d00720c */ /* 0x000fe20003f64070 */
[----:B--2---:R0:W-:Y:S04]  /*ea30*/  STL [R1+0x195c], R20 ;  /* 0x00195c1401007387 */ /* 0x0041e80000100800 */
[----:B0-----:R-:W2:Y:S08]  /*ea40*/  LDL.LU R20, [R1+0x394] ;  /* 0x0003940001147983 */ /* 0x001eb00000300800 */
[----:B------:R-:W-:-:S02]  /*ea50*/  @!P3 IMAD.IADD R19, R19, 0x1, -R29 ;  /* 0x000000011313b824 */ /* 0x000fc400078e0a1d */
[----:B------:R-:W-:Y:S01]  /*ea60*/  @!P4 IMAD.IADD R18, R18, 0x1, -R29 ;  /* 0x000000011212c824 */ /* 0x000fe200078e0a1d */
[----:B------:R-:W0:Y:S04]  /*ea70*/  S2R R27, SR_TID.X ;  /* 0x00000000001b7919 */ /* 0x000e280000002100 */
[----:B--2---:R-:W-:Y:S04]  /*ea80*/  STL [R1+0x1960], R20 ;  /* 0x0019601401007387 */ /* 0x004fe80000100800 */
[----:B------:R-:W-:Y:S04]  /*ea90*/  STL [R1+0x1950], R19 ;  /* 0x0019501301007387 */ /* 0x000fe80000100800 */
[----:B------:R1:W-:Y:S04]  /*eaa0*/  STL [R1+0x1954], R18 ;  /* 0x0019541201007387 */ /* 0x0003e80000100800 */
[----:B-1----:R-:W2:Y:S01]  /*eab0*/  LDL.LU R18, [R1+0x398] ;  /* 0x0003980001127983 */ /* 0x002ea20000300800 */
[----:B------:R-:W-:-:S02]  /*eac0*/  IMAD.MOV.U32 R26, RZ, RZ, 0x7f ;  /* 0x0000007fff1a7424 */ /* 0x000fc400078e00ff */
[----:B0-----:R-:W-:-:S03]  /*ead0*/  IMAD.SHL.U32 R27, R27, 0x40, RZ ;  /* 0x000000401b1b7824 */ /* 0x001fc600078e00ff */
[----:B------:R-:W-:Y:S02]  /*eae0*/  IADD3 R26, R26, c[0x0][0x180], RZ ;  /* 0x000060001a1a7a10 */ /* 0x000fe40007ffe0ff */
[----:B------:R-:W-:Y:S02]  /*eaf0*/  LOP3.LUT R24, R27, 0x1800, RZ, 0xc0, !PT ;  /* 0x000018001b187812 */ /* 0x000fe400078ec0ff */
[----:B------:R-:W-:Y:S01]  /*eb00*/  SHF.R.S32.HI R20, RZ, 0x1f, R26 ;  /* 0x0000001fff147819 */ /* 0x000fe2000001141a */
[----:B------:R-:W0:Y:S04]  /*eb10*/  S2R R23, SR_TID.X ;  /* 0x0000000000177919 */ /* 0x000e280000002100 */
[----:B--2---:R1:W-:Y:S04]  /*eb20*/  STL [R1+0x1964], R18 ;  /* 0x0019641201007387 */ /* 0x0043e80000100800 */
[----:B------:R-:W2:Y:S04]  /*eb30*/  LDL R22, [R1+0x1788] ;  /* 0x0017880001167983 */ /* 0x000ea80000100800 */
[----:B------:R-:W3:Y:S01]  /*eb40*/  LDL R25, [R1+0x1794] ;  /* 0x0017940001197983 */ /* 0x000ee20000100800 */
[----:B-1----:R-:W-:-:S03]  /*eb50*/  IMAD.MOV.U32 R18, RZ, RZ, 0x7f ;  /* 0x0000007fff127424 */ /* 0x002fc600078e00ff */
[----:B------:R-:W4:Y:S02]  /*eb60*/  LDL R19, [R1+0x17a0] ;  /* 0x0017a00001137983 */ /* 0x000f240000100800 */
[----:B------:R-:W-:Y:S02]  /*eb70*/  IADD3 R18, R18, c[0x0][0x180], RZ ;  /* 0x0000600012127a10 */ /* 0x000fe40007ffe0ff */
[----:B------:R1:W-:Y:S02]  /*eb80*/  STL [R1+0x13ac], R24 ;  /* 0x0013ac1801007387 */ /* 0x0003e40000100800 */
[----:B------:R-:W-:Y:S02]  /*eb90*/  LEA.HI R20, R20, R18, RZ, 0x7 ;  /* 0x0000001214147211 */ /* 0x000fe400078f38ff */
[----:B------:R-:W5:Y:S04]  /*eba0*/  LDL R27, [R1+0x17a8] ;  /* 0x0017a800011b7983 */ /* 0x000f680000100800 */
[----:B------:R-:W2:Y:S04]  /*ebb0*/  LDL R26, [R1+0x17a4] ;  /* 0x0017a400011a7983 */ /* 0x000ea80000100800 */
[----:B------:R-:W2:Y:S04]  /*ebc0*/  LDL R21, [R1+0x179c] ;  /* 0x00179c0001157983 */ /* 0x000ea80000100800 */
[----:B------:R-:W2:Y:S04]  /*ebd0*/  LDL.LU R18, [R1+0x1964] ;  /* 0x0019640001127983 */ /* 0x000ea80000300800 */
[----:B------:R-:W2:Y:S01]  /*ebe0*/  LDL.LU R20, [R1+0x1960] ;  /* 0x0019600001147983 */ /* 0x000ea20000300800 */
[----:B0-----:R-:W-:-:S05]  /*ebf0*/  LOP3.LUT R23, R23, 0x7, RZ, 0xc0, !PT ;  /* 0x0000000717177812 */ /* 0x001fca00078ec0ff */
[----:B------:R-:W-:Y:S01]  /*ec00*/  IMAD.SHL.U32 R23, R23, 0x100, RZ ;  /* 0x0000010017177824 */ /* 0x000fe200078e00ff */
[C---:B------:R-:W-:Y:S02]  /*ec10*/  ISETP.GT.U32.AND P5, PT, R29.reuse, R17, PT ;  /* 0x000000111d00720c */ /* 0x040fe40003fa4070 */
[C---:B------:R-:W-:Y:S02]  /*ec20*/  ISETP.GT.U32.AND P0, PT, R29.reuse, R16, PT ;  /* 0x000000101d00720c */ /* 0x040fe40003f04070 */
[C---:B------:R-:W-:Y:S02]  /*ec30*/  ISETP.GT.U32.AND P1, PT, R29.reuse, R15, PT ;  /* 0x0000000f1d00720c */ /* 0x040fe40003f24070 */
[C---:B------:R-:W-:Y:S02]  /*ec40*/  ISETP.GT.U32.AND P2, PT, R29.reuse, R14, PT ;  /* 0x0000000e1d00720c */ /* 0x040fe40003f44070 */
[C---:B------:R-:W-:Y:S02]  /*ec50*/  ISETP.GT.U32.AND P6, PT, R29.reuse, R13, PT ;  /* 0x0000000d1d00720c */ /* 0x040fe40003fc4070 */
[----:B------:R-:W-:-:S02]  /*ec60*/  ISETP.GT.U32.AND P3, PT, R29, R12, PT ;  /* 0x0000000c1d00720c */ /* 0x000fc40003f64070 */
[----:B------:R-:W-:Y:S01]  /*ec70*/  ISETP.GT.U32.AND P4, PT, R29, R11, PT ;  /* 0x0000000b1d00720c */ /* 0x000fe20003f84070 */
[--C-:B------:R-:W-:Y:S01]  /*ec80*/  @!P5 IMAD.IADD R17, R17, 0x1, -R29.reuse ;  /* 0x000000011111d824 */ /* 0x100fe200078e0a1d */
[C---:B------:R-:W-:Y:S01]  /*ec90*/  ISETP.GT.U32.AND P5, PT, R29.reuse, R10, PT ;  /* 0x0000000a1d00720c */ /* 0x040fe20003fa4070 */
[--C-:B------:R-:W-:Y:S01]  /*eca0*/  @!P0 IMAD.IADD R16, R16, 0x1, -R29.reuse ;  /* 0x0000000110108824 */ /* 0x100fe200078e0a1d */
        /* <DEDUP_REMOVED lines=26> */
[----:B------:R-:W-:Y:S01]  /*ee50*/  ISETP.GT.U32.AND P5, PT, R29, R9, PT ;  /* 0x000000091d00720c */ /* 0x000fe20003fa4070 */
[----:B------:R-:W-:Y:S01]  /*ee60*/  @!P0 IMAD.IADD R2, R2, 0x1, -R29 ;  /* 0x0000000102028824 */ /* 0x000fe200078e0a1d */
[----:B--2---:R-:W-:-:S02]  /*ee70*/  LOP3.LUT R23, R23, R24, R20, 0xfe, !PT ;  /* 0x0000001817177212 */ /* 0x004fc400078efe14 */
[----:B------:R-:W2:Y:S04]  /*ee80*/  LDL.LU R20, [R1+0x195c] ;  /* 0x00195c0001147983 */ /* 0x000ea80000300800 */
[----:B-1----:R-:W4:Y:S01]  /*ee90*/  LDL.LU R24, [R1+0x1958] ;  /* 0x0019580001187983 */ /* 0x002f220000300800 */
[--C-:B------:R-:W-:Y:S01]  /*eea0*/  @!P1 IMAD.IADD R0, R0, 0x1, -R29.reuse ;  /* 0x0000000100009824 */ /* 0x100fe200078e0a1d */
[C---:B------:R-:W-:Y:S02]  /*eeb0*/  ISETP.GT.U32.AND P0, PT, R29.reuse, R8, PT ;  /* 0x000000081d00720c */ /* 0x040fe40003f04070 */
[C---:B------:R-:W-:Y:S01]  /*eec0*/  ISETP.GT.U32.AND P1, PT, R29.reuse, R7, PT ;  /* 0x000000071d00720c */ /* 0x040fe20003f24070 */
        /* <DEDUP_REMOVED lines=12> */
[----:B------:R-:W-:Y:S01]  /*ef90*/  @!P1 IMAD.IADD R7, R7, 0x1, -R29 ;  /* 0x0000000107079824 */ /* 0x000fe200078e0a1d */
[----:B------:R-:W-:-:S02]  /*efa0*/  ISETP.GT.U32.AND P1, PT, R29, R28, PT ;  /* 0x0000001c1d00720c */ /* 0x000fc40003f24070 */
[----:B------:R-:W0:Y:S04]  /*efb0*/  S2R R29, SR_TID.X ;  /* 0x00000000001d7919 */ /* 0x000e280000002100 */
[----:B------:R1:W-:Y:S04]  /*efc0*/  STL [R1+0x5cc], R23 ;  /* 0x0005cc1701007387 */ /* 0x0003e80000100800 */
[----:B-1----:R-:W5:Y:S01]  /*efd0*/  LDL R23, [R1+0x1798] ;  /* 0x0017980001177983 */ /* 0x002f620000100800 */
[----:B0-----:R-:W-:-:S05]  /*efe0*/  IMAD.SHL.U32 R29, R29, 0x80, RZ ;  /* 0x000000801d1d7824 */ /* 0x001fca00078e00ff */
[----:B------:R-:W-:Y:S02]  /*eff0*/  LOP3.LUT R18, R18, 0x800, R29, 0xf8, !PT ;  /* 0x0000080012127812 */ /* 0x000fe400078ef81d */
[----:B------:R-:W-:-:S03]  /*f000*/  IABS R29, c[0x0][0x17c] ;  /* 0x00005f00001d7a13 */ /* 0x000fc60000000000 */
[----:B------:R0:W-:Y:S02]  /*f010*/  STL [R1+0x5c4], R18 ;  /* 0x0005c41201007387 */ /* 0x0001e40000100800 */
[--C-:B------:R-:W-:Y:S02]  /*f020*/  @!P2 IMAD.IADD R6, R6, 0x1, -R29.reuse ;  /* 0x000000010606a824 */ /* 0x100fe400078e0a1d */
[--C-:B------:R-:W-:Y:S02]  /*f030*/  @!P3 IMAD.IADD R5, R5, 0x1, -R29.reuse ;  /* 0x000000010505b824 */ /* 0x100fe400078e0a1d */
[--C-:B------:R-:W-:Y:S01]  /*f040*/  @!P4 IMAD.IADD R4, R4, 0x1, -R29.reuse ;  /* 0x000000010404c824 */ /* 0x100fe200078e0a1d */
[----:B------:R-:W-:Y:S01]  /*f050*/  ISETP.GE.AND P4, PT, R22, RZ, PT ;  /* 0x000000ff1600720c */ /* 0x000fe20003f86270 */
[----:B------:R-:W-:Y:S01]  /*f060*/  @!P5 IMAD.IADD R3, R3, 0x1, -R29 ;  /* 0x000000010303d824 */ /* 0x000fe200078e0a1d */
[----:B---3--:R-:W-:Y:S01]  /*f070*/  ISETP.GE.AND P5, PT, R25, RZ, PT ;  /* 0x000000ff1900720c */ /* 0x008fe20003fa6270 */
[----:B------:R-:W3:Y:S04]  /*f080*/  LDL R22, [R1+0x1784] ;  /* 0x0017840001167983 */ /* 0x000ee80000100800 */
[----:B------:R-:W3:Y:S01]  /*f090*/  LDL R25, [R1+0x1780] ;  /* 0x0017800001197983 */ /* 0x000ee20000100800 */
[----:B--2---:R-:W-:-:S03]  /*f0a0*/  ISETP.GE.AND P2, PT, R20, RZ, PT ;  /* 0x000000ff1400720c */ /* 0x004fc60003f46270 */
[----:B------:R-:W2:Y:S01]  /*f0b0*/  LDL R20, [R1+0x1790] ;  /* 0x0017900001147983 */ /* 0x000ea20000100800 */
[----:B----4-:R-:W-:-:S03]  /*f0c0*/  ISETP.GE.AND P3, PT, R24, RZ, PT ;  /* 0x000000ff1800720c */ /* 0x010fc60003f66270 */
[----:B------:R-:W4:Y:S04]  /*f0d0*/  LDL R24, [R1+0x178c] ;  /* 0x00178c0001187983 */ /* 0x000f280000100800 */
[----:B0-----:R-:W2:Y:S01]  /*f0e0*/  LDL.LU R18, [R1+0x60] ;  /* 0x0000600001127983 */ /* 0x001ea20000300800 */
[--C-:B------:R-:W-:Y:S01]  /*f0f0*/  @!P0 IMAD.IADD R2, R2, 0x1, -R29.reuse ;  /* 0x0000000102028824 */ /* 0x100fe200078e0a1d */
[----:B-----5:R-:W-:Y:S01]  /*f100*/  ISETP.GE.AND P0, PT, R27, RZ, PT ;  /* 0x000000ff1b00720c */ /* 0x020fe20003f06270 */
[----:B------:R-:W-:Y:S01]  /*f110*/  @!P1 IMAD.IADD R28, R28, 0x1, -R29 ;  /* 0x000000011c1c9824 */ /* 0x000fe200078e0a1d */
[----:B------:R-:W-:Y:S01]  /*f120*/  ISETP.GE.AND P1, PT, R19, RZ, PT ;  /* 0x000000ff1300720c */ /* 0x000fe20003f26270 */
[----:B------:R-:W5:Y:S04]  /*f130*/  LDL R27, [R1+0x1778] ;  /* 0x00177800011b7983 */ /* 0x000f680000100800 */
[----:B------:R-:W3:Y:S01]  /*f140*/  LDL.LU R19, [R1+0x5c] ;  /* 0x00005c0001137983 */ /* 0x000ee20000300800 */
[----:B--2---:R-:W-:Y:S01]  /*f150*/  @!P2 IMAD.MOV R18, RZ, RZ, -R18 ;  /* 0x000000ffff12a224 */ /* 0x004fe200078e0a12 */
[----:B------:R-:W-:-:S02]  /*f160*/  ISETP.GE.AND P2, PT, R26, RZ, PT ;  /* 0x000000ff1a00720c */ /* 0x000fc40003f46270 */
[----:B------:R-:W2:Y:S04]  /*f170*/  LDL R26, [R1+0x1774] ;  /* 0x00177400011a7983 */ /* 0x000ea80000100800 */
[----:B------:R0:W-:Y:S04]  /*f180*/  STL [R1+0x3e0], R18 ;  /* 0x0003e01201007387 */ /* 0x0001e80000100800 */
[----:B0-----:R-:W2:Y:S01]  /*f190*/  LDL.LU R18, [R1+0x58] ;  /* 0x0000580001127983 */ /* 0x001ea20000300800 */
[----:B---3--:R-:W-:Y:S01]  /*f1a0*/  @!P3 IMAD.MOV R19, RZ, RZ, -R19 ;  /* 0x000000ffff13b224 */ /* 0x008fe200078e0a13 */
[----:B------:R-:W-:-:S02]  /*f1b0*/  ISETP.GE.AND P3, PT, R21, RZ, PT ;  /* 0x000000ff1500720c */ /* 0x000fc40003f66270 */
[----:B------:R-:W3:Y:S04]  /*f1c0*/  LDL R21, [R1+0x176c] ;  /* 0x00176c0001157983 */ /* 0x000ee80000100800 */
[----:B------:R0:W-:Y:S04]  /*f1d0*/  STL [R1+0x3dc], R19 ;  /* 0x0003dc1301007387 */ /* 0x0001e80000100800 */
[----:B0-----:R-:W3:Y:S01]  /*f1e0*/  LDL.LU R19, [R1+0x54] ;  /* 0x0000540001137983 */ /* 0x001ee20000300800 */
        /* <DEDUP_REMOVED lines=11> */
[----:B----4-:R-:W-:-:S02]  /*f2a0*/  ISETP.GE.AND P1, PT, R24, RZ, PT ;  /* 0x000000ff1800720c */ /* 0x010fc40003f26270 */
[----:B------:R-:W2:Y:S04]  /*f2b0*/  LDL R24, [R1+0x1760] ;  /* 0x0017600001187983 */ /* 0x000ea80000100800 */
[----:B------:R0:W-:Y:S04]  /*f2c0*/  STL [R1+0x3d0], R18 ;  /* 0x0003d01201007387 */ /* 0x0001e80000100800 */
[----:B0-----:R-:W4:Y:S01]  /*f2d0*/  LDL.LU R18, [R1+0x48] ;  /* 0x0000480001127983 */ /* 0x001f220000300800 */
[----:B---3--:R-:W-:Y:S01]  /*f2e0*/  @!P0 IMAD.MOV R19, RZ, RZ, -R19 ;  /* 0x000000ffff138224 */ /* 0x008fe200078e0a13 */
[----:B------:R-:W-:-:S02]  /*f2f0*/  ISETP.GE.AND P0, PT, R22, RZ, PT ;  /* 0x000000ff1600720c */ /* 0x000fc40003f06270 */
[----:B------:R-:W3:Y:S04]  /*f300*/  LDL R22, [R1+0x175c] ;  /* 0x00175c0001167983 */ /* 0x000ee80000100800 */
[----:B------:R0:W-:Y:S04]  /*f310*/  STL [R1+0x3cc], R19 ;  /* 0x0003cc1301007387 */ /* 0x0001e80000100800 */
[----:B0-----:R-:W2:Y:S01]  /*f320*/  LDL.LU R19, [R1+0x44] ;  /* 0x0000440001137983 */ /* 0x001ea20000300800 */
[----:B----4-:R-:W-:Y:S01]  /*f330*/  @!P2 IMAD.MOV R18, RZ, RZ, -R18 ;  /* 0x000000ffff12a224 */ /* 0x010fe200078e0a12 */
[----:B------:R-:W-:-:S02]  /*f340*/  ISETP.GE.AND P2, PT, R25, RZ, PT ;  /* 0x000000ff1900720c */ /* 0x000fc40003f46270 */
[----:B------:R-:W4:Y:S04]  /*f350*/  LDL R25, [R1+0x1758] ;  /* 0x0017580001197983 */ /* 0x000f280000100800 */
[----:B------:R0:W-:Y:S04]  /*f360*/  STL [R1+0x3c8], R18 ;  /* 0x0003c81201007387 */ /* 0x0001e80000100800 */
[----:B0-----:R-:W3:Y:S01]  /*f370*/  LDL.LU R18, [R1+0x40] ;  /* 0x0000400001127983 */ /* 0x001ee20000300800 */
[----:B--2---:R-:W-:Y:S01]  /*f380*/  @!P3 IMAD.MOV R19, RZ, RZ, -R19 ;  /* 0x000000ffff13b224 */ /* 0x004fe200078e0a13 */
[----:B-----5:R-:W-:-:S02]  /*f390*/  ISETP.GE.AND P3, PT, R27, RZ, PT ;  /* 0x000000ff1b00720c */ /* 0x020fc40003f66270 */
[----:B------:R-:W2:Y:S04]  /*f3a0*/  LDL R27, [R1+0x1754] ;  /* 0x00175400011b7983 */ /* 0x000ea80000100800 */
[----:B------:R0:W-:Y:S04]  /*f3b0*/  STL [R1+0x3c4], R19 ;  /* 0x0003c41301007387 */ /* 0x0001e80000100800 */
[----:B0-----:R-:W5:Y:S01]  /*f3c0*/  LDL.LU R19, [R1+0x3c] ;  /* 0x00003c0001137983 */ /* 0x001f620000300800 */
[----:B---3--:R-:W-:Y:S01]  /*f3d0*/  @!P4 IMAD.MOV R18, RZ, RZ, -R18 ;  /* 0x000000ffff12c224 */ /* 0x008fe200078e0a12 */
[----:B------:R-:W-:-:S02]  /*f3e0*/  ISETP.GE.AND P4, PT, R26, RZ, PT ;  /* 0x000000ff1a00720c */ /* 0x000fc40003f86270 */
[----:B------:R-:W3:Y:S04]  /*f3f0*/  LDL R26, [R1+0x1750] ;  /* 0x00175000011a7983 */ /* 0x000ee80000100800 */
[----:B------:R0:W-:Y:S04]  /*f400*/  STL [R1+0x3c0], R18 ;  /* 0x0003c01201007387 */ /* 0x0001e80000100800 */
[----:B0-----:R-:W2:Y:S01]  /*f410*/  LDL.LU R18, [R1+0x38] ;  /* 0x0000380001127983 */ /* 0x001ea20000300800 */
[----:B-----5:R-:W-:Y:S01]  /*f420*/  @!P5 IMAD.MOV R19, RZ, RZ, -R19 ;  /* 0x000000ffff13d224 */ /* 0x020fe200078e0a13 */
[----:B------:R-:W-:-:S02]  /*f430*/  ISETP.GE.AND P5, PT, R21, RZ, PT ;  /* 0x000000ff1500720c */ /* 0x000fc40003fa6270 */
[----:B------:R-:W5:Y:S04]  /*f440*/  LDL R21, [R1+0x174c] ;  /* 0x00174c0001157983 */ /* 0x000f680000100800 */
        /* <DEDUP_REMOVED lines=78> */
[----:B------:R-:W-:-:S04]  /*f930*/  ISETP.GE.AND P3, PT, R21, RZ, PT ;  /* 0x000000ff1500720c */ /* 0x000fc80003f66270 */
[----:B------:R0:W-:Y:S04]  /*f940*/  STL [R1+0x37c], R19 ;  /* 0x00037c1301007387 */ /* 0x0001e80000100800 */
[----:B------:R-:W3:Y:S04]  /*f950*/  LDL R21, [R1+0x170c] ;  /* 0x00170c0001157983 */ /* 0x000ee80000100800 */
        /* <DEDUP_REMOVED lines=907> */
[----:B-----5:R-:W-:-:S04]  /*13210*/  ISETP.GE.AND P5, PT, R27, RZ, PT ;  /* 0x000000ff1b00720c */ /* 0x020fc80003fa6270 */
[----:B------:R0:W-:Y:S04]  /*13220*/  STL [R1+0x54], R19 ;  /* 0x0000541301007387 */ /* 0x0001e80000100800 */
[----:B0-----:R-:W2:Y:S04]  /*13230*/  LDL.LU R19, [R1+0x144] ;  /* 0x0001440001137983 */ /* 0x001ea80000300800 */
[----:B------:R-:W5:Y:S01]  /*13240*/  LDL R27, [R1+0x1434] ;  /* 0x00143400011b7983 */ /* 0x000f620000100800 */
[----:B---3--:R-:W-:-:S05]  /*13250*/  @!P1 IMAD.MOV R18, RZ, RZ, -R18 ;  /* 0x000000ffff129224 */ /* 0x008fca00078e0a12 */
[----:B------:R0:W-:Y:S04]  /*13260*/  STL [R1+0x50], R18 ;  /* 0x0000501201007387 */ /* 0x0001e80000100800 */
[----:B0-----:R-:W3:Y:S01]  /*13270*/  LDL.LU R18, [R1+0x13c] ;  /* 0x00013c0001127983 */ /* 0x001ee20000300800 */
[----:B--2---:R-:W-:Y:S01]  /*13280*/  @!P0 IMAD.MOV R19, RZ, RZ, -R19 ;  /* 0x000000ffff138224 */ /* 0x004fe200078e0a13 */
[----:B------:R-:W-:Y:S02]  /*13290*/  ISETP.GE.AND P1, PT, R26, RZ, PT ;  /* 0x000000ff1a00720c */ /* 0x000fe40003f26270 */
[----:B------:R-:W2:Y:S01]  /*132a0*/  LDL R26, [R1+0x1430] ;  /* 0x00143000011a7983 */ /* 0x000ea20000100800 */
[----:B------:R-:W-:-:S03]  /*132b0*/  ISETP.GE.AND P0, PT, R21, RZ, PT ;  /* 0x000000ff1500720c */ /* 0x000fc60003f06270 */
[----:B------:R0:W-:Y:S04]  /*132c0*/  STL [R1+0x4c], R19 ;  /* 0x00004c1301007387 */ /* 0x0001e80000100800 */
[----:B0-----:R-:W2:Y:S01]  /*132d0*/  LDL.LU R19, [R1+0xfc] ;  /* 0x0000fc0001137983 */ /* 0x001ea20000300800 */
[----:B---3--:R-:W-:-:S05]  /*132e0*/  @!P2 IMAD.MOV R18, RZ, RZ, -R18 ;  /* 0x000000ffff12a224 */ /* 0x008fca00078e0a12 */
[----:B------:R0:W-:Y:S04]  /*132f0*/  STL [R1+0x48], R18 ;  /* 0x0000481201007387 */ /* 0x0001e80000100800 */
[----:B0-----:R-:W3:Y:S04]  /*13300*/  LDL R18, [R1+0x142c] ;  /* 0x00142c0001127983 */ /* 0x001ee80000100800 */
[----:B------:R-:W3:Y:S01]  /*13310*/  LDL.LU R21, [R1+0x114] ;  /* 0x0001140001157983 */ /* 0x000ee20000300800 */
[----:B------:R-:W-:Y:S01]  /*13320*/  ISETP.GE.AND P2, PT, R23, RZ, PT ;  /* 0x000000ff1700720c */ /* 0x000fe20003f46270 */
[----:B--2---:R-:W-:Y:S01]  /*13330*/  @!P3 IMAD.MOV R19, RZ, RZ, -R19 ;  /* 0x000000ffff13b224 */ /* 0x004fe200078e0a13 */
[----:B------:R-:W-:Y:S01]  /*13340*/  ISETP.GE.AND P3, PT, R20, RZ, PT ;  /* 0x000000ff1400720c */ /* 0x000fe20003f66270 */
[----:B------:R-:W2:Y:S04]  /*13350*/  LDL R23, [R1+0x1428] ;  /* 0x0014280001177983 */ /* 0x000ea80000100800 */
[----:B------:R-:W2:Y:S04]  /*13360*/  LDL.LU R20, [R1+0x11c] ;  /* 0x00011c0001147983 */ /* 0x000ea80000300800 */
[----:B------:R0:W-:Y:S04]  /*13370*/  STL [R1+0x44], R19 ;  /* 0x0000441301007387 */ /* 0x0001e80000100800 */
[----:B0-----:R-:W4:Y:S01]  /*13380*/  LDL R19, [R1+0x1424] ;  /* 0x0014240001137983 */ /* 0x001f220000100800 */
[----:B---3--:R-:W-:Y:S01]  /*13390*/  @!P4 IMAD.MOV R21, RZ, RZ, -R21 ;  /* 0x000000ffff15c224 */ /* 0x008fe200078e0a15 */
[----:B------:R-:W-:-:S02]  /*133a0*/  ISETP.GE.AND P4, PT, R24, RZ, PT ;  /* 0x000000ff1800720c */ /* 0x000fc40003f86270 */
[----:B------:R-:W3:Y:S04]  /*133b0*/  LDL R24, [R1+0x1420] ;  /* 0x0014200001187983 */ /* 0x000ee80000100800 */
[----:B------:R0:W-:Y:S04]  /*133c0*/  STL [R1+0x40], R21 ;  /* 0x0000401501007387 */ /* 0x0001e80000100800 */
[----:B0-----:R-:W3:Y:S01]  /*133d0*/  LDL.LU R21, [R1+0x10c] ;  /* 0x00010c0001157983 */ /* 0x001ee20000300800 */
[----:B--2---:R-:W-:Y:S01]  /*133e0*/  @!P5 IMAD.MOV R20, RZ, RZ, -R20 ;  /* 0x000000ffff14d224 */ /* 0x004fe200078e0a14 */
[----:B------:R-:W-:-:S04]  /*133f0*/  ISETP.GE.AND P5, PT, R22, RZ, PT ;  /* 0x000000ff1600720c */ /* 0x000fc80003fa6270 */
[----:B------:R0:W-:Y:S01]  /*13400*/  STL [R1+0x3c], R20 ;  /* 0x00003c1401007387 */ /* 0x0001e20000100800 */
[----:B------:R-:W-:-:S03]  /*13410*/  @!P6 IMAD.IADD R0, R0, 0x1, -R29 ;  /* 0x000000010000e824 */ /* 0x000fc600078e0a1d */
[----:B0-----:R-:W2:Y:S04]  /*13420*/  LDL R20, [R1+0x141c] ;  /* 0x00141c0001147983 */ /* 0x001ea80000100800 */
[----:B------:R-:W2:Y:S01]  /*13430*/  LDL.LU R22, [R1+0x104] ;  /* 0x0001040001167983 */ /* 0x000ea20000300800 */
[----:B---3--:R-:W-:-:S05]  /*13440*/  @!P1 IMAD.MOV R21, RZ, RZ, -R21 ;  /* 0x000000ffff159224 */ /* 0x008fca00078e0a15 */
[----:B------:R0:W-:Y:S04]  /*13450*/  STL [R1+0x38], R21 ;  /* 0x0000381501007387 */ /* 0x0001e80000100800 */
[----:B0-----:R-:W3:Y:S04]  /*13460*/  LDL R21, [R1+0x1418] ;  /* 0x0014180001157983 */ /* 0x001ee80000100800 */
[----:B------:R-:W3:Y:S01]  /*13470*/  LDL.LU R29, [R1+0xc0] ;  /* 0x0000c000011d7983 */ /* 0x000ee20000300800 */
[----:B--2---:R-:W-:Y:S01]  /*13480*/  @!P0 IMAD.MOV R22, RZ, RZ, -R22 ;  /* 0x000000ffff168224 */ /* 0x004fe200078e0a16 */
[----:B----4-:R-:W-:-:S04]  /*13490*/  ISETP.GE.AND P1, PT, R25, RZ, PT ;  /* 0x000000ff1900720c */ /* 0x010fc80003f26270 */
[----:B------:R0:W-:Y:S01]  /*134a0*/  STL [R1+0x34], R22 ;  /* 0x0000341601007387 */ /* 0x0001e20000100800 */
[----:B-----5:R-:W-:-:S03]  /*134b0*/  ISETP.GE.AND P0, PT, R27, RZ, PT ;  /* 0x000000ff1b00720c */ /* 0x020fc60003f06270 */
[----:B0-----:R-:W2:Y:S04]  /*134c0*/  LDL R22, [R1+0x1414] ;  /* 0x0014140001167983 */ /* 0x001ea80000100800 */
[----:B------:R-:W4:Y:S04]  /*134d0*/  LDL.LU R25, [R1+0xd8] ;  /* 0x0000d80001197983 */ /* 0x000f280000300800 */
[----:B------:R-:W5:Y:S01]  /*134e0*/  LDL R27, [R1+0x1410] ;  /* 0x00141000011b7983 */ /* 0x000f620000100800 */
[----:B---3--:R-:W-:Y:S01]  /*134f0*/  @!P2 IMAD.MOV R29, RZ, RZ, -R29 ;  /* 0x000000ffff1da224 */ /* 0x008fe200078e0a1d */
[----:B------:R-:W-:-:S02]  /*13500*/  ISETP.GE.AND P2, PT, R26, RZ, PT ;  /* 0x000000ff1a00720c */ /* 0x000fc40003f46270 */
[----:B------:R-:W3:Y:S04]  /*13510*/  LDL R26, [R1+0x140c] ;  /* 0x00140c00011a7983 */ /* 0x000ee80000100800 */
[----:B------:R0:W-:Y:S04]  /*13520*/  STL [R1+0x30], R29 ;  /* 0x0000301d01007387 */ /* 0x0001e80000100800 */
[----:B0-----:R-:W2:Y:S01]  /*13530*/  LDL.LU R29, [R1+0xdc] ;  /* 0x0000dc00011d7983 */ /* 0x001ea20000300800 */
[----:B----4-:R-:W-:Y:S01]  /*13540*/  @!P3 IMAD.MOV R25, RZ, RZ, -R25 ;  /* 0x000000ffff19b224 */ /* 0x010fe200078e0a19 */
[----:B------:R-:W-:-:S04]  /*13550*/  ISETP.GE.AND P3, PT, R18, RZ, PT ;  /* 0x000000ff1200720c */ /* 0x000fc80003f66270 */
[----:B------:R0:W-:Y:S04]  /*13560*/  STL [R1+0x2c], R25 ;  /* 0x00002c1901007387 */ /* 0x0001e80000100800 */
[----:B0-----:R-:W4:Y:S04]  /*13570*/  LDL R25, [R1+0x1408] ;  /* 0x0014080001197983 */ /* 0x001f280000100800 */
[----:B------:R-:W3:Y:S01]  /*13580*/  LDL.LU R18, [R1+0xcc] ;  /* 0x0000cc0001127983 */ /* 0x000ee20000300800 */
[----:B--2---:R-:W-:Y:S01]  /*13590*/  @!P4 IMAD.MOV R29, RZ, RZ, -R29 ;  /* 0x000000ffff1dc224 */ /* 0x004fe200078e0a1d */
[----:B------:R-:W-:-:S04]  /*135a0*/  ISETP.GE.AND P4, PT, R23, RZ, PT ;  /* 0x000000ff1700720c */ /* 0x000fc80003f86270 */
[----:B------:R0:W-:Y:S04]  /*135b0*/  STL [R1+0x28], R29 ;  /* 0x0000281d01007387 */ /* 0x0001e80000100800 */
[----:B0-----:R-:W2:Y:S04]  /*135c0*/  LDL R29, [R1+0x1404] ;  /* 0x00140400011d7983 */ /* 0x001ea80000100800 */
[----:B------:R-:W2:Y:S01]  /*135d0*/  LDL.LU R23, [R1+0xc4] ;  /* 0x0000c40001177983 */ /* 0x000ea20000300800 */
[----:B---3--:R-:W-:Y:S01]  /*135e0*/  @!P5 IMAD.MOV R18, RZ, RZ, -R18 ;  /* 0x000000ffff12d224 */ /* 0x008fe200078e0a12 */
[----:B------:R-:W-:-:S04]  /*135f0*/  ISETP.GE.AND P5, PT, R19, RZ, PT ;  /* 0x000000ff1300720c */ /* 0x000fc80003fa6270 */
[----:B------:R0:W-:Y:S04]  /*13600*/  STL [R1+0x24], R18 ;  /* 0x0000241201007387 */ /* 0x0001e80000100800 */
[----:B0-----:R-:W3:Y:S04]  /*13610*/  LDL.LU R18, [R1+0x1954] ;  /* 0x0019540001127983 */ /* 0x001ee80000300800 */
[----:B------:R-:W3:Y:S01]  /*13620*/  LDL.LU R19, [R1+0x18] ;  /* 0x0000180001137983 */ /* 0x000ee20000300800 */
[----:B--2---:R-:W-:-:S05]  /*13630*/  @!P1 IMAD.MOV R23, RZ, RZ, -R23 ;  /* 0x000000ffff179224 */ /* 0x004fca00078e0a17 */
[----:B------:R0:W-:Y:S04]  /*13640*/  STL [R1+0x20], R23 ;  /* 0x0000201701007387 */ /* 0x0001e80000100800 */
[----:B0-----:R-:W2:Y:S01]  /*13650*/  LDL.LU R23, [R1+0x14] ;  /* 0x0000140001177983 */ /* 0x001ea20000300800 */
[----:B------:R-:W-:-:S03]  /*13660*/  ISETP.GE.AND P1, PT, R24, RZ, PT ;  /* 0x000000ff1800720c */ /* 0x000fc60003f26270 */
[----:B------:R-:W4:Y:S01]  /*13670*/  LDL R24, [R1+0x13fc] ;  /* 0x0013fc0001187983 */ /* 0x000f220000100800 */
[----:B---3--:R-:W-:Y:S01]  /*13680*/  @!P0 IMAD.MOV R19, RZ, RZ, -R19 ;  /* 0x000000ffff138224 */ /* 0x008fe200078e0a13 */
[----:B------:R-:W-:-:S04]  /*13690*/  ISETP.GE.AND P0, PT, R20, RZ, PT ;  /* 0x000000ff1400720c */ /* 0x000fc80003f06270 */
[----:B------:R0:W-:Y:S04]  /*136a0*/  STL [R1+0x1c], R19 ;  /* 0x00001c1301007387 */ /* 0x0001e80000100800 */
[----:B0-----:R-:W3:Y:S04]  /*136b0*/  LDL.LU R19, [R1+0x1950] ;  /* 0x0019500001137983 */ /* 0x001ee80000300800 */
        /* <DEDUP_REMOVED lines=11> */
[----:B--2---:R-:W-:Y:S01]  /*13770*/  @!P4 IMAD.MOV R21, RZ, RZ, -R21 ;  /* 0x000000ffff15c224 */ /* 0x004fe200078e0a15 */
[----:B-----5:R-:W-:-:S04]  /*13780*/  ISETP.GE.AND P4, PT, R27, RZ, PT ;  /* 0x000000ff1b00720c */ /* 0x020fc80003f86270 */
[----:B------:R0:W-:Y:S04]  /*13790*/  STL [R1+0x10], R21 ;  /* 0x0000101501007387 */ /* 0x0001e80000100800 */
[----:B0-----:R-:W2:Y:S04]  /*137a0*/  LDL.LU R21, [R1+0x1948] ;  /* 0x0019480001157983 */ /* 0x001ea80000300800 */
[----:B------:R-:W5:Y:S01]  /*137b0*/  LDL.LU R27, [R1+0x4] ;  /* 0x00000400011b7983 */ /* 0x000f620000300800 */
[----:B---3--:R-:W-:Y:S01]  /*137c0*/  @!P5 IMAD.MOV R22, RZ, RZ, -R22 ;  /* 0x000000ffff16d224 */ /* 0x008fe200078e0a16 */
[----:B------:R-:W-:-:S04]  /*137d0*/  ISETP.GE.AND P5, PT, R26, RZ, PT ;  /* 0x000000ff1a00720c */ /* 0x000fc80003fa6270 */
[----:B------:R0:W-:Y:S04]  /*137e0*/  STL [R1+0xc], R22 ;  /* 0x00000c1601007387 */ /* 0x0001e80000100800 */
[----:B0-----:R-:W3:Y:S04]  /*137f0*/  LDL.LU R22, [R1+0x1944] ;  /* 0x0019440001167983 */ /* 0x001ee80000300800 */
[----:B------:R-:W2:Y:S01]  /*13800*/  LDL.LU R26, [R1] ;  /* 0x00000000011a7983 */ /* 0x000ea20000300800 */
[----:B-----5:R-:W-:-:S05]  /*13810*/  @!P1 IMAD.MOV R27, RZ, RZ, -R27 ;  /* 0x000000ffff1b9224 */ /* 0x020fca00078e0a1b */
[----:B------:R0:W-:Y:S04]  /*13820*/  STL [R1+0x8], R27 ;  /* 0x0000081b01007387 */ /* 0x0001e80000100800 */
[----:B0-----:R-:W5:Y:S01]  /*13830*/  LDL.LU R27, [R1+0x1940] ;  /* 0x00194000011b7983 */ /* 0x001f620000300800 */
[----:B----4-:R-:W-:Y:S01]  /*13840*/  ISETP.GE.AND P1, PT, R25, RZ, PT ;  /* 0x000000ff1900720c */ /* 0x010fe20003f26270 */
[----:B--2---:R-:W-:Y:S02]  /*13850*/  @!P0 IMAD.MOV R26, RZ, RZ, -R26 ;  /* 0x000000ffff1a8224 */ /* 0x004fe400078e0a1a */
[----:B-----5:R-:W-:Y:S02]  /*13860*/  IMAD.MOV.U32 R25, RZ, RZ, R27 ;  /* 0x000000ffff197224 */ /* 0x020fe400078e001b */
[----:B------:R-:W2:Y:S04]  /*13870*/  LDL R27, [R1+0x1400] ;  /* 0x00140000011b7983 */ /* 0x000ea80000100800 */
[----:B------:R0:W-:Y:S04]  /*13880*/  STL [R1+0x4], R26 ;  /* 0x0000041a01007387 */ /* 0x0001e80000100800 */
[----:B0-----:R-:W4:Y:S01]  /*13890*/  LDL.LU R26, [R1+0x193c] ;  /* 0x00193c00011a7983 */ /* 0x001f220000300800 */
[----:B------:R-:W-:Y:S01]  /*138a0*/  @!P2 IMAD.MOV R25, RZ, RZ, -R25 ;  /* 0x000000ffff19a224 */ /* 0x000fe200078e0a19 */
[----:B------:R-:W-:Y:S01]  /*138b0*/  ISETP.GE.AND P0, PT, R29, RZ, PT ;  /* 0x000000ff1d00720c */ /* 0x000fe20003f06270 */
[----:B----4-:R-:W-:-:S02]  /*138c0*/  IMAD.MOV.U32 R29, RZ, RZ, R26 ;  /* 0x000000ffff1d7224 */ /* 0x010fc400078e001a */
[----:B------:R-:W4:Y:S04]  /*138d0*/  LDL R26, [R1+0x13f0] ;  /* 0x0013f000011a7983 */ /* 0x000f280000100800 */
[----:B------:R0:W-:Y:S04]  /*138e0*/  STL [R1], R25 ;  /* 0x0000001901007387 */ /* 0x0001e80000100800 */
[----:B0-----:R-:W5:Y:S01]  /*138f0*/  LDL.LU R25, [R1+0x1938] ;  /* 0x0019380001197983 */ /* 0x001f620000300800 */
[----:B------:R-:W-:Y:S01]  /*13900*/  @!P3 IMAD.MOV R29, RZ, RZ, -R29 ;  /* 0x000000ffff1db224 */ /* 0x000fe200078e0a1d */
[----:B--2---:R-:W-:-:S02]  /*13910*/  ISETP.GE.AND P2, PT, R27, RZ, PT ;  /* 0x000000ff1b00720c */ /* 0x004fc40003f46270 */
[----:B------:R-:W2:Y:S01]  /*13920*/  LDL R27, [R1+0x13e4] ;  /* 0x0013e400011b7983 */ /* 0x000ea20000100800 */
[----:B------:R-:W-:-:S03]  /*13930*/  ISETP.GE.AND P3, PT, R24, RZ, PT ;  /* 0x000000ff1800720c */ /* 0x000fc60003f66270 */
[----:B------:R0:W-:Y:S04]  /*13940*/  STL [R1+0x1870], R29 ;  /* 0x0018701d01007387 */ /* 0x0001e80000100800 */
[----:B0-----:R-:W2:Y:S04]  /*13950*/  LDL R29, [R1+0x13ec] ;  /* 0x0013ec00011d7983 */ /* 0x001ea80000100800 */
[----:B------:R-:W2:Y:S01]  /*13960*/  LDL.LU R24, [R1+0x1934] ;  /* 0x0019340001187983 */ /* 0x000ea20000300800 */
[----:B-----5:R-:W-:Y:S01]  /*13970*/  @!P4 IMAD.MOV R25, RZ, RZ, -R25 ;  /* 0x000000ffff19c224 */ /* 0x020fe200078e0a19 */
[----:B------:R-:W-:-:S04]  /*13980*/  ISETP.GE.AND P4, PT, R23, RZ, PT ;  /* 0x000000ff1700720c */ /* 0x000fc80003f86270 */
[----:B------:R0:W-:Y:S04]  /*13990*/  STL [R1+0x1874], R25 ;  /* 0x0018741901007387 */ /* 0x0001e80000100800 */
[----:B0-----:R-:W5:Y:S04]  /*139a0*/  LDL R25, [R1+0x13f4] ;  /* 0x0013f40001197983 */ /* 0x001f680000100800 */
[----:B------:R-:W4:Y:S01]  /*139b0*/  LDL.LU R23, [R1+0x1930] ;  /* 0x0019300001177983 */ /* 0x000f220000300800 */
[----:B--2---:R-:W-:Y:S02]  /*139c0*/  @!P5 IMAD.MOV R24, RZ, RZ, -R24 ;  /* 0x000000ffff18d224 */ /* 0x004fe400078e0a18 */
[----:B---3--:R-:W-:-:S03]  /*139d0*/  @!P0 IMAD.MOV R22, RZ, RZ, -R22 ;  /* 0x000000ffff168224 */ /* 0x008fc600078e0a16 */
[----:B------:R0:W-:Y:S04]  /*139e0*/  STL [R1+0x1878], R24 ;  /* 0x0018781801007387 */ /* 0x0001e80000100800 */
[----:B0-----:R-:W2:Y:S01]  /*139f0*/  LDL R24, [R1+0x13dc] ;  /* 0x0013dc0001187983 */ /* 0x001ea20000100800 */
[----:B-----5:R-:W-:-:S03]  /*13a00*/  ISETP.GE.AND P5, PT, R25, RZ, PT ;  /* 0x000000ff1900720c */ /* 0x020fc60003fa6270 */
[----:B------:R-:W3:Y:S01]  /*13a10*/  LDL R25, [R1+0x13d8] ;  /* 0x0013d80001197983 */ /* 0x000ee20000100800 */
[----:B----4-:R-:W-:Y:S01]  /*13a20*/  @!P1 IMAD.MOV R23, RZ, RZ, -R23 ;  /* 0x000000ffff179224 */ /* 0x010fe200078e0a17 */
[----:B------:R-:W-:-:S04]  /*13a30*/  ISETP.GE.AND P1, PT, R26, RZ, PT ;  /* 0x000000ff1a00720c */ /* 0x000fc80003f26270 */
[----:B------:R0:W-:Y:S04]  /*13a40*/  STL [R1+0x187c], R23 ;  /* 0x00187c1701007387 */ /* 0x0001e80000100800 */
[----:B------:R-:W4:Y:S04]  /*13a50*/  LDL R26, [R1+0x13d4] ;  /* 0x0013d400011a7983 */ /* 0x000f280000100800 */
[----:B0-----:R-:W5:Y:S04]  /*13a60*/  LDL R23, [R1+0x13e0] ;  /* 0x0013e00001177983 */ /* 0x001f680000100800 */
[----:B------:R0:W-:Y:S04]  /*13a70*/  STL [R1+0x1880], R22 ;  /* 0x0018801601007387 */ /* 0x0001e80000100800 */
[----:B0-----:R-:W3:Y:S01]  /*13a80*/  LDL R22, [R1+0x13e8] ;  /* 0x0013e80001167983 */ /* 0x001ee20000100800 */
[----:B------:R-:W-:-:S02]  /*13a90*/  @!P2 IMAD.MOV R21, RZ, RZ, -R21 ;  /* 0x000000ffff15a224 */ /* 0x000fc400078e0a15 */
[----:B------:R-:W-:Y:S01]  /*13aa0*/  @!P3 IMAD.MOV R20, RZ, RZ, -R20 ;  /* 0x000000ffff14b224 */ /* 0x000fe200078e0a14 */
[----:B------:R-:W-:Y:S01]  /*13ab0*/  ISETP.GE.AND P0, PT, R29, RZ, PT ;  /* 0x000000ff1d00720c */ /* 0x000fe20003f06270 */
[----:B------:R-:W-:Y:S01]  /*13ac0*/  @!P4 IMAD.MOV R19, RZ, RZ, -R19 ;  /* 0x000000ffff13c224 */ /* 0x000fe200078e0a13 */
[----:B------:R-:W4:Y:S01]  /*13ad0*/  LDL R29, [R1+0x13d0] ;  /* 0x0013d000011d7983 */ /* 0x000f220000100800 */
[----:B------:R-:W-:-:S03]  /*13ae0*/  ISETP.GE.AND P3, PT, R27, RZ, PT ;  /* 0x000000ff1b00720c */ /* 0x000fc60003f66270 */
[----:B------:R0:W-:Y:S04]  /*13af0*/  STL [R1+0x1884], R21 ;  /* 0x0018841501007387 */ /* 0x0001e80000100800 */
[----:B------:R-:W-:Y:S04]  /*13b00*/  STL [R1+0x1888], R20 ;  /* 0x0018881401007387 */ /* 0x000fe80000100800 */
[----:B------:R-:W4:Y:S04]  /*13b10*/  LDL R27, [R1+0x13cc] ;  /* 0x0013cc00011b7983 */ /* 0x000f280000100800 */
[----:B------:R-:W-:Y:S04]  /*13b20*/  STL [R1+0x188c], R19 ;  /* 0x00188c1301007387 */ /* 0x000fe80000100800 */
[----:B0-----:R-:W4:Y:S01]  /*13b30*/  LDL R21, [R1+0x13c8] ;  /* 0x0013c80001157983 */ /* 0x001f220000100800 */
[----:B------:R-:W-:-:S02]  /*13b40*/  @!P5 IMAD.MOV R18, RZ, RZ, -R18 ;  /* 0x000000ffff12d224 */ /* 0x000fc400078e0a12 */
[----:B------:R-:W-:Y:S01]  /*13b50*/  @!P1 IMAD.MOV R17, RZ, RZ, -R17 ;  /* 0x000000ffff119224 */ /* 0x000fe200078e0a11 */
[----:B--2---:R-:W-:Y:S02]  /*13b60*/  ISETP.GE.AND P5, PT, R24, RZ, PT ;  /* 0x000000ff1800720c */ /* 0x004fe40003fa6270 */
[----:B---3--:R-:W-:Y:S02]  /*13b70*/  ISETP.GE.AND P2, PT, R22, RZ, PT ;  /* 0x000000ff1600720c */ /* 0x008fe40003f46270 */
[----:B------:R-:W2:Y:S01]  /*13b80*/  LDL R22, [R1+0x13c4] ;  /* 0x0013c40001167983 */ /* 0x000ea20000100800 */
[----:B-----5:R-:W-:-:S03]  /*13b90*/  ISETP.GE.AND P4, PT, R23, RZ, PT ;  /* 0x000000ff1700720c */ /* 0x020fc60003f86270 */
[----:B------:R-:W-:Y:S04]  /*13ba0*/  STL [R1+0x1890], R18 ;  /* 0x0018901201007387 */ /* 0x000fe80000100800 */
[----:B------:R-:W3:Y:S04]  /*13bb0*/  LDL R23, [R1+0x13c0] ;  /* 0x0013c00001177983 */ /* 0x000ee80000100800 */
[----:B------:R-:W-:Y:S04]  /*13bc0*/  STL [R1+0x1894], R17 ;  /* 0x0018941101007387 */ /* 0x000fe80000100800 */
[----:B------:R-:W5:Y:S01]  /*13bd0*/  LDL R24, [R1+0x13b0] ;  /* 0x0013b00001187983 */ /* 0x000f620000100800 */
[----:B------:R-:W-:Y:S01]  /*13be0*/  @!P0 IMAD.MOV R16, RZ, RZ, -R16 ;  /* 0x000000ffff108224 */ /* 0x000fe200078e0a10 */
[----:B----4-:R-:W-:-:S04]  /*13bf0*/  ISETP.GE.AND P0, PT, R26, RZ, PT ;  /* 0x000000ff1a00720c */ /* 0x010fc80003f06270 */
[----:B------:R-:W-:Y:S04]  /*13c00*/  STL [R1+0x1898], R16 ;  /* 0x0018981001007387 */ /* 0x000fe80000100800 */
[----:B------:R-:W4:Y:S01]  /*13c10*/  LDL R26, [R1+0x13b4] ;  /* 0x0013b400011a7983 */ /* 0x000f220000100800 */
[----:B------:R-:W-:Y:S01]  /*13c20*/  ISETP.GE.AND P1, PT, R25, RZ, PT ;  /* 0x000000ff1900720c */ /* 0x000fe20003f26270 */
[----:B------:R-:W-:Y:S01]  /*13c30*/  @!P2 IMAD.MOV R15, RZ, RZ, -R15 ;  /* 0x000000ffff0fa224 */ /* 0x000fe200078e0a0f */
[----:B------:R-:W-:Y:S01]  /*13c40*/  ISETP.GE.AND P2, PT, R29, RZ, PT ;  /* 0x000000ff1d00720c */ /* 0x000fe20003f46270 */
[----:B------:R-:W-:Y:S01]  /*13c50*/  @!P3 IMAD.MOV R14, RZ, RZ, -R14 ;  /* 0x000000ffff0eb224 */ /* 0x000fe200078e0a0e */
[----:B------:R-:W-:Y:S01]  /*13c60*/  ISETP.GE.AND P3, PT, R27, RZ, PT ;  /* 0x000000ff1b00720c */ /* 0x000fe20003f66270 */
[----:B------:R-:W-:Y:S01]  /*13c70*/  @!P4 IMAD.MOV R13, RZ, RZ, -R13 ;  /* 0x000000ffff0dc224 */ /* 0x000fe200078e0a0d */
[----:B------:R-:W-:Y:S01]  /*13c80*/  ISETP.GE.AND P4, PT, R21, RZ, PT ;  /* 0x000000ff1500720c */ /* 0x000fe20003f86270 */
[----:B------:R-:W-:Y:S01]  /*13c90*/  @!P5 IMAD.MOV R12, RZ, RZ, -R12 ;  /* 0x000000ffff0cd224 */ /* 0x000fe200078e0a0c */
[----:B------:R0:W-:Y:S04]  /*13ca0*/  STL [R1+0x189c], R15 ;  /* 0x00189c0f01007387 */ /* 0x0001e80000100800 */
[----:B------:R-:W3:Y:S04]  /*13cb0*/  LDL R25, [R1+0x770] ;  /* 0x0007700001197983 */ /* 0x000ee80000100800 */
[----:B------:R-:W3:Y:S04]  /*13cc0*/  LDL R29, [R1+0x13b8] ;  /* 0x0013b800011d7983 */ /* 0x000ee80000100800 */
[----:B------:R-:W-:Y:S01]  /*13cd0*/  STL [R1+0x18a0], R14 ;  /* 0x0018a00e01007387 */ /* 0x000fe20000100800 */
[----:B------:R-:W-:-:S03]  /*13ce0*/  @!P1 IMAD.MOV R11, RZ, RZ, -R11 ;  /* 0x000000ffff0b9224 */ /* 0x000fc600078e0a0b */
[----:B------:R-:W4:Y:S01]  /*13cf0*/  LDL R27, [R1+0x13bc] ;  /* 0x0013bc00011b7983 */ /* 0x000f220000100800 */
[----:B------:R-:W-:Y:S02]  /*13d00*/  @!P0 IMAD.MOV R10, RZ, RZ, -R10 ;  /* 0x000000ffff0a8224 */ /* 0x000fe400078e0a0a */
[----:B------:R-:W-:Y:S01]  /*13d10*/  @!P2 IMAD.MOV R9, RZ, RZ, -R9 ;  /* 0x000000ffff09a224 */ /* 0x000fe200078e0a09 */
[----:B------:R-:W-:Y:S01]  /*13d20*/  STL [R1+0x18a4], R13 ;  /* 0x0018a40d01007387 */ /* 0x000fe20000100800 */
[----:B------:R-:W-:Y:S02]  /*13d30*/  @!P3 IMAD.MOV R8, RZ, RZ, -R8 ;  /* 0x000000ffff08b224 */ /* 0x000fe400078e0a08 */
[----:B------:R-:W-:Y:S01]  /*13d40*/  @!P4 IMAD.MOV R7, RZ, RZ, -R7 ;  /* 0x000000ffff07c224 */ /* 0x000fe200078e0a07 */
[----:B------:R-:W-:Y:S04]  /*13d50*/  STL [R1+0x18a8], R12 ;  /* 0x0018a80c01007387 */ /* 0x000fe80000100800 */
[----:B------:R-:W-:Y:S04]  /*13d60*/  STL [R1+0x18ac], R11 ;  /* 0x0018ac0b01007387 */ /* 0x000fe80000100800 */
[----:B------:R-:W-:Y:S04]  /*13d70*/  STL [R1+0x18b0], R10 ;  /* 0x0018b00a01007387 */ /* 0x000fe80000100800 */
[----:B------:R-:W-:Y:S04]  /*13d80*/  STL [R1+0x18b4], R9 ;  /* 0x0018b40901007387 */ /* 0x000fe80000100800 */
[----:B------:R-:W-:Y:S04]  /*13d90*/  STL [R1+0x18b8], R8 ;  /* 0x0018b80801007387 */ /* 0x000fe80000100800 */
[----:B------:R1:W-:Y:S01]  /*13da0*/  STL [R1+0x18bc], R7 ;  /* 0x0018bc0701007387 */ /* 0x0003e20000100800 */
[----:B--2---:R-:W-:-:S13]  /*13db0*/  ISETP.GE.AND P5, PT, R22, RZ, PT ;  /* 0x000000ff1600720c */ /* 0x004fda0003fa6270 */
[----:B------:R-:W-:-:S05]  /*13dc0*/  @!P5 IMAD.MOV R6, RZ, RZ, -R6 ;  /* 0x000000ffff06d224 */ /* 0x000fca00078e0a06 */
[----:B------:R-:W-:Y:S04]  /*13dd0*/  STL [R1+0x18c0], R6 ;  /* 0x0018c00601007387 */ /* 0x000fe80000100800 */
[----:B0-----:R-:W2:Y:S04]  /*13de0*/  LDL.LU R15, [R1+0x3e0] ;  /* 0x0003e000010f7983 */ /* 0x001ea80000300800 */
[----:B------:R-:W2:Y:S04]  /*13df0*/  LDL.LU R16, [R1+0x3dc] ;  /* 0x0003dc0001107983 */ /* 0x000ea80000300800 */
[----:B------:R-:W2:Y:S04]  /*13e00*/  LDL.LU R17, [R1+0x3d8] ;  /* 0x0003d80001117983 */ /* 0x000ea80000300800 */
[----:B------:R-:W2:Y:S04]  /*13e10*/  LDL.LU R18, [R1+0x3d4] ;  /* 0x0003d40001127983 */ /* 0x000ea80000300800 */
[----:B------:R-:W2:Y:S04]  /*13e20*/  LDL.LU R19, [R1+0x3d0] ;  /* 0x0003d00001137983 */ /* 0x000ea80000300800 */
[----:B------:R-:W2:Y:S04]  /*13e30*/  LDL.LU R20, [R1+0x3cc] ;  /* 0x0003cc0001147983 */ /* 0x000ea80000300800 */
[----:B------:R-:W2:Y:S01]  /*13e40*/  LDL.LU R21, [R1+0x3c8] ;  /* 0x0003c80001157983 */ /* 0x000ea20000300800 */
[----:B---3--:R-:W-:-:S02]  /*13e50*/  ISETP.GE.AND P1, PT, R23, RZ, PT ;  /* 0x000000ff1700720c */ /* 0x008fc40003f26270 */
[----:B-----5:R-:W-:Y:S01]  /*13e60*/  ISETP.GE.AND P0, PT, R24, RZ, PT ;  /* 0x000000ff1800720c */ /* 0x020fe20003f06270 */
[----:B------:R-:W3:Y:S04]  /*13e70*/  LDL.LU R22, [R1+0x3c4] ;  /* 0x0003c40001167983 */ /* 0x000ee80000300800 */
[----:B------:R-:W5:Y:S04]  /*13e80*/  LDL.LU R23, [R1+0x3c0] ;  /* 0x0003c00001177983 */ /* 0x000f680000300800 */
[----:B------:R-:W3:Y:S01]  /*13e90*/  LDL.LU R24, [R1+0x3bc] ;  /* 0x0003bc0001187983 */ /* 0x000ee20000300800 */
[----:B----4-:R-:W-:-:S03]  /*13ea0*/  ISETP.GE.AND P2, PT, R26, RZ, PT ;  /* 0x000000ff1a00720c */ /* 0x010fc60003f46270 */
[----:B------:R-:W0:Y:S01]  /*13eb0*/  S2R R26, SR_TID.X ;  /* 0x00000000001a7919 */ /* 0x000e220000002100 */
[----:B------:R-:W-:Y:S02]  /*13ec0*/  ISETP.GE.AND P3, PT, R25, RZ, PT ;  /* 0x000000ff1900720c */ /* 0x000fe40003f66270 */
[----:B------:R-:W-:Y:S02]  /*13ed0*/  ISETP.GE.AND P4, PT, R29, RZ, PT ;  /* 0x000000ff1d00720c */ /* 0x000fe40003f86270 */
[----:B------:R-:W-:Y:S01]  /*13ee0*/  ISETP.GE.AND P5, PT, R27, RZ, PT ;  /* 0x000000ff1b00720c */ /* 0x000fe20003fa6270 */
[----:B------:R-:W-:Y:S01]  /*13ef0*/  @!P1 IMAD.MOV R5, RZ, RZ, -R5 ;  /* 0x000000ffff059224 */ /* 0x000fe200078e0a05 */
[----:B------:R-:W4:Y:S01]  /*13f00*/  LDL.LU R25, [R1+0x3b8] ;  /* 0x0003b80001197983 */ /* 0x000f220000300800 */
[----:B------:R-:W-:Y:S02]  /*13f10*/  @!P0 IMAD.MOV R4, RZ, RZ, -R4 ;  /* 0x000000ffff048224 */ /* 0x000fe400078e0a04 */
[----:B------:R-:W-:Y:S01]  /*13f20*/  @!P2 IMAD.MOV R3, RZ, RZ, -R3 ;  /* 0x000000ffff03a224 */ /* 0x000fe200078e0a03 */
[----:B------:R-:W4:Y:S01]  /*13f30*/  LDL.LU R29, [R1+0x3b4] ;  /* 0x0003b400011d7983 */ /* 0x000f220000300800 */
[----:B0-----:R-:W-:-:S05]  /*13f40*/  LOP3.LUT R26, R26, 0x7f, RZ, 0xc0, !PT ;  /* 0x0000007f1a1a7812 */ /* 0x001fca00078ec0ff */
[----:B-1----:R-:W-:Y:S01]  /*13f50*/  IMAD R7, R26, c[0x0][0x18c], RZ ;  /* 0x000063001a077a24 */ /* 0x002fe200078e02ff */
[----:B------:R-:W-:Y:S04]  /*13f60*/  STL [R1+0x18c4], R5 ;  /* 0x0018c40501007387 */ /* 0x000fe80000100800 */
[----:B------:R-:W-:Y:S01]  /*13f70*/  LEA R26, P6, R7, c[0x0][0x168], 0x1 ;  /* 0x00005a00071a7a11 */ /* 0x000fe200078c08ff */
[----:B------:R-:W-:Y:S01]  /*13f80*/  @!P3 IMAD.MOV R2, RZ, RZ, -R2 ;  /* 0x000000ffff02b224 */ /* 0x000fe200078e0a02 */
[----:B------:R-:W-:Y:S02]  /*13f90*/  ISETP.NE.AND P1, PT, RZ, c[0x0][0x17c], PT ;  /* 0x00005f00ff007a0c */ /* 0x000fe40003f25270 */
[----:B------:R-:W-:Y:S01]  /*13fa0*/  LOP3.LUT R27, RZ, c[0x0][0x17c], RZ, 0x33, !PT ;  /* 0x00005f00ff1b7a12 */ /* 0x000fe200078e33ff */
[----:B------:R-:W-:Y:S01]  /*13fb0*/  STL [R1+0x17c0], R26 ;  /* 0x0017c01a01007387 */ /* 0x000fe20000100800 */
[----:B------:R-:W-:-:S02]  /*13fc0*/  @!P4 IMAD.MOV R0, RZ, RZ, -R0 ;  /* 0x000000ffff00c224 */ /* 0x000fc400078e0a00 */
[----:B------:R-:W-:Y:S01]  /*13fd0*/  @!P5 IMAD.MOV R28, RZ, RZ, -R28 ;  /* 0x000000ffff1cd224 */ /* 0x000fe200078e0a1c */
[----:B------:R-:W-:Y:S04]  /*13fe0*/  STL [R1+0x18c8], R4 ;  /* 0x0018c80401007387 */ /* 0x000fe80000100800 */
[----:B------:R2:W-:Y:S04]  /*13ff0*/  STL [R1+0x18cc], R3 ;  /* 0x0018cc0301007387 */ /* 0x0005e80000100800 */
[----:B------:R0:W-:Y:S04]  /*14000*/  STL [R1+0x18d0], R2 ;  /* 0x0018d00201007387 */ /* 0x0001e80000100800 */
[----:B------:R1:W-:Y:S04]  /*14010*/  STL [R1+0x18d4], R0 ;  /* 0x0018d40001007387 */ /* 0x0003e80000100800 */
[----:B------:R-:W-:Y:S01]  /*14020*/  STL [R1+0x18d8], R28 ;  /* 0x0018d81c01007387 */ /* 0x000fe20000100800 */
[----:B--2---:R-:W-:-:S02]  /*14030*/  SEL R3, R27, R15, !P1 ;  /* 0x0000000f1b037207 */ /* 0x004fc40004800000 */
[----:B0-----:R-:W-:-:S03]  /*14040*/  SEL R2, R27, R16, !P1 ;  /* 0x000000101b027207 */ /* 0x001fc60004800000 */
[----:B------:R0:W-:Y:S01]  /*14050*/  STL [R1+0x434], R3 ;  /* 0x0004340301007387 */ /* 0x0001e20000100800 */
[----:B-1----:R-:W-:-:S03]  /*14060*/  SEL R0, R27, R17, !P1 ;  /* 0x000000111b007207 */ /* 0x002fc60004800000 */
[----:B------:R1:W-:Y:S01]  /*14070*/  STL [R1+0x430], R2 ;  /* 0x0004300201007387 */ /* 0x0003e20000100800 */
[----:B0-----:R-:W-:-:S03]  /*14080*/  SEL R3, R27, R18, !P1 ;  /* 0x000000121b037207 */ /* 0x001fc60004800000 */
[----:B------:R0:W-:Y:S01]  /*14090*/  STL [R1+0x42c], R0 ;  /* 0x00042c0001007387 */ /* 0x0001e20000100800 */
[----:B-1----:R-:W-:-:S03]  /*140a0*/  SEL R2, R27, R19, !P1 ;  /* 0x000000131b027207 */ /* 0x002fc60004800000 */
[----:B------:R1:W-:Y:S01]  /*140b0*/  STL [R1+0x428], R3 ;  /* 0x0004280301007387 */ /* 0x0003e20000100800 */
[----:B0-----:R-:W-:-:S03]  /*140c0*/  SEL R0, R27, R20, !P1 ;  /* 0x000000141b007207 */ /* 0x001fc60004800000 */
[----:B------:R3:W-:Y:S01]  /*140d0*/  STL [R1+0x424], R2 ;  /* 0x0004240201007387 */ /* 0x0007e20000100800 */
[----:B-1----:R-:W-:-:S03]  /*140e0*/  SEL R3, R27, R21, !P1 ;  /* 0x000000151b037207 */ /* 0x002fc60004800000 */
[----:B------:R5:W-:Y:S04]  /*140f0*/  STL [R1+0x420], R0 ;  /* 0x0004200001007387 */ /* 0x000be80000100800 */
[----:B------:R0:W-:Y:S01]  /*14100*/  STL [R1+0x41c], R3 ;  /* 0x00041c0301007387 */ /* 0x0001e20000100800 */
[C---:B---3--:R-:W-:Y:S02]  /*14110*/  SEL R2, R27.reuse, R22, !P1 ;  /* 0x000000161b027207 */ /* 0x048fe40004800000 */
[----:B-----5:R-:W-:-:S03]  /*14120*/  SEL R0, R27, R23, !P1 ;  /* 0x000000171b007207 */ /* 0x020fc60004800000 */
[----:B------:R4:W-:Y:S01]  /*14130*/  STL [R1+0x418], R2 ;  /* 0x0004180201007387 */ /* 0x0009e20000100800 */
[----:B0-----:R-:W-:-:S03]  /*14140*/  SEL R3, R27, R24, !P1 ;  /* 0x000000181b037207 */ /* 0x001fc60004800000 */
[----:B------:R0:W-:Y:S04]  /*14150*/  STL [R1+0x414], R0 ;  /* 0x0004140001007387 */ /* 0x0001e80000100800 */
[----:B------:R-:W-:Y:S04]  /*14160*/  STL [R1+0x410], R3 ;  /* 0x0004100301007387 */ /* 0x000fe80000100800 */
[----:B------:R-:W2:Y:S01]  /*14170*/  LDL.LU R28, [R1+0x3a4] ;  /* 0x0003a400011c7983 */ /* 0x000ea20000300800 */
[C---:B----4-:R-:W-:Y:S02]  /*14180*/  SEL R2, R27.reuse, R25, !P1 ;  /* 0x000000191b027207 */ /* 0x050fe40004800000 */
[----:B0-----:R-:W-:-:S03]  /*14190*/  SEL R0, R27, R29, !P1 ;  /* 0x0000001d1b007207 */ /* 0x001fc60004800000 */
[----:B------:R-:W-:Y:S04]  /*141a0*/  STL [R1+0x40c], R2 ;  /* 0x00040c0201007387 */ /* 0x000fe80000100800 */
[----:B--2---:R0:W-:Y:S04]  /*141b0*/  STL [R1+0x1924], R28 ;  /* 0x0019241c01007387 */ /* 0x0041e80000100800 */
[----:B------:R-:W-:Y:S04]  /*141c0*/  STL [R1+0x408], R0 ;  /* 0x0004080001007387 */ /* 0x000fe80000100800 */
[----:B0-----:R-:W2:Y:S04]  /*141d0*/  LDL.LU R28, [R1+0x3a8] ;  /* 0x0003a800011c7983 */ /* 0x001ea80000300800 */
[----:B--2---:R0:W-:Y:S04]  /*141e0*/  STL [R1+0x1928], R28 ;  /* 0x0019281c01007387 */ /* 0x0041e80000100800 */
[----:B0-----:R-:W2:Y:S04]  /*141f0*/  LDL.LU R28, [R1+0x3ac] ;  /* 0x0003ac00011c7983 */ /* 0x001ea80000300800 */
[----:B--2---:R0:W-:Y:S04]  /*14200*/  STL [R1+0x192c], R28 ;  /* 0x00192c1c01007387 */ /* 0x0041e80000100800 */
[----:B0-----:R-:W2:Y:S04]  /*14210*/  LDL.LU R28, [R1+0x3b0] ;  /* 0x0003b000011c7983 */ /* 0x001ea80000300800 */
[----:B------:R-:W3:Y:S04]  /*14220*/  LDL.LU R0, [R1+0x3a0] ;  /* 0x0003a00001007983 */ /* 0x000ee80000300800 */
[----:B------:R-:W4:Y:S04]  /*14230*/  LDL.LU R2, [R1+0x39c] ;  /* 0x00039c0001027983 */ /* 0x000f280000300800 */
[----:B------:R-:W5:Y:S04]  /*14240*/  LDL.LU R3, [R1+0x398] ;  /* 0x0003980001037983 */ /* 0x000f680000300800 */
[----:B------:R-:W3:Y:S04]  /*14250*/  LDL.LU R4, [R1+0x394] ;  /* 0x0003940001047983 */ /* 0x000ee80000300800 */
        /* <DEDUP_REMOVED lines=22> */
[----:B------:R-:W3:Y:S01]  /*143c0*/  LDL.LU R29, [R1+0x338] ;  /* 0x00033800011d7983 */ /* 0x000ee20000300800 */
[----:B--2---:R-:W-:-:S05]  /*143d0*/  SEL R28, R27, R28, !P1 ;  /* 0x0000001c1b1c7207 */ /* 0x004fca0004800000 */
[----:B------:R0:W-:Y:S04]  /*143e0*/  STL [R1+0x404], R28 ;  /* 0x0004041c01007387 */ /* 0x0001e80000100800 */
[----:B0-----:R-:W2:Y:S02]  /*143f0*/  LDL.LU R28, [R1+0x192c] ;  /* 0x00192c00011c7983 */ /* 0x001ea40000300800 */
[----:B--2---:R-:W-:-:S05]  /*14400*/  SEL R28, R27, R28, !P1 ;  /* 0x0000001c1b1c7207 */ /* 0x004fca0004800000 */
[----:B------:R0:W-:Y:S04]  /*14410*/  STL [R1+0x400], R28 ;  /* 0x0004001c01007387 */ /* 0x0001e80000100800 */
[----:B0-----:R-:W2:Y:S02]  /*14420*/  LDL.LU R28, [R1+0x1928] ;  /* 0x00192800011c7983 */ /* 0x001ea40000300800 */
[----:B--2---:R-:W-:-:S05]  /*14430*/  SEL R28, R27, R28, !P1 ;  /* 0x0000001c1b1c7207 */ /* 0x004fca0004800000 */
[----:B------:R0:W-:Y:S04]  /*14440*/  STL [R1+0x3fc], R28 ;  /* 0x0003fc1c01007387 */ /* 0x0001e80000100800 */
[----:B0-----:R-:W2:Y:S01]  /*14450*/  LDL.LU R28, [R1+0x1924] ;  /* 0x00192400011c7983 */ /* 0x001ea20000300800 */
[C---:B----4-:R-:W-:Y:S02]  /*14460*/  SEL R2, R27.reuse, R2, !P1 ;  /* 0x000000021b027207 */ /* 0x050fe40004800000 */
[----:B--2---:R-:W-:-:S05]  /*14470*/  SEL R28, R27, R28, !P1 ;  /* 0x0000001c1b1c7207 */ /* 0x004fca0004800000 */
[----:B------:R3:W-:Y:S02]  /*14480*/  STL [R1+0x3f8], R28 ;  /* 0x0003f81c01007387 */ /* 0x0007e40000100800 */
[C---:B---3--:R-:W-:Y:S02]  /*14490*/  SEL R28, R27.reuse, R0, !P1 ;  /* 0x000000001b1c7207 */ /* 0x048fe40004800000 */
[C---:B-----5:R-:W-:Y:S02]  /*144a0*/  SEL R0, R27.reuse, R3, !P1 ;  /* 0x000000031b007207 */ /* 0x060fe40004800000 */
[C---:B------:R-:W-:Y:S01]  /*144b0*/  SEL R3, R27.reuse, R4, !P1 ;  /* 0x000000041b037207 */ /* 0x040fe20004800000 */
[----:B------:R-:W-:Y:S04]  /*144c0*/  STL [R1+0x3f4], R28 ;  /* 0x0003f41c01007387 */ /* 0x000fe80000100800 */
[----:B------:R0:W-:Y:S04]  /*144d0*/  STL [R1+0x3f0], R2 ;  /* 0x0003f00201007387 */ /* 0x0001e80000100800 */
[----:B------:R1:W-:Y:S04]  /*144e0*/  STL [R1+0x3ec], R0 ;  /* 0x0003ec0001007387 */ /* 0x0003e80000100800 */
[----:B------:R2:W-:Y:S01]  /*144f0*/  STL [R1+0x3e8], R3 ;  /* 0x0003e80301007387 */ /* 0x0005e20000100800 */
[----:B0-----:R-:W-:-:S02]  /*14500*/  SEL R2, R27, R26, !P1 ;  /* 0x0000001a1b027207 */ /* 0x001fc40004800000 */
[----:B-1----:R-:W-:-:S03]  /*14510*/  SEL R0, R27, R5, !P1 ;  /* 0x000000051b007207 */ /* 0x002fc60004800000 */
[----:B------:R0:W-:Y:S01]  /*14520*/  STL [R1+0x3e4], R2 ;  /* 0x0003e40201007387 */ /* 0x0001e20000100800 */
[----:B--2---:R-:W-:-:S03]  /*14530*/  SEL R3, R27, R6, !P1 ;  /* 0x000000061b037207 */ /* 0x004fc60004800000 */
[----:B------:R1:W-:Y:S04]  /*14540*/  STL [R1+0x188], R0 ;  /* 0x0001880001007387 */ /* 0x0003e80000100800 */
[----:B------:R2:W-:Y:S01]  /*14550*/  STL [R1+0x3e0], R3 ;  /* 0x0003e00301007387 */ /* 0x0005e20000100800 */
[C---:B0-----:R-:W-:Y:S02]  /*14560*/  SEL R2, R27.reuse, R7, !P1 ;  /* 0x000000071b027207 */ /* 0x041fe40004800000 */
        /* <DEDUP_REMOVED lines=34> */
[----:B------:R-:W-:Y:S04]  /*14790*/  STL [R1+0x398], R3 ;  /* 0x0003980301007387 */ /* 0x000fe80000100800 */
[----:B------:R-:W2:Y:S01]  /*147a0*/  LDL.LU R28, [R1+0x328] ;  /* 0x00032800011c7983 */ /* 0x000ea20000300800 */
[C---:B0-----:R-:W-:Y:S02]  /*147b0*/  SEL R2, R27.reuse, R25, !P1 ;  /* 0x000000191b027207 */ /* 0x041fe40004800000 */
[----:B-1----:R-:W-:-:S03]  /*147c0*/  SEL R0, R27, R29, !P1 ;  /* 0x0000001d1b007207 */ /* 0x002fc60004800000 */
        /* <DEDUP_REMOVED lines=529> */
[----:B------:R-:W3:Y:S01]  /*168e0*/  LDL.LU R26, [R1] ;  /* 0x00000000011a7983 */ /* 0x000ee20000300800 */
        /* <DEDUP_REMOVED lines=9> */
[C---:B---3--:R-:W-:Y:S02]  /*16980*/  SEL R0, R27.reuse, R0, !P1 ;  /* 0x000000001b007207 */ /* 0x048fe40004800000 */
[C---:B----4-:R-:W-:Y:S02]  /*16990*/  SEL R2, R27.reuse, R2, !P1 ;  /* 0x000000021b027207 */ /* 0x050fe40004800000 */
[C---:B-----5:R-:W-:Y:S02]  /*169a0*/  SEL R3, R27.reuse, R3, !P1 ;  /* 0x000000031b037207 */ /* 0x060fe40004800000 */
[----:B------:R-:W-:-:S02]  /*169b0*/  SEL R4, R27, R4, !P1 ;  /* 0x000000041b047207 */ /* 0x000fc40004800000 */
[C---:B------:R-:W-:Y:S02]  /*169c0*/  SEL R5, R27.reuse, R5, !P1 ;  /* 0x000000051b057207 */ /* 0x040fe40004800000 */
[C---:B------:R-:W-:Y:S02]  /*169d0*/  SEL R6, R27.reuse, R6, !P1 ;  /* 0x000000061b067207 */ /* 0x040fe40004800000 */
[C---:B------:R-:W-:Y:S02]  /*169e0*/  SEL R7, R27.reuse, R7, !P1 ;  /* 0x000000071b077207 */ /* 0x040fe40004800000 */
[C---:B------:R-:W-:Y:S02]  /*169f0*/  SEL R8, R27.reuse, R8, !P1 ;  /* 0x000000081b087207 */ /* 0x040fe40004800000 */
[C---:B------:R-:W-:Y:S02]  /*16a00*/  SEL R9, R27.reuse, R9, !P1 ;  /* 0x000000091b097207 */ /* 0x040fe40004800000 */
        /* <DEDUP_REMOVED lines=17> */
[----:B--2---:R-:W-:-:S05]  /*16b20*/  SEL R28, R27, R28, !P1 ;  /* 0x0000001c1b1c7207 */ /* 0x004fca0004800000 */
[----:B------:R0:W-:Y:S04]  /*16b30*/  STL [R1+0xb0], R28 ;  /* 0x0000b01c01007387 */ /* 0x0001e80000100800 */
[----:B0-----:R-:W2:Y:S04]  /*16b40*/  LDL.LU R28, [R1+0x18d8] ;  /* 0x0018d800011c7983 */ /* 0x001ea80000300800 */
[----:B------:R0:W-:Y:S04]  /*16b50*/  STL [R1+0xac], R0 ;  /* 0x0000ac0001007387 */ /* 0x0001e80000100800 */
[----:B0-----:R-:W3:Y:S04]  /*16b60*/  LDL.LU R0, [R1+0x18d4] ;  /* 0x0018d40001007983 */ /* 0x001ee80000300800 */
[----:B------:R0:W-:Y:S04]  /*16b70*/  STL [R1+0xa8], R2 ;  /* 0x0000a80201007387 */ /* 0x0001e80000100800 */
[----:B0-----:R-:W4:Y:S04]  /*16b80*/  LDL.LU R2, [R1+0x18d0] ;  /* 0x0018d00001027983 */ /* 0x001f280000300800 */
[----:B------:R0:W-:Y:S04]  /*16b90*/  STL [R1+0xa4], R3 ;  /* 0x0000a40301007387 */ /* 0x0001e80000100800 */
[----:B0-----:R-:W5:Y:S04]  /*16ba0*/  LDL.LU R3, [R1+0x18cc] ;  /* 0x0018cc0001037983 */ /* 0x001f680000300800 */
[----:B------:R0:W-:Y:S04]  /*16bb0*/  STL [R1+0xa0], R4 ;  /* 0x0000a00401007387 */ /* 0x0001e80000100800 */
[----:B0-----:R-:W2:Y:S04]  /*16bc0*/  LDL.LU R4, [R1+0x18c8] ;  /* 0x0018c80001047983 */ /* 0x001ea80000300800 */
        /* <DEDUP_REMOVED lines=44> */
[----:B------:R-:W-:-:S05]  /*16e90*/  SEL R26, R27, R26, !P1 ;  /* 0x0000001a1b1a7207 */ /* 0x000fca0004800000 */
[----:B------:R0:W-:Y:S01]  /*16ea0*/  STL [R1+0x44], R26 ;  /* 0x0000441a01007387 */ /* 0x0001e20000100800 */
[C---:B--2---:R-:W-:Y:S02]  /*16eb0*/  SEL R11, R27.reuse, R11, !P1 ;  /* 0x0000000b1b0b7207 */ /* 0x044fe40004800000 */
[C---:B---3--:R-:W-:Y:S02]  /*16ec0*/  SEL R12, R27.reuse, R12, !P1 ;  /* 0x0000000c1b0c7207 */ /* 0x048fe40004800000 */
[C---:B----4-:R-:W-:Y:S02]  /*16ed0*/  SEL R13, R27.reuse, R13, !P1 ;  /* 0x0000000d1b0d7207 */ /* 0x050fe40004800000 */
[C---:B-----5:R-:W-:Y:S02]  /*16ee0*/  SEL R14, R27.reuse, R14, !P1 ;  /* 0x0000000e1b0e7207 */ /* 0x060fe40004800000 */
        /* <DEDUP_REMOVED lines=11> */
[----:B0-----:R-:W-:-:S05]  /*16fa0*/  SEL R26, R27, R29, !P1 ;  /* 0x0000001d1b1a7207 */ /* 0x001fca0004800000 */
[----:B------:R-:W-:Y:S04]  /*16fb0*/  STL [R1+0x40], R26 ;  /* 0x0000401a01007387 */ /* 0x000fe80000100800 */
[----:B------:R0:W-:Y:S04]  /*16fc0*/  STL [R1+0x3c], R25 ;  /* 0x00003c1901007387 */ /* 0x0001e80000100800 */
[----:B------:R-:W-:Y:S04]  /*16fd0*/  STL [R1+0x38], R24 ;  /* 0x0000381801007387 */ /* 0x000fe80000100800 */
[----:B------:R-:W-:Y:S04]  /*16fe0*/  STL [R1+0x34], R23 ;  /* 0x0000341701007387 */ /* 0x000fe80000100800 */
[----:B------:R-:W-:Y:S04]  /*16ff0*/  STL [R1+0x30], R22 ;  /* 0x0000301601007387 */ /* 0x000fe80000100800 */
[----:B------:R-:W-:Y:S04]  /*17000*/  STL [R1+0x2c], R21 ;  /* 0x00002c1501007387 */ /* 0x000fe80000100800 */
[----:B------:R1:W-:Y:S04]  /*17010*/  STL [R1+0x28], R20 ;  /* 0x0000281401007387 */ /* 0x0003e80000100800 */
[----:B------:R2:W-:Y:S04]  /*17020*/  STL [R1+0x24], R19 ;  /* 0x0000241301007387 */ /* 0x0005e80000100800 */
[----:B------:R-:W-:Y:S04]  /*17030*/  STL [R1+0x20], R18 ;  /* 0x0000201201007387 */ /* 0x000fe80000100800 */
[----:B------:R-:W-:Y:S04]  /*17040*/  STL [R1+0x1c], R17 ;  /* 0x00001c1101007387 */ /* 0x000fe80000100800 */
[----:B------:R-:W-:Y:S04]  /*17050*/  STL [R1+0x18], R16 ;  /* 0x0000181001007387 */ /* 0x000fe80000100800 */
[----:B------:R3:W-:Y:S04]  /*17060*/  STL [R1+0x14], R15 ;  /* 0x0000140f01007387 */ /* 0x0007e80000100800 */
[----:B------:R-:W-:Y:S04]  /*17070*/  STL [R1+0x10], R14 ;  /* 0x0000100e01007387 */ /* 0x000fe80000100800 */
[----:B------:R-:W-:Y:S04]  /*17080*/  STL [R1+0xc], R13 ;  /* 0x00000c0d01007387 */ /* 0x000fe80000100800 */
[----:B0-----:R-:W4:Y:S04]  /*17090*/  LDL.LU R25, [R1+0x434] ;  /* 0x0004340001197983 */ /* 0x001f280000300800 */
[----:B------:R-:W-:Y:S04]  /*170a0*/  STL [R1+0x8], R12 ;  /* 0x0000080c01007387 */ /* 0x000fe80000100800 */
[----:B-1----:R-:W5:Y:S04]  /*170b0*/  LDL.LU R20, [R1+0x430] ;  /* 0x0004300001147983 */ /* 0x002f680000300800 */
[----:B------:R0:W-:Y:S04]  /*170c0*/  STL [R1+0x4], R11 ;  /* 0x0000040b01007387 */ /* 0x0001e80000100800 */
[----:B------:R-:W0:Y:S04]  /*170d0*/  LDL.LU R21, [R1+0x42c] ;  /* 0x00042c0001157983 */ /* 0x000e280000300800 */
[----:B------:R-:W5:Y:S04]  /*170e0*/  LDL.LU R22, [R1+0x428] ;  /* 0x0004280001167983 */ /* 0x000f680000300800 */
[----:B------:R-:W5:Y:S04]  /*170f0*/  LDL.LU R23, [R1+0x424] ;  /* 0x0004240001177983 */ /* 0x000f680000300800 */
[----:B------:R-:W5:Y:S04]  /*17100*/  LDL.LU R24, [R1+0x420] ;  /* 0x0004200001187983 */ /* 0x000f680000300800 */
[----:B--2---:R-:W1:Y:S01]  /*17110*/  S2R R19, SR_TID.X ;  /* 0x0000000000137919 */ /* 0x004e620000002100 */
[----:B------:R-:W-:-:S02]  /*17120*/  SEL R26, R27, R10, !P1 ;  /* 0x0000000a1b1a7207 */ /* 0x000fc40004800000 */
[C---:B------:R-:W-:Y:S01]  /*17130*/  SEL R29, R27.reuse, R9, !P1 ;  /* 0x000000091b1d7207 */ /* 0x040fe20004800000 */
[----:B---3--:R-:W2:Y:S01]  /*17140*/  LDL.LU R15, [R1+0x41c] ;  /* 0x00041c00010f7983 */ /* 0x008ea20000300800 */
[C---:B------:R-:W-:Y:S02]  /*17150*/  SEL R8, R27.reuse, R8, !P1 ;  /* 0x000000081b087207 */ /* 0x040fe40004800000 */
[C---:B------:R-:W-:Y:S01]  /*17160*/  SEL R7, R27.reuse, R7, !P1 ;  /* 0x000000071b077207 */ /* 0x040fe20004800000 */
[----:B------:R-:W-:Y:S01]  /*17170*/  STL [R1+0x17c4], R26 ;  /* 0x0017c41a01007387 */ /* 0x000fe20000100800 */
[C---:B------:R-:W-:Y:S02]  /*17180*/  SEL R6, R27.reuse, R6, !P1 ;  /* 0x000000061b067207 */ /* 0x040fe40004800000 */
[C---:B------:R-:W-:Y:S01]  /*17190*/  SEL R5, R27.reuse, R5, !P1 ;  /* 0x000000051b057207 */ /* 0x040fe20004800000 */
[----:B------:R-:W-:Y:S01]  /*171a0*/  STL [R1+0x17c8], R29 ;  /* 0x0017c81d01007387 */ /* 0x000fe20000100800 */
[----:B------:R-:W-:-:S02]  /*171b0*/  SEL R4, R27, R4, !P1 ;  /* 0x000000041b047207 */ /* 0x000fc40004800000 */
[C---:B------:R-:W-:Y:S01]  /*171c0*/  SEL R3, R27.reuse, R3, !P1 ;  /* 0x000000031b037207 */ /* 0x040fe20004800000 */
[----:B------:R-:W-:Y:S01]  /*171d0*/  STL [R1+0x17cc], R8 ;  /* 0x0017cc0801007387 */ /* 0x000fe20000100800 */
[----:B------:R-:W-:Y:S02]  /*171e0*/  SEL R2, R27, R2, !P1 ;  /* 0x000000021b027207 */ /* 0x000fe40004800000 */
[----:B-1----:R-:W-:Y:S01]  /*171f0*/  LOP3.LUT R19, R19, 0x7f, RZ, 0xc0, !PT ;  /* 0x0000007f13137812 */ /* 0x002fe200078ec0ff */
[----:B------:R-:W-:Y:S01]  /*17200*/  STL [R1+0x17d0], R7 ;  /* 0x0017d00701007387 */ /* 0x000fe20000100800 */
[----:B------:R-:W-:-:S03]  /*17210*/  SEL R0, R27, R0, !P1 ;  /* 0x000000001b007207 */ /* 0x000fc60004800000 */
[----:B------:R-:W-:Y:S01]  /*17220*/  IMAD R19, R19, c[0x0][0x18c], RZ ;  /* 0x0000630013137a24 */ /* 0x000fe200078e02ff */
[----:B------:R-:W-:Y:S01]  /*17230*/  STL [R1+0x17d4], R6 ;  /* 0x0017d40601007387 */ /* 0x000fe20000100800 */
[----:B------:R-:W-:-:S03]  /*17240*/  SEL R27, R27, R28, !P1 ;  /* 0x0000001c1b1b7207 */ /* 0x000fc60004800000 */
[----:B------:R-:W-:Y:S01]  /*17250*/  STL [R1+0x17d8], R5 ;  /* 0x0017d80501007387 */ /* 0x000fe20000100800 */
[----:B------:R-:W-:-:S03]  /*17260*/  LEA.HI.X.SX32 R9, R19, c[0x0][0x16c], 0x1, P6 ;  /* 0x00005b0013097a11 */ /* 0x000fc600030f0eff */
[----:B------:R-:W-:Y:S04]  /*17270*/  STL [R1+0x17dc], R4 ;  /* 0x0017dc0401007387 */ /* 0x000fe80000100800 */
[----:B------:R-:W-:Y:S04]  /*17280*/  STL [R1+0x17e0], R3 ;  /* 0x0017e00301007387 */ /* 0x000fe80000100800 */
[----:B------:R-:W-:Y:S04]  /*17290*/  STL [R1+0x17e4], R2 ;  /* 0x0017e40201007387 */ /* 0x000fe80000100800 */
[----:B------:R-:W-:Y:S04]  /*172a0*/  STL [R1+0x17e8], R0 ;  /* 0x0017e80001007387 */ /* 0x000fe80000100800 */
[----:B------:R1:W-:Y:S04]  /*172b0*/  STL [R1+0x17ec], R27 ;  /* 0x0017ec1b01007387 */ /* 0x0003e80000100800 */
[----:B------:R-:W-:Y:S01]  /*172c0*/  STL [R1+0x17f0], R9 ;  /* 0x0017f00901007387 */ /* 0x000fe20000100800 */
[----:B----4-:R-:W-:-:S05]  /*172d0*/  IMAD R25, R25, c[0x0][0x190], RZ ;  /* 0x0000640019197a24 */ /* 0x010fca00078e02ff */
[----:B------:R-:W-:Y:S01]  /*172e0*/  STL [R1+0x17f4], R25 ;  /* 0x0017f41901007387 */ /* 0x000fe20000100800 */
[----:B-----5:R-:W-:-:S03]  /*172f0*/  IMAD R10, R20, c[0x0][0x190], RZ ;  /* 0x00006400140a7a24 */ /* 0x020fc600078e02ff */
[----:B------:R-:W3:Y:S04]  /*17300*/  LDL.LU R16, [R1+0x418] ;  /* 0x0004180001107983 */ /* 0x000ee80000300800 */
[----:B------:R4:W-:Y:S01]  /*17310*/  STL [R1+0x17f8], R10 ;  /* 0x0017f80a01007387 */ /* 0x0009e20000100800 */
[----:B0-----:R-:W-:-:S03]  /*17320*/  IMAD R11, R21, c[0x0][0x190], RZ ;  /* 0x00006400150b7a24 */ /* 0x001fc600078e02ff */
[----:B------:R-:W5:Y:S01]  /*17330*/  LDL.LU R17, [R1+0x414] ;  /* 0x0004140001117983 */ /* 0x000f620000300800 */
[----:B------:R-:W-:-:S03]  /*17340*/  IMAD R12, R22, c[0x0][0x190], RZ ;  /* 0x00006400160c7a24 */ /* 0x000fc600078e02ff */
[----:B------:R-:W4:Y:S01]  /*17350*/  LDL.LU R18, [R1+0x410] ;  /* 0x0004100001127983 */ /* 0x000f220000300800 */
[----:B------:R-:W-:-:S03]  /*17360*/  IMAD R13, R23, c[0x0][0x190], RZ ;  /* 0x00006400170d7a24 */ /* 0x000fc600078e02ff */
[----:B------:R-:W-:Y:S04]  /*17370*/  STL [R1+0x17fc], R11 ;  /* 0x0017fc0b01007387 */ /* 0x000fe80000100800 */
[----:B------:R-:W4:Y:S01]  /*17380*/  LDL.LU R19, [R1+0x40c] ;  /* 0x00040c0001137983 */ /* 0x000f220000300800 */
[----:B------:R-:W-:-:S03]  /*17390*/  IMAD R14, R24, c[0x0][0x190], RZ ;  /* 0x00006400180e7a24 */ /* 0x000fc600078e02ff */
[----:B------:R-:W4:Y:S04]  /*173a0*/  LDL.LU R20, [R1+0x408] ;  /* 0x0004080001147983 */ /* 0x000f280000300800 */
[----:B------:R-:W-:Y:S04]  /*173b0*/  STL [R1+0x1800], R12 ;  /* 0x0018000c01007387 */ /* 0x000fe80000100800 */
[----:B------:R-:W4:Y:S04]  /*173c0*/  LDL.LU R21, [R1+0x404] ;  /* 0x0004040001157983 */ /* 0x000f280000300800 */
[----:B------:R-:W4:Y:S04]  /*173d0*/  LDL.LU R22, [R1+0x400] ;  /* 0x0004000001167983 */ /* 0x000f280000300800 */
[----:B------:R-:W-:Y:S04]  /*173e0*/  STL [R1+0x1804], R13 ;  /* 0x0018040d01007387 */ /* 0x000fe80000100800 */
[----:B------:R-:W4:Y:S04]  /*173f0*/  LDL.LU R23, [R1+0x3fc] ;  /* 0x0003fc0001177983 */ /* 0x000f280000300800 */
[----:B------:R-:W4:Y:S04]  /*17400*/  LDL.LU R24, [R1+0x3f8] ;  /* 0x0003f80001187983 */ /* 0x000f280000300800 */
[----:B------:R-:W-:Y:S04]  /*17410*/  STL [R1+0x1808], R14 ;  /* 0x0018080e01007387 */ /* 0x000fe80000100800 */
[----:B------:R-:W4:Y:S04]  /*17420*/  LDL.LU R28, [R1+0x3f4] ;  /* 0x0003f400011c7983 */ /* 0x000f280000300800 */
[----:B-1----:R-:W4:Y:S04]  /*17430*/  LDL.LU R27, [R1+0x3f0] ;  /* 0x0003f000011b7983 */ /* 0x002f280000300800 */
[----:B------:R-:W4:Y:S04]  /*17440*/  LDL.LU R0, [R1+0x3ec] ;  /* 0x0003ec0001007983 */ /* 0x000f280000300800 */
[----:B------:R-:W4:Y:S04]  /*17450*/  LDL.LU R2, [R1+0x3e8] ;  /* 0x0003e80001027983 */ /* 0x000f280000300800 */
[----:B------:R-:W4:Y:S04]  /*17460*/  LDL.LU R3, [R1+0x3e4] ;  /* 0x0003e40001037983 */ /* 0x000f280000300800 */
[----:B------:R-:W4:Y:S04]  /*17470*/  LDL.LU R4, [R1+0x188] ;  /* 0x0001880001047983 */ /* 0x000f280000300800 */
[----:B------:R-:W4:Y:S04]  /*17480*/  LDL.LU R5, [R1+0x3e0] ;  /* 0x0003e00001057983 */ /* 0x000f280000300800 */
[----:B------:R-:W4:Y:S04]  /*17490*/  LDL.LU R6, [R1+0x3dc] ;  /* 0x0003dc0001067983 */ /* 0x000f280000300800 */
[----:B------:R-:W4:Y:S04]  /*174a0*/  LDL.LU R7, [R1+0x3d8] ;  /* 0x0003d80001077983 */ /* 0x000f280000300800 */
[----:B------:R-:W4:Y:S01]  /*174b0*/  LDL.LU R8, [R1+0x3d4] ;  /* 0x0003d40001087983 */ /* 0x000f220000300800 */
[----:B--2---:R-:W-:-:S03]  /*174c0*/  IMAD R15, R15, c[0x0][0x190], RZ ;  /* 0x000064000f0f7a24 */ /* 0x004fc600078e02ff */
[----:B------:R-:W2:Y:S04]  /*174d0*/  LDL.LU R29, [R1+0x3d0] ;  /* 0x0003d000011d7983 */ /* 0x000ea80000300800 */
[----:B------:R-:W2:Y:S04]  /*174e0*/  LDL.LU R26, [R1+0x3cc] ;  /* 0x0003cc00011a7983 */ /* 0x000ea80000300800 */
[----:B------:R-:W-:Y:S01]  /*174f0*/  STL [R1+0x180c], R15 ;  /* 0x00180c0f01007387 */ /* 0x000fe20000100800 */
[----:B---3--:R-:W-:Y:S02]  /*17500*/  IMAD R16, R16, c[0x0][0x190], RZ ;  /* 0x0000640010107a24 */ /* 0x008fe400078e02ff */
[----:B-----5:R-:W-:-:S03]  /*17510*/  IMAD R17, R17, c[0x0][0x190], RZ ;  /* 0x0000640011117a24 */ /* 0x020fc600078e02ff */
[----:B------:R-:W-:Y:S01]  /*17520*/  STL [R1+0x1810], R16 ;  /* 0x0018101001007387 */ /* 0x000fe20000100800 */
[----:B----4-:R-:W-:-:S03]  /*17530*/  IMAD R18, R18, c[0x0][0x190], RZ ;  /* 0x0000640012127a24 */ /* 0x010fc600078e02ff */
[----:B------:R-:W-:Y:S01]  /*17540*/  STL [R1+0x1814], R17 ;  /* 0x0018141101007387 */ /* 0x000fe20000100800 */
[----:B------:R-:W-:-:S03]  /*17550*/  IMAD R19, R19, c[0x0][0x190], RZ ;  /* 0x0000640013137a24 */ /* 0x000fc600078e02ff */
        /* <DEDUP_REMOVED lines=18> */
[----:B------:R0:W-:Y:S01]  /*17680*/  STL [R1+0x148], R0 ;  /* 0x0001480001007387 */ /* 0x0001e20000100800 */
[----:B------:R-:W-:-:S03]  /*17690*/  IMAD R2, R3, c[0x0][0x190], RZ ;  /* 0x0000640003027a24 */ /* 0x000fc600078e02ff */
[----:B------:R-:W-:Y:S01]  /*176a0*/  STL [R1+0x15c], R9 ;  /* 0x00015c0901007387 */ /* 0x000fe20000100800 */
[----:B0-----:R-:W-:Y:S02]  /*176b0*/  IMAD R0, R4, c[0x0][0x190], RZ ;  /* 0x0000640004007a24 */ /* 0x001fe400078e02ff */
[----:B------:R-:W-:Y:S01]  /*176c0*/  IMAD R3, R5, c[0x0][0x190], RZ ;  /* 0x0000640005037a24 */ /* 0x000fe200078e02ff */
[----:B------:R0:W-:Y:S04]  /*176d0*/  STL [R1+0x170], R2 ;  /* 0x0001700201007387 */ /* 0x0001e80000100800 */
[----:B------:R1:W-:Y:S04]  /*176e0*/  STL [R1+0x188], R0 ;  /* 0x0001880001007387 */ /* 0x0003e80000100800 */
[----:B------:R3:W-:Y:S01]  /*176f0*/  STL [R1+0x198], R3 ;  /* 0x0001980301007387 */ /* 0x0007e20000100800 */
[----:B0-----:R-:W-:-:S02]  /*17700*/  IMAD R2, R6, c[0x0][0x190], RZ ;  /* 0x0000640006027a24 */ /* 0x001fc400078e02ff */
[----:B-1----:R-:W-:-:S03]  /*17710*/  IMAD R0, R7, c[0x0][0x190], RZ ;  /* 0x0000640007007a24 */ /* 0x002fc600078e02ff */
[----:B------:R2:W-:Y:S01]  /*17720*/  STL [R1+0x1b0], R2 ;  /* 0x0001b00201007387 */ /* 0x0005e20000100800 */
[----:B---3--:R-:W-:-:S03]  /*17730*/  IMAD R3, R8, c[0x0][0x190], RZ ;  /* 0x0000640008037a24 */ /* 0x008fc600078e02ff */
[----:B------:R0:W-:Y:S04]  /*17740*/  STL [R1+0x1c0], R0 ;  /* 0x0001c00001007387 */ /* 0x0001e80000100800 */
[----:B------:R-:W-:Y:S04]  /*17750*/  STL [R1+0x1d8], R3 ;  /* 0x0001d80301007387 */ /* 0x000fe80000100800 */
[----:B------:R-:W3:Y:S01]  /*17760*/  LDL.LU R28, [R1+0x3c0] ;  /* 0x0003c000011c7983 */ /* 0x000ee20000300800 */
[----:B--2---:R-:W-:Y:S02]  /*17770*/  IMAD R2, R29, c[0x0][0x190], RZ ;  /* 0x000064001d027a24 */ /* 0x004fe400078e02ff */
[----:B0-----:R-:W-:-:S03]  /*17780*/  IMAD R0, R26, c[0x0][0x190], RZ ;  /* 0x000064001a007a24 */ /* 0x001fc600078e02ff */
[----:B------:R-:W-:Y:S04]  /*17790*/  STL [R1+0x1ec], R2 ;  /* 0x0001ec0201007387 */ /* 0x000fe80000100800 */
[----:B---3--:R0:W-:Y:S04]  /*177a0*/  STL [R1+0x1868], R28 ;  /* 0x0018681c01007387 */ /* 0x0081e80000100800 */
[----:B------:R-:W-:Y:S04]  /*177b0*/  STL [R1+0x200], R0 ;  /* 0x0002000001007387 */ /* 0x000fe80000100800 */
        /* <DEDUP_REMOVED lines=31> */
[----:B--2---:R-:W-:-:S05]  /*179b0*/  IMAD R28, R28, c[0x0][0x190], RZ ;  /* 0x000064001c1c7a24 */ /* 0x004fca00078e02ff */
[----:B------:R0:W-:Y:S04]  /*179c0*/  STL [R1+0x218], R28 ;  /* 0x0002181c01007387 */ /* 0x0001e80000100800 */
[----:B0-----:R-:W2:Y:S02]  /*179d0*/  LDL.LU R28, [R1+0x186c] ;  /* 0x00186c00011c7983 */ /* 0x001ea40000300800 */
[----:B--2---:R-:W-:-:S05]  /*179e0*/  IMAD R28, R28, c[0x0][0x190], RZ ;  /* 0x000064001c1c7a24 */ /* 0x004fca00078e02ff */
[----:B------:R0:W-:Y:S04]  /*179f0*/  STL [R1+0x22c], R28 ;  /* 0x00022c1c01007387 */ /* 0x0001e80000100800 */
[----:B0-----:R-:W2:Y:S01]  /*17a00*/  LDL.LU R28, [R1+0x1868] ;  /* 0x00186800011c7983 */ /* 0x001ea20000300800 */
[----:B---3--:R-:W-:Y:S02]  /*17a10*/  IMAD R10, R10, c[0x0][0x190], RZ ;  /* 0x000064000a0a7a24 */ /* 0x008fe400078e02ff */
[----:B------:R-:W-:Y:S02]  /*17a20*/  IMAD R9, R9, c[0x0][0x190], RZ ;  /* 0x0000640009097a24 */ /* 0x000fe400078e02ff */
[----:B------:R-:W-:Y:S02]  /*17a30*/  IMAD R0, R0, c[0x0][0x190], RZ ;  /* 0x0000640000007a24 */ /* 0x000fe400078e02ff */
[----:B--2---:R-:W-:-:S05]  /*17a40*/  IMAD R28, R28, c[0x0][0x190], RZ ;  /* 0x000064001c1c7a24 */ /* 0x004fca00078e02ff */
[----:B------:R0:W-:Y:S02]  /*17a50*/  STL [R1+0x240], R28 ;  /* 0x0002401c01007387 */ /* 0x0001e40000100800 */
[----:B0-----:R-:W-:Y:S02]  /*17a60*/  IMAD R28, R24, c[0x0][0x190], RZ ;  /* 0x00006400181c7a24 */ /* 0x001fe400078e02ff */
[----:B----4-:R-:W-:Y:S02]  /*17a70*/  IMAD R24, R23, c[0x0][0x190], RZ ;  /* 0x0000640017187a24 */ /* 0x010fe400078e02ff */
[----:B-----5:R-:W-:Y:S02]  /*17a80*/  IMAD R23, R22, c[0x0][0x190], RZ ;  /* 0x0000640016177a24 */ /* 0x020fe400078e02ff */
[----:B------:R-:W-:Y:S01]  /*17a90*/  IMAD R22, R21, c[0x0][0x190], RZ ;  /* 0x0000640015167a24 */ /* 0x000fe200078e02ff */
[----:B------:R-:W-:Y:S01]  /*17aa0*/  STL [R1+0x258], R28 ;  /* 0x0002581c01007387 */ /* 0x000fe20000100800 */
[----:B------:R-:W-:-:S02]  /*17ab0*/  IMAD R21, R20, c[0x0][0x190], RZ ;  /* 0x0000640014157a24 */ /* 0x000fc400078e02ff */
[----:B------:R-:W-:Y:S01]  /*17ac0*/  IMAD R20, R19, c[0x0][0x190], RZ ;  /* 0x0000640013147a24 */ /* 0x000fe200078e02ff */
[----:B------:R-:W-:Y:S01]  /*17ad0*/  STL [R1+0x268], R24 ;  /* 0x0002681801007387 */ /* 0x000fe20000100800 */
[----:B------:R-:W-:Y:S02]  /*17ae0*/  IMAD R19, R18, c[0x0][0x190], RZ ;  /* 0x0000640012137a24 */ /* 0x000fe400078e02ff */
[----:B------:R-:W-:Y:S01]  /*17af0*/  IMAD R18, R17, c[0x0][0x190], RZ ;  /* 0x0000640011127a24 */ /* 0x000fe200078e02ff */
[----:B------:R-:W-:Y:S01]  /*17b00*/  STL [R1+0x280], R23 ;  /* 0x0002801701007387 */ /* 0x000fe20000100800 */
[----:B------:R-:W-:Y:S02]  /*17b10*/  IMAD R17, R16, c[0x0][0x190], RZ ;  /* 0x0000640010117a24 */ /* 0x000fe400078e02ff */
[----:B------:R-:W-:Y:S01]  /*17b20*/  IMAD R16, R15, c[0x0][0x190], RZ ;  /* 0x000064000f107a24 */ /* 0x000fe200078e02ff */
        /* <DEDUP_REMOVED lines=8> */
[----:B------:R-:W-:Y:S04]  /*17bb0*/  STL [R1+0x2e4], R18 ;  /* 0x0002e41201007387 */ /* 0x000fe80000100800 */
[----:B------:R-:W-:Y:S04]  /*17bc0*/  STL [R1+0x2f8], R17 ;  /* 0x0002f81101007387 */ /* 0x000fe80000100800 */
[----:B------:R-:W-:Y:S01]  /*17bd0*/  STL [R1+0x310], R16 ;  /* 0x0003101001007387 */ /* 0x000fe20000100800 */
[----:B------:R-:W-:-:S03]  /*17be0*/  IMAD R11, R25, c[0x0][0x190], RZ ;  /* 0x00006400190b7a24 */ /* 0x000fc600078e02ff */
[----:B------:R-:W-:Y:S04]  /*17bf0*/  STL [R1+0x324], R15 ;  /* 0x0003240f01007387 */ /* 0x000fe80000100800 */
[----:B------:R-:W-:Y:S04]  /*17c00*/  STL [R1+0x338], R14 ;  /* 0x0003380e01007387 */ /* 0x000fe80000100800 */
[----:B------:R-:W-:Y:S04]  /*17c10*/  STL [R1+0x350], R13 ;  /* 0x0003500d01007387 */ /* 0x000fe80000100800 */
[----:B------:R-:W-:Y:S04]  /*17c20*/  STL [R1+0x360], R12 ;  /* 0x0003600c01007387 */ /* 0x000fe80000100800 */
[----:B------:R0:W-:Y:S04]  /*17c30*/  STL [R1+0x378], R10 ;  /* 0x0003780a01007387 */ /* 0x0001e80000100800 */
[----:B------:R-:W-:Y:S01]  /*17c40*/  STL [R1+0x388], R11 ;  /* 0x0003880b01007387 */ /* 0x000fe20000100800 */
[----:B0-----:R-:W-:-:S03]  /*17c50*/  IMAD R10, R27, c[0x0][0x190], RZ ;  /* 0x000064001b0a7a24 */ /* 0x001fc600078e02ff */
[----:B------:R0:W-:Y:S04]  /*17c60*/  STL [R1+0x390], R9 ;  /* 0x0003900901007387 */ /* 0x0001e80000100800 */
[----:B------:R-:W-:Y:S04]  /*17c70*/  STL [R1+0x38c], R10 ;  /* 0x00038c0a01007387 */ /* 0x000fe80000100800 */
[----:B------:R1:W-:Y:S01]  /*17c80*/  STL [R1+0x384], R0 ;  /* 0x0003840001007387 */ /* 0x0003e20000100800 */
[----:B0-----:R-:W-:Y:S02]  /*17c90*/  IMAD R9, R2, c[0x0][0x190], RZ ;  /* 0x0000640002097a24 */ /* 0x001fe400078e02ff */
[----:B------:R-:W-:-:S02]  /*17ca0*/  IMAD R2, R3, c[0x0][0x190], RZ ;  /* 0x0000640003027a24 */ /* 0x000fc400078e02ff */
[----:B------:R-:W-:Y:S01]  /*17cb0*/  IMAD R3, R5, c[0x0][0x190], RZ ;  /* 0x0000640005037a24 */ /* 0x000fe200078e02ff */
[----:B------:R-:W-:Y:S01]  /*17cc0*/  STL [R1+0x380], R9 ;  /* 0x0003800901007387 */ /* 0x000fe20000100800 */
[----:B-1----:R-:W-:-:S03]  /*17cd0*/  IMAD R0, R4, c[0x0][0x190], RZ ;  /* 0x0000640004007a24 */ /* 0x002fc600078e02ff */
[----:B------:R0:W-:Y:S04]  /*17ce0*/  STL [R1+0x37c], R2 ;  /* 0x00037c0201007387 */ /* 0x0001e80000100800 */
[----:B------:R1:W-:Y:S04]  /*17cf0*/  STL [R1+0x374], R0 ;  /* 0x0003740001007387 */ /* 0x0003e80000100800 */
[----:B------:R2:W-:Y:S01]  /*17d00*/  STL [R1+0x370], R3 ;  /* 0x0003700301007387 */ /* 0x0005e20000100800 */
[----:B0-----:R-:W-:Y:S02]  /*17d10*/  IMAD R2, R6, c[0x0][0x190], RZ ;  /* 0x0000640006027a24 */ /* 0x001fe400078e02ff */
[----:B-1----:R-:W-:-:S03]  /*17d20*/  IMAD R0, R7, c[0x0][0x190], RZ ;  /* 0x0000640007007a24 */ /* 0x002fc600078e02ff */
[----:B------:R0:W-:Y:S01]  /*17d30*/  STL [R1+0x36c], R2 ;  /* 0x00036c0201007387 */ /* 0x0001e20000100800 */
[----:B--2---:R-:W-:-:S03]  /*17d40*/  IMAD R3, R8, c[0x0][0x190], RZ ;  /* 0x0000640008037a24 */ /* 0x004fc600078e02ff */
[----:B------:R1:W-:Y:S04]  /*17d50*/  STL [R1+0x368], R0 ;  /* 0x0003680001007387 */ /* 0x0003e80000100800 */
[----:B------:R-:W-:Y:S04]  /*17d60*/  STL [R1+0x364], R3 ;  /* 0x0003640301007387 */ /* 0x000fe80000100800 */
[----:B------:R-:W2:Y:S01]  /*17d70*/  LDL.LU R28, [R1+0x348] ;  /* 0x00034800011c7983 */ /* 0x000ea20000300800 */
[----:B0-----:R-:W-:Y:S02]  /*17d80*/  IMAD R2, R29, c[0x0][0x190], RZ ;  /* 0x000064001d027a24 */ /* 0x001fe400078e02ff */
[----:B-1----:R-:W-:-:S03]  /*17d90*/  IMAD R0, R26, c[0x0][0x190], RZ ;  /* 0x000064001a007a24 */ /* 0x002fc600078e02ff */
[----:B------:R-:W-:Y:S04]  /*17da0*/  STL [R1+0x35c], R2 ;  /* 0x00035c0201007387 */ /* 0x000fe80000100800 */
[----:B--2---:R0:W-:Y:S04]  /*17db0*/  STL [R1+0x1860], R28 ;  /* 0x0018601c01007387 */ /* 0x0041e80000100800 */
        /* <DEDUP_REMOVED lines=524> */
[----:B----4-:R-:W-:Y:S02]  /*19e80*/  IMAD R23, R23, c[0x0][0x190], RZ ;  /* 0x0000640017177a24 */ /* 0x010fe400078e02ff */
[----:B-----5:R-:W-:Y:S02]  /*19e90*/  IMAD R22, R22, c[0x0][0x190], RZ ;  /* 0x0000640016167a24 */ /* 0x020fe400078e02ff */
[----:B------:R-:W-:-:S02]  /*19ea0*/  IMAD R21, R21, c[0x0][0x190], RZ ;  /* 0x0000640015157a24 */ /* 0x000fc400078e02ff */
[----:B------:R-:W-:Y:S02]  /*19eb0*/  IMAD R20, R20, c[0x0][0x190], RZ ;  /* 0x0000640014147a24 */ /* 0x000fe400078e02ff */
[----:B------:R-:W-:Y:S02]  /*19ec0*/  IMAD R19, R19, c[0x0][0x190], RZ ;  /* 0x0000640013137a24 */ /* 0x000fe400078e02ff */
[----:B------:R-:W-:Y:S02]  /*19ed0*/  IMAD R18, R18, c[0x0][0x190], RZ ;  /* 0x0000640012127a24 */ /* 0x000fe400078e02ff */
[----:B------:R-:W-:Y:S02]  /*19ee0*/  IMAD R17, R17, c[0x0][0x190], RZ ;  /* 0x0000640011117a24 */ /* 0x000fe400078e02ff */
[----:B------:R-:W-:Y:S02]  /*19ef0*/  IMAD R16, R16, c[0x0][0x190], RZ ;  /* 0x0000640010107a24 */ /* 0x000fe400078e02ff */
        /* <DEDUP_REMOVED lines=19> */
[----:B--2---:R-:W-:-:S05]  /*1a030*/  IMAD R28, R28, c[0x0][0x190], RZ ;  /* 0x000064001c1c7a24 */ /* 0x004fca00078e02ff */
        /* <DEDUP_REMOVED lines=57> */
[----:B0-----:R-:W2:Y:S02]  /*1a3d0*/  LDL.LU R26, [R1+0x17c4] ;  /* 0x0017c400011a7983 */ /* 0x001ea40000300800 */
[----:B--2---:R-:W-:-:S05]  /*1a3e0*/  IMAD R26, R26, c[0x0][0x190], RZ ;  /* 0x000064001a1a7a24 */ /* 0x004fca00078e02ff */
[----:B------:R0:W-:Y:S04]  /*1a3f0*/  STL [R1], R26 ;  /* 0x0000001a01007387 */ /* 0x0001e80000100800 */
[----:B0-----:R-:W2:Y:S01]  /*1a400*/  LDL.LU R26, [R1+0x17c0] ;  /* 0x0017c000011a7983 */ /* 0x001ea20000300800 */
[----:B------:R-:W-:Y:S02]  /*1a410*/  IMAD R29, R29, c[0x0][0x190], RZ ;  /* 0x000064001d1d7a24 */ /* 0x000fe400078e02ff */
[----:B------:R-:W-:Y:S02]  /*1a420*/  IMAD R8, R8, c[0x0][0x190], RZ ;  /* 0x0000640008087a24 */ /* 0x000fe400078e02ff */
[----:B------:R-:W-:Y:S02]  /*1a430*/  IMAD R7, R7, c[0x0][0x190], RZ ;  /* 0x0000640007077a24 */ /* 0x000fe400078e02ff */
[----:B------:R-:W-:Y:S01]  /*1a440*/  IMAD R6, R6, c[0x0][0x190], RZ ;  /* 0x0000640006067a24 */ /* 0x000fe200078e02ff */
[----:B------:R-:W-:Y:S01]  /*1a450*/  STL [R1+0x17ac], R29 ;  /* 0x0017ac1d01007387 */ /* 0x000fe20000100800 */
[----:B------:R-:W-:-:S03]  /*1a460*/  IMAD R5, R5, c[0x0][0x190], RZ ;  /* 0x0000640005057a24 */ /* 0x000fc600078e02ff */
[----:B------:R-:W-:Y:S04]  /*1a470*/  STL [R1+0x17b0], R8 ;  /* 0x0017b00801007387 */ /* 0x000fe80000100800 */
[----:B------:R-:W-:Y:S04]  /*1a480*/  STL [R1+0x17b4], R7 ;  /* 0x0017b40701007387 */ /* 0x000fe80000100800 */
[----:B------:R2:W-:Y:S04]  /*1a490*/  STL [R1+0x17b8], R6 ;  /* 0x0017b80601007387 */ /* 0x0005e80000100800 */
[----:B------:R0:W-:Y:S01]  /*1a4a0*/  STL [R1+0x17bc], R5 ;  /* 0x0017bc0501007387 */ /* 0x0001e20000100800 */
[----:B--2---:R-:W-:-:S02]  /*1a4b0*/  LEA R6, P3, R25, R26, 0x1 ;  /* 0x0000001a19067211 */ /* 0x004fc400078608ff */
[-C--:B------:R-:W-:Y:S02]  /*1a4c0*/  LEA R7, P2, R10, R26.reuse, 0x1 ;  /* 0x0000001a0a077211 */ /* 0x080fe400078408ff */
[-C--:B0-----:R-:W-:Y:S01]  /*1a4d0*/  LEA R5, P1, R11, R26.reuse, 0x1 ;  /* 0x0000001a0b057211 */ /* 0x081fe200078208ff */
[----:B------:R0:W-:Y:S04]  /*1a4e0*/  STL [R1+0x1360], R6 ;  /* 0x0013600601007387 */ /* 0x0001e80000100800 */
[----:B------:R1:W-:Y:S01]  /*1a4f0*/  STL [R1+0x1364], R7 ;  /* 0x0013640701007387 */ /* 0x0003e20000100800 */
[----:B0-----:R-:W-:-:S03]  /*1a500*/  LEA R6, P0, R12, R26, 0x1 ;  /* 0x0000001a0c067211 */ /* 0x001fc600078008ff */
[----:B------:R0:W-:Y:S01]  /*1a510*/  STL [R1+0x1368], R5 ;  /* 0x0013680501007387 */ /* 0x0001e20000100800 */
[----:B-1----:R-:W-:-:S03]  /*1a520*/  LEA R7, P4, R13, R26, 0x1 ;  /* 0x0000001a0d077211 */ /* 0x002fc600078808ff */
[----:B------:R1:W-:Y:S01]  /*1a530*/  STL [R1+0x136c], R6 ;  /* 0x00136c0601007387 */ /* 0x0003e20000100800 */
[----:B0-----:R-:W-:-:S03]  /*1a540*/  LEA R5, P6, R14, R26, 0x1 ;  /* 0x0000001a0e057211 */ /* 0x001fc600078c08ff */
[----:B------:R0:W-:Y:S01]  /*1a550*/  STL [R1+0x1370], R7 ;  /* 0x0013700701007387 */ /* 0x0001e20000100800 */
[----:B-1----:R-:W-:-:S03]  /*1a560*/  LEA R6, P5, R15, R26, 0x1 ;  /* 0x0000001a0f067211 */ /* 0x002fc600078a08ff */
[----:B------:R1:W-:Y:S01]  /*1a570*/  STL [R1+0x1374], R5 ;  /* 0x0013740501007387 */ /* 0x0003e20000100800 */
[----:B0-----:R-:W-:-:S03]  /*1a580*/  LEA.HI.X.SX32 R7, R25, R9, 0x1, P3 ;  /* 0x0000000919077211 */ /* 0x001fc600018f0eff */
[----:B------:R0:W-:Y:S01]  /*1a590*/  STL [R1+0x1378], R6 ;  /* 0x0013780601007387 */ /* 0x0001e20000100800 */
[----:B-1----:R-:W-:-:S03]  /*1a5a0*/  LEA R5, P3, R16, R26, 0x1 ;  /* 0x0000001a10057211 */ /* 0x002fc600078608ff */
[----:B------:R-:W-:Y:S01]  /*1a5b0*/  STL [R1+0x1358], R7 ;  /* 0x0013580701007387 */ /* 0x000fe20000100800 */
[----:B0-----:R-:W-:-:S03]  /*1a5c0*/  LEA.HI.X.SX32 R6, R10, R9, 0x1, P2 ;  /* 0x000000090a067211 */ /* 0x001fc600010f0eff */
[----:B------:R-:W2:Y:S04]  /*1a5d0*/  LDL.LU R10, [R1+0x148] ;  /* 0x00014800010a7983 */ /* 0x000ea80000300800 */
[----:B------:R0:W-:Y:S04]  /*1a5e0*/  STL [R1+0x135c], R5 ;  /* 0x00135c0501007387 */ /* 0x0001e80000100800 */
[----:B------:R1:W-:Y:S01]  /*1a5f0*/  STL [R1+0x1350], R6 ;  /* 0x0013500601007387 */ /* 0x0003e20000100800 */
[----:B0-----:R-:W-:Y:S02]  /*1a600*/  LEA R5, P2, R17, R26, 0x1 ;  /* 0x0000001a11057211 */ /* 0x001fe400078408ff */
[----:B-1----:R-:W-:-:S02]  /*1a610*/  LEA.HI.X.SX32 R6, R11, R9, 0x1, P1 ;  /* 0x000000090b067211 */ /* 0x002fc400008f0eff */
[----:B------:R-:W2:Y:S01]  /*1a620*/  LDL.LU R11, [R1+0x130] ;  /* 0x00013000010b7983 */ /* 0x000ea20000300800 */
[----:B------:R-:W-:-:S03]  /*1a630*/  LEA R7, P1, R18, R26, 0x1 ;  /* 0x0000001a12077211 */ /* 0x000fc600078208ff */
[----:B------:R0:W-:Y:S04]  /*1a640*/  STL [R1+0x1354], R5 ;  /* 0x0013540501007387 */ /* 0x0001e80000100800 */
[----:B0-----:R-:W2:Y:S04]  /*1a650*/  LDL.LU R5, [R1+0x15c] ;  /* 0x00015c0001057983 */ /* 0x001ea80000300800 */
[----:B------:R0:W-:Y:S04]  /*1a660*/  STL [R1+0x1348], R6 ;  /* 0x0013480601007387 */ /* 0x0001e80000100800 */
[----:B------:R1:W-:Y:S01]  /*1a670*/  STL [R1+0x134c], R7 ;  /* 0x00134c0701007387 */ /* 0x0003e20000100800 */
[----:B0-----:R-:W-:-:S02]  /*1a680*/  LEA.HI.X.SX32 R6, R12, R9, 0x1, P0 ;  /* 0x000000090c067211 */ /* 0x001fc400000f0eff */
[-C--:B------:R-:W-:Y:S02]  /*1a690*/  LEA R8, P0, R19, R26.reuse, 0x1 ;  /* 0x0000001a13087211 */ /* 0x080fe400078008ff */
[----:B-1----:R-:W-:Y:S01]  /*1a6a0*/  LEA.HI.X.SX32 R7, R13, R9, 0x1, P4 ;  /* 0x000000090d077211 */ /* 0x002fe200020f0eff */
[----:B------:R0:W-:Y:S01]  /*1a6b0*/  STL [R1+0x1340], R6 ;  /* 0x0013400601007387 */ /* 0x0001e20000100800 */
[----:B------:R-:W-:-:S03]  /*1a6c0*/  LEA R12, P4, R20, R26, 0x1 ;  /* 0x0000001a140c7211 */ /* 0x000fc600078808ff */
[----:B0-----:R-:W2:Y:S04]  /*1a6d0*/  LDL.LU R6, [R1+0x188] ;  /* 0x0001880001067983 */ /* 0x001ea80000300800 */
[----:B------:R0:W-:Y:S04]  /*1a6e0*/  STL [R1+0x1344], R8 ;  /* 0x0013440801007387 */ /* 0x0001e80000100800 */
[----:B------:R1:W-:Y:S01]  /*1a6f0*/  STL [R1+0x1338], R7 ;  /* 0x0013380701007387 */ /* 0x0003e20000100800 */
[----:B0-----:R-:W-:-:S03]  /*1a700*/  LEA.HI.X.SX32 R8, R14, R9, 0x1, P6 ;  /* 0x000000090e087211 */ /* 0x001fc600030f0eff */
[----:B-1----:R-:W2:Y:S04]  /*1a710*/  LDL.LU R7, [R1+0x198] ;  /* 0x0001980001077983 */ /* 0x002ea80000300800 */
[----:B------:R0:W-:Y:S04]  /*1a720*/  STL [R1+0x133c], R12 ;  /* 0x00133c0c01007387 */ /* 0x0001e80000100800 */
[----:B------:R1:W-:Y:S01]  /*1a730*/  STL [R1+0x1330], R8 ;  /* 0x0013300801007387 */ /* 0x0003e20000100800 */
[----:B0-----:R-:W-:Y:S02]  /*1a740*/  LEA R12, P6, R21, R26, 0x1 ;  /* 0x0000001a150c7211 */ /* 0x001fe400078c08ff */
[----:B-1----:R-:W-:-:S03]  /*1a750*/  LEA.HI.X.SX32 R8, R15, R9, 0x1, P5 ;  /* 0x000000090f087211 */ /* 0x002fc600028f0eff */
[----:B------:R0:W-:Y:S01]  /*1a760*/  STL [R1+0x1334], R12 ;  /* 0x0013340c01007387 */ /* 0x0001e20000100800 */
[----:B-----5:R-:W-:-:S03]  /*1a770*/  LEA R13, P5, R22, R26, 0x1 ;  /* 0x0000001a160d7211 */ /* 0x020fc600078a08ff */
[----:B------:R1:W-:Y:S01]  /*1a780*/  STL [R1+0x1328], R8 ;  /* 0x0013280801007387 */ /* 0x0003e20000100800 */
[----:B0-----:R-:W-:-:S03]  /*1a790*/  LEA.HI.X.SX32 R12, R16, R9, 0x1, P3 ;  /* 0x00000009100c7211 */ /* 0x001fc600018f0eff */
[----:B-1----:R-:W5:Y:S04]  /*1a7a0*/  LDL.LU R8, [R1+0x1c0] ;  /* 0x0001c00001087983 */ /* 0x002f680000300800 */
[----:B------:R4:W-:Y:S04]  /*1a7b0*/  STL [R1+0x132c], R13 ;  /* 0x00132c0d01007387 */ /* 0x0009e80000100800 */
[----:B------:R0:W-:Y:S04]  /*1a7c0*/  STL [R1+0x1320], R12 ;  /* 0x0013200c01007387 */ /* 0x0001e80000100800 */
[----:B------:R-:W5:Y:S01]  /*1a7d0*/  LDL.LU R29, [R1+0x1d8] ;  /* 0x0001d800011d7983 */ /* 0x000f620000300800 */
[----:B----4-:R-:W-:-:S02]  /*1a7e0*/  LEA R13, P3, R23, R26, 0x1 ;  /* 0x0000001a170d7211 */ /* 0x010fc400078608ff */
[----:B0-----:R-:W-:-:S03]  /*1a7f0*/  LEA.HI.X.SX32 R12, R17, R9, 0x1, P2 ;  /* 0x00000009110c7211 */ /* 0x001fc600010f0eff */
[----:B------:R3:W-:Y:S04]  /*1a800*/  STL [R1+0x1324], R13 ;  /* 0x0013240d01007387 */ /* 0x0007e80000100800 */
[----:B------:R0:W-:Y:S01]  /*1a810*/  STL [R1+0x1318], R12 ;  /* 0x0013180c01007387 */ /* 0x0001e20000100800 */
[----:B---3--:R-:W-:Y:S02]  /*1a820*/  LEA R13, P2, R24, R26, 0x1 ;  /* 0x0000001a180d7211 */ /* 0x008fe400078408ff */
[-C--:B0-----:R-:W-:Y:S02]  /*1a830*/  LEA.HI.X.SX32 R12, R18, R9.reuse, 0x1, P1 ;  /* 0x00000009120c7211 */ /* 0x081fe400008f0eff */
[----:B------:R-:W3:Y:S04]  /*1a840*/  LDL.LU R18, [R1+0x1b0] ;  /* 0x0001b00001127983 */ /* 0x000ee80000300800 */
[----:B------:R-:W-:Y:S04]  /*1a850*/  STL [R1+0x131c], R13 ;  /* 0x00131c0d01007387 */ /* 0x000fe80000100800 */
[----:B------:R-:W4:Y:S04]  /*1a860*/  LDL.LU R17, [R1+0x1ec] ;  /* 0x0001ec0001117983 */ /* 0x000f280000300800 */
[----:B------:R0:W-:Y:S02]  /*1a870*/  STL [R1+0x1310], R12 ;  /* 0x0013100c01007387 */ /* 0x0001e40000100800 */
[----:B0-----:R-:W-:-:S02]  /*1a880*/  LEA.HI.X.SX32 R12, R19, R9, 0x1, P0 ;  /* 0x00000009130c7211 */ /* 0x001fc400000f0eff */
[----:B------:R-:W3:Y:S01]  /*1a890*/  LDL.LU R19, [R1+0x170] ;  /* 0x0001700001137983 */ /* 0x000ee20000300800 */
[----:B------:R-:W-:-:S05]  /*1a8a0*/  LEA R13, P1, R28, R26, 0x1 ;  /* 0x0000001a1c0d7211 */ /* 0x000fca00078208ff */
[----:B------:R-:W-:Y:S04]  /*1a8b0*/  STL [R1+0x1314], R13 ;  /* 0x0013140d01007387 */ /* 0x000fe80000100800 */
[----:B------:R-:W4:Y:S04]  /*1a8c0*/  LDL.LU R16, [R1+0x200] ;  /* 0x0002000001107983 */ /* 0x000f280000300800 */
[----:B------:R0:W-:Y:S04]  /*1a8d0*/  STL [R1+0x1308], R12 ;  /* 0x0013080c01007387 */ /* 0x0001e80000100800 */
[----:B------:R-:W4:Y:S01]  /*1a8e0*/  LDL.LU R15, [R1+0x218] ;  /* 0x00021800010f7983 */ /* 0x000f220000300800 */
[----:B0-----:R-:W-:-:S02]  /*1a8f0*/  LEA.HI.X.SX32 R12, R20, R9, 0x1, P4 ;  /* 0x00000009140c7211 */ /* 0x001fc400020f0eff */
[----:B--2---:R-:W-:-:S05]  /*1a900*/  LEA R13, P0, R11, R26, 0x1 ;  /* 0x0000001a0b0d7211 */ /* 0x004fca00078008ff */
[----:B------:R0:W-:Y:S04]  /*1a910*/  STL [R1+0x130c], R13 ;  /* 0x00130c0d01007387 */ /* 0x0001e80000100800 */
[----:B------:R1:W-:Y:S04]  /*1a920*/  STL [R1+0x1300], R12 ;  /* 0x0013000c01007387 */ /* 0x0003e80000100800 */
[----:B------:R-:W2:Y:S01]  /*1a930*/  LDL.LU R14, [R1+0x22c] ;  /* 0x00022c00010e7983 */ /* 0x000ea20000300800 */
[----:B0-----:R-:W-:Y:S02]  /*1a940*/  LEA R13, P4, R10, R26, 0x1 ;  /* 0x0000001a0a0d7211 */ /* 0x001fe400078808ff */
[----:B-1----:R-:W-:-:S03]  /*1a950*/  LEA.HI.X.SX32 R12, R21, R9, 0x1, P6 ;  /* 0x00000009150c7211 */ /* 0x002fc600030f0eff */
[----:B------:R0:W-:Y:S04]  /*1a960*/  STL [R1+0x1304], R13 ;  /* 0x0013040d01007387 */ /* 0x0001e80000100800 */
[----:B------:R1:W-:Y:S04]  /*1a970*/  STL [R1+0x12f8], R12 ;  /* 0x0012f80c01007387 */ /* 0x0003e80000100800 */
[----:B------:R-:W2:Y:S01]  /*1a980*/  LDL.LU R25, [R1+0x240] ;  /* 0x0002400001197983 */ /* 0x000ea20000300800 */
[----:B0-----:R-:W-:Y:S02]  /*1a990*/  LEA R13, P6, R5, R26, 0x1 ;  /* 0x0000001a050d7211 */ /* 0x001fe400078c08ff */
[----:B-1----:R-:W-:-:S03]  /*1a9a0*/  LEA.HI.X.SX32 R12, R22, R9, 0x1, P5 ;  /* 0x00000009160c7211 */ /* 0x002fc600028f0eff */
[----:B------:R0:W-:Y:S04]  /*1a9b0*/  STL [R1+0x12fc], R13 ;  /* 0x0012fc0d01007387 */ /* 0x0001e80000100800 */
[----:B------:R1:W-:Y:S04]  /*1a9c0*/  STL [R1+0x12f0], R12 ;  /* 0x0012f00c01007387 */ /* 0x0003e80000100800 */
[----:B0-----:R-:W2:Y:S01]  /*1a9d0*/  LDL.LU R13, [R1+0x258] ;  /* 0x00025800010d7983 */ /* 0x001ea20000300800 */
[----:B-1----:R-:W-:Y:S02]  /*1a9e0*/  LEA.HI.X.SX32 R12, R23, R9, 0x1, P3 ;  /* 0x00000009170c7211 */ /* 0x002fe400018f0eff */
[----:B------:R-:W-:-:S02]  /*1a9f0*/  LEA R21, P3, R6, R26, 0x1 ;  /* 0x0000001a06157211 */ /* 0x000fc400078608ff */
[----:B---3--:R-:W-:-:S05]  /*1aa00*/  LEA R20, P5, R19, R26, 0x1 ;  /* 0x0000001a13147211 */ /* 0x008fca00078a08ff */
[----:B------:R0:W-:Y:S04]  /*1aa10*/  STL [R1+0x12f4], R20 ;  /* 0x0012f41401007387 */ /* 0x0001e80000100800 */
[----:B------:R1:W-:Y:S04]  /*1aa20*/  STL [R1+0x12e8], R12 ;  /* 0x0012e80c01007387 */ /* 0x0003e80000100800 */
[----:B0-----:R-:W3:Y:S01]  /*1aa30*/  LDL.LU R20, [R1+0x268] ;  /* 0x0002680001147983 */ /* 0x001ee20000300800 */
[----:B-1----:R-:W-:-:S03]  /*1aa40*/  LEA.HI.X.SX32 R12, R24, R9, 0x1, P2 ;  /* 0x00000009180c7211 */ /* 0x002fc600010f0eff */
[----:B------:R-:W-:Y:S04]  /*1aa50*/  STL [R1+0x12ec], R21 ;  /* 0x0012ec1501007387 */ /* 0x000fe80000100800 */
[----:B------:R0:W-:Y:S04]  /*1aa60*/  STL [R1+0xb9c], R12 ;  /* 0x000b9c0c01007387 */ /* 0x0001e80000100800 */
[----:B0-----:R-:W3:Y:S01]  /*1aa70*/  LDL.LU R12, [R1+0x280] ;  /* 0x00028000010c7983 */ /* 0x001ee20000300800 */
[----:B------:R-:W-:Y:S02]  /*1aa80*/  LEA R22, P2, R7, R26, 0x1 ;  /* 0x0000001a07167211 */ /* 0x000fe400078408ff */
[----:B------:R-:W-:-:S03]  /*1aa90*/  LEA.HI.X.SX32 R21, R28, R9, 0x1, P1 ;  /* 0x000000091c157211 */ /* 0x000fc600008f0eff */
[----:B------:R0:W-:Y:S04]  /*1aaa0*/  STL [R1+0xbbc], R22 ;  /* 0x000bbc1601007387 */ /* 0x0001e80000100800 */
[----:B------:R1:W-:Y:S01]  /*1aab0*/  STL [R1+0xba0], R21 ;  /* 0x000ba01501007387 */ /* 0x0003e20000100800 */
[-C--:B0-----:R-:W-:Y:S02]  /*1aac0*/  LEA R22, P1, R18, R26.reuse, 0x1 ;  /* 0x0000001a12167211 */ /* 0x081fe400078208ff */
[----:B-1----:R-:W-:Y:S02]  /*1aad0*/  LEA.HI.X.SX32 R21, R11, R9, 0x1, P0 ;  /* 0x000000090b157211 */ /* 0x002fe400000f0eff */
[----:B------:R-:W3:Y:S04]  /*1aae0*/  LDL.LU R11, [R1+0x290] ;  /* 0x00029000010b7983 */ /* 0x000ee80000300800 */
[----:B------:R5:W-:Y:S04]  /*1aaf0*/  STL [R1+0xbc4], R22 ;  /* 0x000bc41601007387 */ /* 0x000be80000100800 */
[----:B------:R0:W-:Y:S01]  /*1ab00*/  STL [R1+0xba4], R21 ;  /* 0x000ba41501007387 */ /* 0x0001e20000100800 */
[----:B-----5:R-:W-:-:S02]  /*1ab10*/  LEA R22, P0, R8, R26, 0x1 ;  /* 0x0000001a08167211 */ /* 0x020fc400078008ff */
[----:B0-----:R-:W-:Y:S02]  /*1ab20*/  LEA.HI.X.SX32 R21, R10, R9, 0x1, P4 ;  /* 0x000000090a157211 */ /* 0x001fe400020f0eff */
[----:B------:R-:W5:Y:S04]  /*1ab30*/  LDL.LU R10, [R1+0x2a8] ;  /* 0x0002a800010a7983 */ /* 0x000f680000300800 */
[----:B------:R0:W-:Y:S04]  /*1ab40*/  STL [R1+0xbcc], R22 ;  /* 0x000bcc1601007387 */ /* 0x0001e80000100800 */
[----:B------:R1:W-:Y:S01]  /*1ab50*/  STL [R1+0xba8], R21 ;  /* 0x000ba81501007387 */ /* 0x0003e20000100800 */
[----:B0-----:R-:W-:-:S02]  /*1ab60*/  LEA R22, P4, R29, R26, 0x1 ;  /* 0x0000001a1d167211 */ /* 0x001fc400078808ff */
[----:B-1----:R-:W-:Y:S02]  /*1ab70*/  LEA.HI.X.SX32 R21, R5, R9, 0x1, P6 ;  /* 0x0000000905157211 */ /* 0x002fe400030f0eff */
[----:B------:R-:W5:Y:S04]  /*1ab80*/  LDL.LU R5, [R1+0x2b8] ;  /* 0x0002b80001057983 */ /* 0x000f680000300800 */
[----:B------:R4:W-:Y:S04]  /*1ab90*/  STL [R1+0xbd4], R22 ;  /* 0x000bd41601007387 */ /* 0x0009e80000100800 */
[----:B------:R0:W-:Y:S01]  /*1aba0*/  STL [R1+0xbac], R21 ;  /* 0x000bac1501007387 */ /* 0x0001e20000100800 */
[----:B----4-:R-:W-:-:S02]  /*1abb0*/  LEA R22, P6, R17, R26, 0x1 ;  /* 0x0000001a11167211 */ /* 0x010fc400078c08ff */
[----:B0-----:R-:W-:Y:S02]  /*1abc0*/  LEA.HI.X.SX32 R21, R19, R9, 0x1, P5 ;  /* 0x0000000913157211 */ /* 0x001fe400028f0eff */
[----:B------:R-:W4:Y:S04]  /*1abd0*/  LDL.LU R19, [R1+0x2d0] ;  /* 0x0002d00001137983 */ /* 0x000f280000300800 */
[----:B------:R0:W-:Y:S04]  /*1abe0*/  STL [R1+0xbdc], R22 ;  /* 0x000bdc1601007387 */ /* 0x0001e80000100800 */
[----:B------:R1:W-:Y:S01]  /*1abf0*/  STL [R1+0xbb0], R21 ;  /* 0x000bb01501007387 */ /* 0x0003e20000100800 */
[----:B0-----:R-:W-:-:S02]  /*1ac00*/  LEA R22, P5, R16, R26, 0x1 ;  /* 0x0000001a10167211 */ /* 0x001fc400078a08ff */
[----:B-1----:R-:W-:Y:S02]  /*1ac10*/  LEA.HI.X.SX32 R21, R6, R9, 0x1, P3 ;  /* 0x0000000906157211 */ /* 0x002fe400018f0eff */
        /* <DEDUP_REMOVED lines=8> */
[----:B--2---:R-:W-:-:S02]  /*1aca0*/  LEA R22, P2, R14, R26, 0x1 ;  /* 0x0000001a0e167211 */ /* 0x004fc400078408ff */
[----:B0-----:R-:W-:Y:S02]  /*1acb0*/  LEA.HI.X.SX32 R21, R18, R9, 0x1, P1 ;  /* 0x0000000912157211 */ /* 0x001fe400008f0eff */
[----:B------:R-:W2:Y:S04]  /*1acc0*/  LDL.LU R18, [R1+0x310] ;  /* 0x0003100001127983 */ /* 0x000ea80000300800 */
[----:B------:R0:W-:Y:S04]  /*1acd0*/  STL [R1+0xbf4], R22 ;  /* 0x000bf41601007387 */ /* 0x0001e80000100800 */
[----:B------:R1:W-:Y:S01]  /*1ace0*/  STL [R1+0xbc0], R21 ;  /* 0x000bc01501007387 */ /* 0x0003e20000100800 */
[----:B0-----:R-:W-:-:S02]  /*1acf0*/  LEA R22, P1, R25, R26, 0x1 ;  /* 0x0000001a19167211 */ /* 0x001fc400078208ff */
[----:B-1----:R-:W-:Y:S02]  /*1ad00*/  LEA.HI.X.SX32 R21, R8, R9, 0x1, P0 ;  /* 0x0000000908157211 */ /* 0x002fe400000f0eff */
[----:B------:R-:W2:Y:S04]  /*1ad10*/  LDL.LU R8, [R1+0x324] ;  /* 0x0003240001087983 */ /* 0x000ea80000300800 */
[----:B------:R0:W-:Y:S04]  /*1ad20*/  STL [R1+0xbfc], R22 ;  /* 0x000bfc1601007387 */ /* 0x0001e80000100800 */
[----:B------:R1:W-:Y:S01]  /*1ad30*/  STL [R1+0xbc8], R21 ;  /* 0x000bc81501007387 */ /* 0x0003e20000100800 */
[----:B0-----:R-:W-:-:S02]  /*1ad40*/  LEA R22, P0, R13, R26, 0x1 ;  /* 0x0000001a0d167211 */ /* 0x001fc400078008ff */
[-C--:B-1----:R-:W-:Y:S02]  /*1ad50*/  LEA.HI.X.SX32 R21, R29, R9.reuse, 0x1, P4 ;  /* 0x000000091d157211 */ /* 0x082fe400020f0eff */
[----:B------:R-:W2:Y:S04]  /*1ad60*/  LDL.LU R29, [R1+0x338] ;  /* 0x00033800011d7983 */ /* 0x000ea80000300800 */
[----:B------:R-:W-:Y:S04]  /*1ad70*/  STL [R1+0xc04], R22 ;  /* 0x000c041601007387 */ /* 0x000fe80000100800 */
[----:B------:R0:W-:Y:S02]  /*1ad80*/  STL [R1+0xbd0], R21 ;  /* 0x000bd01501007387 */ /* 0x0001e40000100800 */
[----:B0-----:R-:W-:-:S02]  /*1ad90*/  LEA.HI.X.SX32 R21, R17, R9, 0x1, P6 ;  /* 0x0000000911157211 */ /* 0x001fc400030f0eff */
[----:B------:R-:W2:Y:S01]  /*1ada0*/  LDL.LU R17, [R1+0x350] ;  /* 0x0003500001117983 */ /* 0x000ea20000300800 */
[----:B---3--:R-:W-:-:S05]  /*1adb0*/  LEA R22, P4, R20, R26, 0x1 ;  /* 0x0000001a14167211 */ /* 0x008fca00078808ff */
[----:B------:R0:W-:Y:S04]  /*1adc0*/  STL [R1+0xc0c], R22 ;  /* 0x000c0c1601007387 */ /* 0x0001e80000100800 */
[----:B------:R1:W-:Y:S01]  /*1add0*/  STL [R1+0xbd8], R21 ;  /* 0x000bd81501007387 */ /* 0x0003e20000100800 */
[----:B0-----:R-:W-:Y:S02]  /*1ade0*/  LEA R22, P6, R12, R26, 0x1 ;  /* 0x0000001a0c167211 */ /* 0x001fe400078c08ff */
[-C--:B-1----:R-:W-:Y:S02]  /*1adf0*/  LEA.HI.X.SX32 R21, R16, R9.reuse, 0x1, P5 ;  /* 0x0000000910157211 */ /* 0x082fe400028f0eff */
[----:B------:R-:W3:Y:S04]  /*1ae00*/  LDL.LU R16, [R1+0x360] ;  /* 0x0003600001107983 */ /* 0x000ee80000300800 */
[----:B------:R-:W-:Y:S04]  /*1ae10*/  STL [R1+0xc14], R22 ;  /* 0x000c141601007387 */ /* 0x000fe80000100800 */
[----:B------:R0:W-:Y:S02]  /*1ae20*/  STL [R1+0xbe0], R21 ;  /* 0x000be01501007387 */ /* 0x0001e40000100800 */
[----:B0-----:R-:W-:-:S02]  /*1ae30*/  LEA.HI.X.SX32 R21, R15, R9, 0x1, P3 ;  /* 0x000000090f157211 */ /* 0x001fc400018f0eff */
[----:B------:R-:W3:Y:S01]  /*1ae40*/  LDL.LU R15, [R1+0x378] ;  /* 0x00037800010f7983 */ /* 0x000ee20000300800 */
[----:B------:R-:W-:-:S05]  /*1ae50*/  LEA R22, P5, R11, R26, 0x1 ;  /* 0x0000001a0b167211 */ /* 0x000fca00078a08ff */
[----:B------:R5:W-:Y:S04]  /*1ae60*/  STL [R1+0xc1c], R22 ;  /* 0x000c1c1601007387 */ /* 0x000be80000100800 */
[----:B------:R0:W-:Y:S01]  /*1ae70*/  STL [R1+0xbe8], R21 ;  /* 0x000be81501007387 */ /* 0x0001e20000100800 */
[-C--:B-----5:R-:W-:Y:S02]  /*1ae80*/  LEA R22, P3, R10, R26.reuse, 0x1 ;  /* 0x0000001a0a167211 */ /* 0x0a0fe400078608ff */
        /* <DEDUP_REMOVED lines=20> */
[-C--:B-1----:R-:W-:Y:S02]  /*1afd0*/  LEA.HI.X.SX32 R21, R12, R9.reuse, 0x1, P6 ;  /* 0x000000090c157211 */ /* 0x082fe400030f0eff */
[----:B------:R-:W4:Y:S04]  /*1afe0*/  LDL.LU R12, [R1+0x380] ;  /* 0x00038000010c7983 */ /* 0x000f280000300800 */
[----:B------:R-:W-:Y:S04]  /*1aff0*/  STL [R1+0xc44], R22 ;  /* 0x000c441601007387 */ /* 0x000fe80000100800 */
[----:B------:R0:W-:Y:S02]  /*1b000*/  STL [R1+0xc10], R21 ;  /* 0x000c101501007387 */ /* 0x0001e40000100800 */
[----:B0-----:R-:W-:-:S02]  /*1b010*/  LEA.HI.X.SX32 R21, R11, R9, 0x1, P5 ;  /* 0x000000090b157211 */ /* 0x001fc400028f0eff */
[----:B------:R-:W4:Y:S01]  /*1b020*/  LDL.LU R11, [R1+0x37c] ;  /* 0x00037c00010b7983 */ /* 0x000f220000300800 */
[----:B--2---:R-:W-:-:S05]  /*1b030*/  LEA R22, P6, R18, R26, 0x1 ;  /* 0x0000001a12167211 */ /* 0x004fca00078c08ff */
[----:B------:R0:W-:Y:S04]  /*1b040*/  STL [R1+0xc4c], R22 ;  /* 0x000c4c1601007387 */ /* 0x0001e80000100800 */
[----:B------:R1:W-:Y:S01]  /*1b050*/  STL [R1+0xc18], R21 ;  /* 0x000c181501007387 */ /* 0x0003e20000100800 */
[-C--:B0-----:R-:W-:Y:S02]  /*1b060*/  LEA R22, P5, R8, R26.reuse, 0x1 ;  /* 0x0000001a08167211 */ /* 0x081fe400078a08ff */
[----:B-1----:R-:W-:Y:S02]  /*1b070*/  LEA.HI.X.SX32 R21, R10, R9, 0x1, P3 ;  /* 0x000000090a157211 */ /* 0x002fe400018f0eff */
        /* <DEDUP_REMOVED lines=16> */
[----:B------:R-:W-:Y:S04]  /*1b180*/  STL [R1+0xc6c], R22 ;  /* 0x000c6c1601007387 */ /* 0x000fe80000100800 */
[----:B------:R0:W-:Y:S02]  /*1b190*/  STL [R1+0xc38], R21 ;  /* 0x000c381501007387 */ /* 0x0001e40000100800 */
[-C--:B0-----:R-:W-:Y:S02]  /*1b1a0*/  LEA.HI.X.SX32 R21, R7, R9.reuse, 0x1, P4 ;  /* 0x0000000907157211 */ /* 0x081fe400020f0eff */
[----:B------:R-:W-:Y:S01]  /*1b1b0*/  LEA R22, P0, R15, R26, 0x1 ;  /* 0x0000001a0f167211 */ /* 0x000fe200078008ff */
[----:B------:R-:W3:Y:S04]  /*1b1c0*/  LDL.LU R7, [R1+0x364] ;  /* 0x0003640001077983 */ /* 0x000ee80000300800 */
[----:B------:R-:W-:Y:S04]  /*1b1d0*/  STL [R1+0xc74], R22 ;  /* 0x000c741601007387 */ /* 0x000fe80000100800 */
[----:B------:R0:W-:Y:S02]  /*1b1e0*/  STL [R1+0xc40], R21 ;  /* 0x000c401501007387 */ /* 0x0001e40000100800 */
[----:B0-----:R-:W-:-:S02]  /*1b1f0*/  LEA.HI.X.SX32 R21, R18, R9, 0x1, P6 ;  /* 0x0000000912157211 */ /* 0x001fc400030f0eff */
[----:B------:R-:W3:Y:S01]  /*1b200*/  LDL.LU R18, [R1+0x35c] ;  /* 0x00035c0001127983 */ /* 0x000ee20000300800 */
[----:B-----5:R-:W-:-:S05]  /*1b210*/  LEA R22, P4, R14, R26, 0x1 ;  /* 0x0000001a0e167211 */ /* 0x020fca00078808ff */
[----:B------:R0:W-:Y:S04]  /*1b220*/  STL [R1+0xc7c], R22 ;  /* 0x000c7c1601007387 */ /* 0x0001e80000100800 */
[----:B------:R1:W-:Y:S01]  /*1b230*/  STL [R1+0xc48], R21 ;  /* 0x000c481501007387 */ /* 0x0003e20000100800 */
[-C--:B0-----:R-:W-:Y:S02]  /*1b240*/  LEA R22, P6, R25, R26.reuse, 0x1 ;  /* 0x0000001a19167211 */ /* 0x081fe400078c08ff */
        /* <DEDUP_REMOVED lines=41> */
[----:B------:R-:W-:-:S05]  /*1b4e0*/  LEA R22, P5, R6, R26, 0x1 ;  /* 0x0000001a06167211 */ /* 0x000fca00078a08ff */
[----:B------:R-:W-:Y:S04]  /*1b4f0*/  STL [R1+0xcc4], R22 ;  /* 0x000cc41601007387 */ /* 0x000fe80000100800 */
[----:B------:R0:W-:Y:S02]  /*1b500*/  STL [R1+0xc90], R21 ;  /* 0x000c901501007387 */ /* 0x0001e40000100800 */
[----:B0-----:R-:W-:Y:S02]  /*1b510*/  LEA.HI.X.SX32 R21, R12, R9, 0x1, P2 ;  /* 0x000000090c157211 */ /* 0x001fe400010f0eff */
        /* <DEDUP_REMOVED lines=12> */
[----:B------:R-:W-:Y:S04]  /*1b5e0*/  STL [R1+0xcdc], R22 ;  /* 0x000cdc1601007387 */ /* 0x000fe80000100800 */
[----:B------:R0:W-:Y:S02]  /*1b5f0*/  STL [R1+0xca8], R21 ;  /* 0x000ca81501007387 */ /* 0x0001e40000100800 */
[----:B0-----:R-:W-:Y:S02]  /*1b600*/  LEA.HI.X.SX32 R21, R5, R9, 0x1, P4 ;  /* 0x0000000905157211 */ /* 0x001fe400020f0eff */
[-C--:B----4-:R-:W-:Y:S01]  /*1b610*/  LEA R22, P0, R29, R26.reuse, 0x1 ;  /* 0x0000001a1d167211 */ /* 0x090fe200078008ff */
[----:B------:R-:W4:Y:S04]  /*1b620*/  LDL.LU R5, [R1+0x31c] ;  /* 0x00031c0001057983 */ /* 0x000f280000300800 */
[----:B------:R0:W-:Y:S04]  /*1b630*/  STL [R1+0xce4], R22 ;  /* 0x000ce41601007387 */ /* 0x0001e80000100800 */
[----:B------:R1:W-:Y:S01]  /*1b640*/  STL [R1+0xcb0], R21 ;  /* 0x000cb01501007387 */ /* 0x0003e20000100800 */
[----:B0-----:R-:W-:-:S02]  /*1b650*/  LEA R22, P4, R17, R26, 0x1 ;  /* 0x0000001a11167211 */ /* 0x001fc400078808ff */
[----:B-1----:R-:W-:Y:S02]  /*1b660*/  LEA.HI.X.SX32 R21, R19, R9, 0x1, P6 ;  /* 0x0000000913157211 */ /* 0x002fe400030f0eff */
        /* <DEDUP_REMOVED lines=14> */
[-C--:B-1----:R-:W-:Y:S02]  /*1b750*/  LEA.HI.X.SX32 R21, R18, R9.reuse, 0x1, P2 ;  /* 0x0000000912157211 */ /* 0x082fe400010f0eff */
[----:B------:R-:W5:Y:S04]  /*1b760*/  LDL.LU R18, [R1+0x308] ;  /* 0x0003080001127983 */ /* 0x000f680000300800 */
[----:B------:R-:W-:Y:S04]  /*1b770*/  STL [R1+0xd04], R22 ;  /* 0x000d041601007387 */ /* 0x000fe80000100800 */
[----:B------:R0:W-:Y:S02]  /*1b780*/  STL [R1+0xcd0], R21 ;  /* 0x000cd01501007387 */ /* 0x0001e40000100800 */
[----:B0-----:R-:W-:-:S02]  /*1b790*/  LEA.HI.X.SX32 R21, R8, R9, 0x1, P1 ;  /* 0x0000000908157211 */ /* 0x001fc400008f0eff */
[----:B------:R-:W5:Y:S01]  /*1b7a0*/  LDL.LU R8, [R1+0x304] ;  /* 0x0003040001087983 */ /* 0x000f620000300800 */
        /* <DEDUP_REMOVED lines=30> */
[----:B----4-:R-:W-:-:S05]  /*1b990*/  LEA R22, P3, R5, R26, 0x1 ;  /* 0x0000001a05167211 */ /* 0x010fca00078608ff */
[----:B------:R-:W-:Y:S04]  /*1b9a0*/  STL [R1+0xd3c], R22 ;  /* 0x000d3c1601007387 */ /* 0x000fe80000100800 */
[----:B------:R0:W-:Y:S02]  /*1b9b0*/  STL [R1+0xd08], R21 ;  /* 0x000d081501007387 */ /* 0x0001e40000100800 */
[----:B0-----:R-:W-:Y:S02]  /*1b9c0*/  LEA.HI.X.SX32 R21, R13, R9, 0x1, P1 ;  /* 0x000000090d157211 */ /* 0x001fe400008f0eff */
[----:B------:R-:W4:Y:S01]  /*1b9d0*/  LDL.LU R13, [R1+0x2e0] ;  /* 0x0002e000010d7983 */ /* 0x000f220000300800 */
[----:B-----5:R-:W-:-:S05]  /*1b9e0*/  LEA R22, P2, R19, R26, 0x1 ;  /* 0x0000001a13167211 */ /* 0x020fca00078408ff */
[----:B------:R-:W-:Y:S04]  /*1b9f0*/  STL [R1+0xd44], R22 ;  /* 0x000d441601007387 */ /* 0x000fe80000100800 */
[----:B------:R0:W-:Y:S02]  /*1ba00*/  STL [R1+0xd10], R21 ;  /* 0x000d101501007387 */ /* 0x0001e40000100800 */
[----:B0-----:R-:W-:Y:S02]  /*1ba10*/  LEA.HI.X.SX32 R21, R20, R9, 0x1, P0 ;  /* 0x0000000914157211 */ /* 0x001fe400000f0eff */
[-C--:B------:R-:W-:Y:S01]  /*1ba20*/  LEA R22, P1, R6, R26.reuse, 0x1 ;  /* 0x0000001a06167211 */ /* 0x080fe200078208ff */
        /* <DEDUP_REMOVED lines=59> */
[----:B------:R-:W5:Y:S01]  /*1bde0*/  LDL.LU R16, [R1+0x2a0] ;  /* 0x0002a00001107983 */ /* 0x000f620000300800 */
[----:B------:R-:W-:-:S05]  /*1bdf0*/  LEA R22, P3, R12, R26, 0x1 ;  /* 0x0000001a0c167211 */ /* 0x000fca00078608ff */
        /* <DEDUP_REMOVED lines=63> */
[----:B------:R-:W5:Y:S01]  /*1c1f0*/  LDL.LU R18, [R1+0x260] ;  /* 0x0002600001127983 */ /* 0x000f620000300800 */
[----:B------:R-:W-:-:S05]  /*1c200*/  LEA R22, P5, R14, R26, 0x1 ;  /* 0x0000001a0e167211 */ /* 0x000fca00078a08ff */
[----:B------:R-:W-:Y:S04]  /*1c210*/  STL [R1+0xe14], R22 ;  /* 0x000e141601007387 */ /* 0x000fe80000100800 */
[----:B------:R0:W-:Y:S02]  /*1c220*/  STL [R1+0xde0], R21 ;  /* 0x000de01501007387 */ /* 0x0001e40000100800 */
[-C--:B0-----:R-:W-:Y:S02]  /*1c230*/  LEA.HI.X.SX32 R21, R8, R9.reuse, 0x1, P2 ;  /* 0x0000000908157211 */ /* 0x081fe400010f0eff */
[----:B------:R-:W-:Y:S01]  /*1c240*/  LEA R22, P3, R25, R26, 0x1 ;  /* 0x0000001a19167211 */ /* 0x000fe200078608ff */
[----:B------:R-:W5:Y:S04]  /*1c250*/  LDL.LU R8, [R1+0x25c] ;  /* 0x00025c0001087983 */ /* 0x000f680000300800 */
[----:B------:R-:W-:Y:S04]  /*1c260*/  STL [R1+0xe1c], R22 ;  /* 0x000e1c1601007387 */ /* 0x000fe80000100800 */
[----:B------:R0:W-:Y:S02]  /*1c270*/  STL [R1+0xde8], R21 ;  /* 0x000de81501007387 */ /* 0x0001e40000100800 */
[----:B0-----:R-:W-:-:S02]  /*1c280*/  LEA.HI.X.SX32 R21, R29, R9, 0x1, P1 ;  /* 0x000000091d157211 */ /* 0x001fc400008f0eff */
[----:B------:R-:W-:Y:S01]  /*1c290*/  LEA R22, P2, R13, R26, 0x1 ;  /* 0x0000001a0d167211 */ /* 0x000fe200078408ff */
        /* <DEDUP_REMOVED lines=38> */
[-C--:B0-----:R-:W-:Y:S02]  /*1c500*/  LEA.HI.X.SX32 R21, R12, R9.reuse, 0x1, P0 ;  /* 0x000000090c157211 */ /* 0x081fe400000f0eff */
[----:B-----5:R-:W-:Y:S01]  /*1c510*/  LEA R22, P1, R7, R26, 0x1 ;  /* 0x0000001a07167211 */ /* 0x020fe200078208ff */
[----:B------:R-:W4:Y:S04]  /*1c520*/  LDL.LU R12, [R1+0x230] ;  /* 0x00023000010c7983 */ /* 0x000f280000300800 */
[----:B------:R-:W-:Y:S04]  /*1c530*/  STL [R1+0xe64], R22 ;  /* 0x000e641601007387 */ /* 0x000fe80000100800 */
[----:B------:R0:W-:Y:S02]  /*1c540*/  STL [R1+0xe30], R21 ;  /* 0x000e301501007387 */ /* 0x0001e40000100800 */
[----:B0-----:R-:W-:-:S02]  /*1c550*/  LEA.HI.X.SX32 R21, R11, R9, 0x1, P4 ;  /* 0x000000090b157211 */ /* 0x001fc400020f0eff */
        /* <DEDUP_REMOVED lines=22> */
[----:B------:R-:W-:Y:S04]  /*1c6c0*/  STL [R1+0xe8c], R22 ;  /* 0x000e8c1601007387 */ /* 0x000fe80000100800 */
[----:B------:R0:W-:Y:S02]  /*1c6d0*/  STL [R1+0xe58], R21 ;  /* 0x000e581501007387 */ /* 0x0001e40000100800 */
[----:B0-----:R-:W-:Y:S02]  /*1c6e0*/  LEA.HI.X.SX32 R21, R7, R9, 0x1, P1 ;  /* 0x0000000907157211 */ /* 0x001fe400008f0eff */
[-C--:B------:R-:W-:Y:S01]  /*1c6f0*/  LEA R22, P2, R15, R26.reuse, 0x1 ;  /* 0x0000001a0f167211 */ /* 0x080fe200078408ff */
        /* <DEDUP_REMOVED lines=59> */
[----:B------:R-:W2:Y:S01]  /*1cab0*/  LDL.LU R11, [R1+0x1d4] ;  /* 0x0001d400010b7983 */ /* 0x000ea20000300800 */
[----:B------:R-:W-:-:S05]  /*1cac0*/  LEA R22, P5, R18, R26, 0x1 ;  /* 0x0000001a12167211 */ /* 0x000fca00078a08ff */
[----:B------:R-:W-:Y:S04]  /*1cad0*/  STL [R1+0xef4], R22 ;  /* 0x000ef41601007387 */ /* 0x000fe80000100800 */
[----:B------:R0:W-:Y:S02]  /*1cae0*/  STL [R1+0xec0], R21 ;  /* 0x000ec01501007387 */ /* 0x0001e40000100800 */
[-C--:B0-----:R-:W-:Y:S02]  /*1caf0*/  LEA.HI.X.SX32 R21, R10, R9.reuse, 0x1, P2 ;  /* 0x000000090a157211 */ /* 0x081fe400010f0eff */
[----:B------:R-:W-:Y:S01]  /*1cb00*/  LEA R22, P3, R8, R26, 0x1 ;  /* 0x0000001a08167211 */ /* 0x000fe200078608ff */
        /* <DEDUP_REMOVED lines=232> */
[----:B------:R0:W-:Y:S01]  /*1d990*/  STL [R1+0x1038], R21 ;  /* 0x0010381501007387 */ /* 0x0001e20000100800 */
[-C--:B------:R-:W-:Y:S02]  /*1d9a0*/  LEA.HI.X.SX32 R20, R20, R9.reuse, 0x1, P3 ;  /* 0x0000000914147211 */ /* 0x080fe400018f0eff */
[----:B0-----:R-:W-:Y:S02]  /*1d9b0*/  LEA.HI.X.SX32 R21, R13, R9, 0x1, P5 ;  /* 0x000000090d157211 */ /* 0x001fe400028f0eff */
[----:B------:R-:W2:Y:S01]  /*1d9c0*/  LDL.LU R13, [R1+0xf4] ;  /* 0x0000f400010d7983 */ /* 0x000ea20000300800 */
[----:B------:R-:W-:-:S05]  /*1d9d0*/  LEA R22, P6, R19, R26, 0x1 ;  /* 0x0000001a13167211 */ /* 0x000fca00078c08ff */
[----:B------:R-:W-:Y:S04]  /*1d9e0*/  STL [R1+0x1074], R22 ;  /* 0x0010741601007387 */ /* 0x000fe80000100800 */
[----:B------:R0:W-:Y:S04]  /*1d9f0*/  STL [R1+0x1040], R21 ;  /* 0x0010401501007387 */ /* 0x0001e80000100800 */
[----:B0-----:R-:W2:Y:S01]  /*1da00*/  LDL.LU R21, [R1+0xf0] ;  /* 0x0000f00001157983 */ /* 0x001ea20000300800 */
[----:B------:R-:W-:-:S05]  /*1da10*/  LEA R22, P5, R6, R26, 0x1 ;  /* 0x0000001a06167211 */ /* 0x000fca00078a08ff */
[----:B------:R-:W-:Y:S04]  /*1da20*/  STL [R1+0x107c], R22 ;  /* 0x00107c1601007387 */ /* 0x000fe80000100800 */
[----:B------:R0:W-:Y:S02]  /*1da30*/  STL [R1+0x1048], R20 ;  /* 0x0010481401007387 */ /* 0x0001e40000100800 */
[----:B0-----:R-:W-:Y:S02]  /*1da40*/  LEA.HI.X.SX32 R20, R12, R9, 0x1, P2 ;  /* 0x000000090c147211 */ /* 0x001fe400010f0eff */
        /* <DEDUP_REMOVED lines=16> */
[----:B----4-:R-:W-:Y:S02]  /*1db50*/  LEA R22, P0, R29, R26, 0x1 ;  /* 0x0000001a1d167211 */ /* 0x010fe400078008ff */
[----:B------:R-:W-:-:S03]  /*1db60*/  LEA.HI.X.SX32 R19, R19, R9, 0x1, P6 ;  /* 0x0000000913137211 */ /* 0x000fc600030f0eff */
[----:B------:R-:W-:Y:S04]  /*1db70*/  STL [R1+0x109c], R22 ;  /* 0x00109c1601007387 */ /* 0x000fe80000100800 */
[----:B------:R0:W-:Y:S04]  /*1db80*/  STL [R1+0x1068], R20 ;  /* 0x0010681401007387 */ /* 0x0001e80000100800 */
[----:B0-----:R-:W4:Y:S01]  /*1db90*/  LDL.LU R20, [R1+0xdc] ;  /* 0x0000dc0001147983 */ /* 0x001f220000300800 */
[----:B-----5:R-:W-:-:S05]  /*1dba0*/  LEA R22, P4, R17, R26, 0x1 ;  /* 0x0000001a11167211 */ /* 0x020fca00078808ff */
[----:B------:R-:W-:Y:S04]  /*1dbb0*/  STL [R1+0x10a4], R22 ;  /* 0x0010a41601007387 */ /* 0x000fe80000100800 */
[----:B------:R0:W-:Y:S02]  /*1dbc0*/  STL [R1+0x1070], R19 ;  /* 0x0010701301007387 */ /* 0x0001e40000100800 */
[-C--:B0-----:R-:W-:Y:S02]  /*1dbd0*/  LEA.HI.X.SX32 R19, R6, R9.reuse, 0x1, P5 ;  /* 0x0000000906137211 */ /* 0x081fe400028f0eff */
[----:B------:R-:W-:Y:S01]  /*1dbe0*/  LEA R22, P6, R16, R26, 0x1 ;  /* 0x0000001a10167211 */ /* 0x000fe200078c08ff */
[----:B------:R-:W5:Y:S04]  /*1dbf0*/  LDL.LU R6, [R1+0xd8] ;  /* 0x0000d80001067983 */ /* 0x000f680000300800 */
[----:B------:R-:W-:Y:S04]  /*1dc00*/  STL [R1+0x10ac], R22 ;  /* 0x0010ac1601007387 */ /* 0x000fe80000100800 */
[----:B------:R0:W-:Y:S01]  /*1dc10*/  STL [R1+0x1078], R19 ;  /* 0x0010781301007387 */ /* 0x0001e20000100800 */
[----:B------:R-:W-:-:S02]  /*1dc20*/  LEA.HI.X.SX32 R18, R18, R9, 0x1, P2 ;  /* 0x0000000912127211 */ /* 0x000fc400010f0eff */
[----:B0-----:R-:W-:Y:S02]  /*1dc30*/  LEA.HI.X.SX32 R19, R7, R9, 0x1, P3 ;  /* 0x0000000907137211 */ /* 0x001fe400018f0eff */
[----:B------:R-:W5:Y:S01]  /*1dc40*/  LDL.LU R7, [R1+0xd4] ;  /* 0x0000d40001077983 */ /* 0x000f620000300800 */
[----:B------:R-:W-:-:S05]  /*1dc50*/  LEA R22, P5, R15, R26, 0x1 ;  /* 0x0000001a0f167211 */ /* 0x000fca00078a08ff */
[----:B------:R-:W-:Y:S04]  /*1dc60*/  STL [R1+0x10b4], R22 ;  /* 0x0010b41601007387 */ /* 0x000fe80000100800 */
[----:B------:R0:W-:Y:S04]  /*1dc70*/  STL [R1+0x1080], R19 ;  /* 0x0010801301007387 */ /* 0x0001e80000100800 */
[----:B0-----:R-:W5:Y:S01]  /*1dc80*/  LDL.LU R19, [R1+0xd0] ;  /* 0x0000d00001137983 */ /* 0x001f620000300800 */
        /* <DEDUP_REMOVED lines=9> */
[----:B------:R-:W5:Y:S01]  /*1dd20*/  LDL.LU R29, [R1+0xc8] ;  /* 0x0000c800011d7983 */ /* 0x000f620000300800 */
[----:B--2---:R-:W-:Y:S02]  /*1dd30*/  LEA R22, P1, R13, R26, 0x1 ;  /* 0x0000001a0d167211 */ /* 0x004fe400078208ff */
[----:B------:R-:W-:-:S03]  /*1dd40*/  LEA.HI.X.SX32 R17, R17, R9, 0x1, P4 ;  /* 0x0000000911117211 */ /* 0x000fc600020f0eff */
[----:B------:R0:W-:Y:S04]  /*1dd50*/  STL [R1+0x10cc], R22 ;  /* 0x0010cc1601007387 */ /* 0x0001e80000100800 */
[----:B------:R1:W-:Y:S01]  /*1dd60*/  STL [R1+0x1098], R18 ;  /* 0x0010981201007387 */ /* 0x0003e20000100800 */
[----:B------:R-:W-:Y:S02]  /*1dd70*/  LEA.HI.X.SX32 R16, R16, R9, 0x1, P6 ;  /* 0x0000000910107211 */ /* 0x000fe400030f0eff */
[-C--:B0-----:R-:W-:Y:S01]  /*1dd80*/  LEA R22, P0, R21, R26.reuse, 0x1 ;  /* 0x0000001a15167211 */ /* 0x081fe200078008ff */
[----:B-1----:R-:W2:Y:S04]  /*1dd90*/  LDL.LU R18, [R1+0xc4] ;  /* 0x0000c40001127983 */ /* 0x002ea80000300800 */
[----:B------:R-:W-:Y:S04]  /*1dda0*/  STL [R1+0x10d4], R22 ;  /* 0x0010d41601007387 */ /* 0x000fe80000100800 */
[----:B------:R0:W-:Y:S04]  /*1ddb0*/  STL [R1+0x10a0], R17 ;  /* 0x0010a01101007387 */ /* 0x0001e80000100800 */
[----:B0-----:R-:W2:Y:S01]  /*1ddc0*/  LDL.LU R17, [R1+0xc0] ;  /* 0x0000c00001117983 */ /* 0x001ea20000300800 */
[----:B------:R-:W-:-:S05]  /*1ddd0*/  LEA R22, P4, R12, R26, 0x1 ;  /* 0x0000001a0c167211 */ /* 0x000fca00078808ff */
[----:B------:R-:W-:Y:S04]  /*1dde0*/  STL [R1+0x10dc], R22 ;  /* 0x0010dc1601007387 */ /* 0x000fe80000100800 */
[----:B------:R0:W-:Y:S01]  /*1ddf0*/  STL [R1+0x10a8], R16 ;  /* 0x0010a81001007387 */ /* 0x0001e20000100800 */
[----:B------:R-:W-:-:S03]  /*1de00*/  LEA.HI.X.SX32 R23, R15, R9, 0x1, P5 ;  /* 0x000000090f177211 */ /* 0x000fc600028f0eff */
[----:B0-----:R-:W2:Y:S01]  /*1de10*/  LDL.LU R16, [R1+0xbc] ;  /* 0x0000bc0001107983 */ /* 0x001ea20000300800 */
[----:B------:R-:W-:-:S05]  /*1de20*/  LEA R22, P6, R11, R26, 0x1 ;  /* 0x0000001a0b167211 */ /* 0x000fca00078c08ff */
[----:B------:R-:W-:Y:S04]  /*1de30*/  STL [R1+0x10e4], R22 ;  /* 0x0010e41601007387 */ /* 0x000fe80000100800 */
[----:B------:R-:W2:Y:S04]  /*1de40*/  LDL.LU R15, [R1+0xb8] ;  /* 0x0000b800010f7983 */ /* 0x000ea80000300800 */
[----:B------:R0:W-:Y:S02]  /*1de50*/  STL [R1+0x10b0], R23 ;  /* 0x0010b01701007387 */ /* 0x0001e40000100800 */
[----:B0-----:R-:W-:-:S02]  /*1de60*/  LEA.HI.X.SX32 R23, R14, R9, 0x1, P3 ;  /* 0x000000090e177211 */ /* 0x001fc400018f0eff */
[----:B---3--:R-:W-:-:S05]  /*1de70*/  LEA R22, P5, R10, R26, 0x1 ;  /* 0x0000001a0a167211 */ /* 0x008fca00078a08ff */
[----:B------:R0:W-:Y:S04]  /*1de80*/  STL [R1+0x10ec], R22 ;  /* 0x0010ec1601007387 */ /* 0x0001e80000100800 */
[----:B------:R-:W3:Y:S04]  /*1de90*/  LDL.LU R14, [R1+0xb4] ;  /* 0x0000b400010e7983 */ /* 0x000ee80000300800 */
[----:B------:R1:W-:Y:S01]  /*1dea0*/  STL [R1+0x10b8], R23 ;  /* 0x0010b81701007387 */ /* 0x0003e20000100800 */
[----:B0-----:R-:W-:Y:S02]  /*1deb0*/  LEA R22, P3, R5, R26, 0x1 ;  /* 0x0000001a05167211 */ /* 0x001fe400078608ff */
[----:B-1----:R-:W-:-:S03]  /*1dec0*/  LEA.HI.X.SX32 R23, R25, R9, 0x1, P2 ;  /* 0x0000000919177211 */ /* 0x002fc600010f0eff */
[----:B------:R4:W-:Y:S04]  /*1ded0*/  STL [R1+0x10f4], R22 ;  /* 0x0010f41601007387 */ /* 0x0009e80000100800 */
[----:B------:R-:W3:Y:S04]  /*1dee0*/  LDL.LU R25, [R1+0xb0] ;  /* 0x0000b00001197983 */ /* 0x000ee80000300800 */
[----:B------:R0:W-:Y:S01]  /*1def0*/  STL [R1+0x10c0], R23 ;  /* 0x0010c01701007387 */ /* 0x0001e20000100800 */
[----:B----4-:R-:W-:Y:S02]  /*1df00*/  LEA R22, P2, R20, R26, 0x1 ;  /* 0x0000001a14167211 */ /* 0x010fe400078408ff */
[----:B0-----:R-:W-:-:S03]  /*1df10*/  LEA.HI.X.SX32 R23, R13, R9, 0x1, P1 ;  /* 0x000000090d177211 */ /* 0x001fc600008f0eff */
[----:B------:R5:W-:Y:S04]  /*1df20*/  STL [R1+0x10fc], R22 ;  /* 0x0010fc1601007387 */ /* 0x000be80000100800 */
[----:B------:R-:W4:Y:S04]  /*1df30*/  LDL.LU R13, [R1+0xac] ;  /* 0x0000ac00010d7983 */ /* 0x000f280000300800 */
[----:B------:R0:W-:Y:S01]  /*1df40*/  STL [R1+0x10c8], R23 ;  /* 0x0010c81701007387 */ /* 0x0001e20000100800 */
[----:B-----5:R-:W-:Y:S02]  /*1df50*/  LEA R22, P1, R6, R26, 0x1 ;  /* 0x0000001a06167211 */ /* 0x020fe400078208ff */
[----:B0-----:R-:W-:-:S03]  /*1df60*/  LEA.HI.X.SX32 R23, R21, R9, 0x1, P0 ;  /* 0x0000000915177211 */ /* 0x001fc600000f0eff */
[----:B------:R0:W-:Y:S01]  /*1df70*/  STL [R1+0x1104], R22 ;  /* 0x0011041601007387 */ /* 0x0001e20000100800 */
[----:B------:R-:W-:-:S03]  /*1df80*/  LEA.HI.X.SX32 R21, R12, R9, 0x1, P4 ;  /* 0x000000090c157211 */ /* 0x000fc600020f0eff */
[----:B------:R-:W-:Y:S04]  /*1df90*/  STL [R1+0x10d0], R23 ;  /* 0x0010d01701007387 */ /* 0x000fe80000100800 */
[----:B------:R-:W5:Y:S01]  /*1dfa0*/  LDL.LU R12, [R1+0xa8] ;  /* 0x0000a800010c7983 */ /* 0x000f620000300800 */
[----:B0-----:R-:W-:-:S05]  /*1dfb0*/  LEA R22, P0, R7, R26, 0x1 ;  /* 0x0000001a07167211 */ /* 0x001fca00078008ff */
        /* <DEDUP_REMOVED lines=16> */
[----:B------:R0:W-:Y:S01]  /*1e0c0*/  STL [R1+0x10f0], R21 ;  /* 0x0010f01501007387 */ /* 0x0001e20000100800 */
[----:B------:R-:W-:-:S03]  /*1e0d0*/  LEA.HI.X.SX32 R20, R20, R9, 0x1, P2 ;  /* 0x0000000914147211 */ /* 0x000fc600010f0eff */
[----:B0-----:R-:W5:Y:S01]  /*1e0e0*/  LDL.LU R21, [R1+0x98] ;  /* 0x0000980001157983 */ /* 0x001f620000300800 */
[----:B--2---:R-:W-:-:S05]  /*1e0f0*/  LEA R22, P3, R18, R26, 0x1 ;  /* 0x0000001a12167211 */ /* 0x004fca00078608ff */
[----:B------:R0:W-:Y:S04]  /*1e100*/  STL [R1+0x112c], R22 ;  /* 0x00112c1601007387 */ /* 0x0001e80000100800 */
[----:B------:R1:W-:Y:S01]  /*1e110*/  STL [R1+0x10f8], R20 ;  /* 0x0010f81401007387 */ /* 0x0003e20000100800 */
[----:B------:R-:W-:Y:S02]  /*1e120*/  LEA R23, P2, R17, R26, 0x1 ;  /* 0x0000001a11177211 */ /* 0x000fe400078408ff */
[----:B0-----:R-:W-:-:S03]  /*1e130*/  LEA.HI.X.SX32 R22, R6, R9, 0x1, P1 ;  /* 0x0000000906167211 */ /* 0x001fc600008f0eff */
[----:B------:R-:W-:Y:S04]  /*1e140*/  STL [R1+0x1134], R23 ;  /* 0x0011341701007387 */ /* 0x000fe80000100800 */
[----:B------:R-:W2:Y:S04]  /*1e150*/  LDL.LU R6, [R1+0x94] ;  /* 0x0000940001067983 */ /* 0x000ea80000300800 */
[----:B------:R0:W-:Y:S01]  /*1e160*/  STL [R1+0x1100], R22 ;  /* 0x0011001601007387 */ /* 0x0001e20000100800 */
[----:B-1----:R-:W-:Y:S02]  /*1e170*/  LEA R20, P1, R16, R26, 0x1 ;  /* 0x0000001a10147211 */ /* 0x002fe400078208ff */
[----:B0-----:R-:W-:-:S03]  /*1e180*/  LEA.HI.X.SX32 R22, R7, R9, 0x1, P0 ;  /* 0x0000000907167211 */ /* 0x001fc600000f0eff */
[----:B------:R0:W-:Y:S04]  /*1e190*/  STL [R1+0x113c], R20 ;  /* 0x00113c1401007387 */ /* 0x0001e80000100800 */
[----:B------:R-:W2:Y:S01]  /*1e1a0*/  LDL.LU R7, [R1+0x90] ;  /* 0x0000900001077983 */ /* 0x000ea20000300800 */
[----:B0-----:R-:W-:-:S03]  /*1e1b0*/  LEA R20, P0, R15, R26, 0x1 ;  /* 0x0000001a0f147211 */ /* 0x001fc600078008ff */
[----:B------:R-:W-:Y:S04]  /*1e1c0*/  STL [R1+0x1108], R22 ;  /* 0x0011081601007387 */ /* 0x000fe80000100800 */
[----:B------:R0:W-:Y:S04]  /*1e1d0*/  STL [R1+0x1144], R20 ;  /* 0x0011441401007387 */ /* 0x0001e80000100800 */
[----:B0-----:R-:W2:Y:S01]  /*1e1e0*/  LDL.LU R20, [R1+0x8c] ;  /* 0x00008c0001147983 */ /* 0x001ea20000300800 */
[----:B------:R-:W-:-:S05]  /*1e1f0*/  LEA.HI.X.SX32 R22, R19, R9, 0x1, P4 ;  /* 0x0000000913167211 */ /* 0x000fca00020f0eff */
[----:B------:R0:W-:Y:S02]  /*1e200*/  STL [R1+0x1110], R22 ;  /* 0x0011101601007387 */ /* 0x0001e40000100800 */
[----:B0-----:R-:W-:Y:S02]  /*1e210*/  LEA.HI.X.SX32 R22, R8, R9, 0x1, P6 ;  /* 0x0000000908167211 */ /* 0x001fe400030f0eff */
[----:B---3--:R-:W-:-:S05]  /*1e220*/  LEA R19, P4, R14, R26, 0x1 ;  /* 0x0000001a0e137211 */ /* 0x008fca00078808ff */
[----:B------:R0:W-:Y:S04]  /*1e230*/  STL [R1+0x114c], R19 ;  /* 0x00114c1301007387 */ /* 0x0001e80000100800 */
[----:B------:R-:W3:Y:S04]  /*1e240*/  LDL.LU R8, [R1+0x88] ;  /* 0x0000880001087983 */ /* 0x000ee80000300800 */
[----:B------:R1:W-:Y:S01]  /*1e250*/  STL [R1+0x1118], R22 ;  /* 0x0011181601007387 */ /* 0x0003e20000100800 */
[----:B0-----:R-:W-:Y:S02]  /*1e260*/  LEA R19, P6, R25, R26, 0x1 ;  /* 0x0000001a19137211 */ /* 0x001fe400078c08ff */
[----:B-1----:R-:W-:-:S03]  /*1e270*/  LEA.HI.X.SX32 R22, R29, R9, 0x1, P5 ;  /* 0x000000091d167211 */ /* 0x002fc600028f0eff */
[----:B------:R4:W-:Y:S04]  /*1e280*/  STL [R1+0x1154], R19 ;  /* 0x0011541301007387 */ /* 0x0009e80000100800 */
[----:B------:R-:W3:Y:S01]  /*1e290*/  LDL.LU R29, [R1+0x84] ;  /* 0x00008400011d7983 */ /* 0x000ee20000300800 */
[----:B------:R-:W-:-:S03]  /*1e2a0*/  LEA.HI.X.SX32 R18, R18, R9, 0x1, P3 ;  /* 0x0000000912127211 */ /* 0x000fc600018f0eff */
[----:B------:R-:W-:Y:S01]  /*1e2b0*/  STL [R1+0x1120], R22 ;  /* 0x0011201601007387 */ /* 0x000fe20000100800 */
[----:B----4-:R-:W-:-:S05]  /*1e2c0*/  LEA R19, P5, R13, R26, 0x1 ;  /* 0x0000001a0d137211 */ /* 0x010fca00078a08ff */
[----:B------:R0:W-:Y:S01]  /*1e2d0*/  STL [R1+0x115c], R19 ;  /* 0x00115c1301007387 */ /* 0x0001e20000100800 */
[----:B------:R-:W-:-:S03]  /*1e2e0*/  LEA.HI.X.SX32 R17, R17, R9, 0x1, P2 ;  /* 0x0000000911117211 */ /* 0x000fc600010f0eff */
[----:B0-----:R-:W4:Y:S04]  /*1e2f0*/  LDL.LU R19, [R1+0x80] ;  /* 0x0000800001137983 */ /* 0x001f280000300800 */
[----:B------:R0:W-:Y:S01]  /*1e300*/  STL [R1+0x1128], R18 ;  /* 0x0011281201007387 */ /* 0x0001e20000100800 */
[----:B------:R-:W-:Y:S02]  /*1e310*/  LEA.HI.X.SX32 R16, R16, R9, 0x1, P1 ;  /* 0x0000000910107211 */ /* 0x000fe400008f0eff */
[-C--:B-----5:R-:W-:Y:S01]  /*1e320*/  LEA R22, P3, R12, R26.reuse, 0x1 ;  /* 0x0000001a0c167211 */ /* 0x0a0fe200078608ff */
[----:B0-----:R-:W5:Y:S04]  /*1e330*/  LDL.LU R18, [R1+0x7c] ;  /* 0x00007c0001127983 */ /* 0x001f680000300800 */
[----:B------:R-:W-:Y:S04]  /*1e340*/  STL [R1+0x1164], R22 ;  /* 0x0011641601007387 */ /* 0x000fe80000100800 */
[----:B------:R0:W-:Y:S04]  /*1e350*/  STL [R1+0x1130], R17 ;  /* 0x0011301101007387 */ /* 0x0001e80000100800 */
[----:B0-----:R-:W5:Y:S01]  /*1e360*/  LDL.LU R17, [R1+0x78] ;  /* 0x0000780001117983 */ /* 0x001f620000300800 */
[----:B------:R-:W-:-:S05]  /*1e370*/  LEA R22, P2, R11, R26, 0x1 ;  /* 0x0000001a0b167211 */ /* 0x000fca00078408ff */
[----:B------:R0:W-:Y:S04]  /*1e380*/  STL [R1+0x116c], R22 ;  /* 0x00116c1601007387 */ /* 0x0001e80000100800 */
[----:B------:R1:W-:Y:S01]  /*1e390*/  STL [R1+0x1138], R16 ;  /* 0x0011381001007387 */ /* 0x0003e20000100800 */
[----:B0-----:R-:W-:-:S03]  /*1e3a0*/  LEA.HI.X.SX32 R22, R15, R9, 0x1, P0 ;  /* 0x000000090f167211 */ /* 0x001fc600000f0eff */
[----:B-1----:R-:W5:Y:S01]  /*1e3b0*/  LDL.LU R16, [R1+0x74] ;  /* 0x0000740001107983 */ /* 0x002f620000300800 */
[----:B------:R-:W-:-:S05]  /*1e3c0*/  LEA R23, P1, R10, R26, 0x1 ;  /* 0x0000001a0a177211 */ /* 0x000fca00078208ff */
[----:B------:R0:W-:Y:S04]  /*1e3d0*/  STL [R1+0x1174], R23 ;  /* 0x0011741701007387 */ /* 0x0001e80000100800 */
[----:B------:R-:W5:Y:S04]  /*1e3e0*/  LDL.LU R15, [R1+0x70] ;  /* 0x00007000010f7983 */ /* 0x000f680000300800 */
[----:B------:R1:W-:Y:S01]  /*1e3f0*/  STL [R1+0x1140], R22 ;  /* 0x0011401601007387 */ /* 0x0003e20000100800 */
[----:B0-----:R-:W-:Y:S02]  /*1e400*/  LEA R23, P0, R5, R26, 0x1 ;  /* 0x0000001a05177211 */ /* 0x001fe400078008ff */
[----:B-1----:R-:W-:-:S03]  /*1e410*/  LEA.HI.X.SX32 R22, R14, R9, 0x1, P4 ;  /* 0x000000090e167211 */ /* 0x002fc600020f0eff */
[----:B------:R0:W-:Y:S04]  /*1e420*/  STL [R1+0x117c], R23 ;  /* 0x00117c1701007387 */ /* 0x0001e80000100800 */
[----:B------:R-:W5:Y:S04]  /*1e430*/  LDL.LU R14, [R1+0x6c] ;  /* 0x00006c00010e7983 */ /* 0x000f680000300800 */
[----:B------:R1:W-:Y:S01]  /*1e440*/  STL [R1+0x1148], R22 ;  /* 0x0011481601007387 */ /* 0x0003e20000100800 */
[----:B0-----:R-:W-:Y:S02]  /*1e450*/  LEA R23, P4, R21, R26, 0x1 ;  /* 0x0000001a15177211 */ /* 0x001fe400078808ff */
[----:B-1----:R-:W-:-:S03]  /*1e460*/  LEA.HI.X.SX32 R22, R25, R9, 0x1, P6 ;  /* 0x0000000919167211 */ /* 0x002fc600030f0eff */
[----:B------:R-:W-:Y:S04]  /*1e470*/  STL [R1+0x1184], R23 ;  /* 0x0011841701007387 */ /* 0x000fe80000100800 */
[----:B------:R-:W5:Y:S04]  /*1e480*/  LDL.LU R25, [R1+0x68] ;  /* 0x0000680001197983 */ /* 0x000f680000300800 */
        /* <DEDUP_REMOVED lines=19> */
[----:B------:R0:W-:Y:S04]  /*1e5c0*/  STL [R1+0x11a4], R23 ;  /* 0x0011a41701007387 */ /* 0x0001e80000100800 */
[----:B------:R4:W-:Y:S01]  /*1e5d0*/  STL [R1+0x1170], R22 ;  /* 0x0011701601007387 */ /* 0x0009e20000100800 */
[----:B0-----:R-:W-:Y:S02]  /*1e5e0*/  LEA.HI.X.SX32 R23, R5, R9, 0x1, P0 ;  /* 0x0000000905177211 */ /* 0x001fe400000f0eff */
[----:B------:R-:W-:-:S05]  /*1e5f0*/  LEA R24, P1, R29, R26, 0x1 ;  /* 0x0000001a1d187211 */ /* 0x000fca00078208ff */
[----:B------:R-:W-:Y:S04]  /*1e600*/  STL [R1+0x11ac], R24 ;  /* 0x0011ac1801007387 */ /* 0x000fe80000100800 */
[----:B------:R-:W3:Y:S04]  /*1e610*/  LDL.LU R5, [R1+0x54] ;  /* 0x0000540001057983 */ /* 0x000ee80000300800 */
[----:B------:R0:W-:Y:S01]  /*1e620*/  STL [R1+0x1178], R23 ;  /* 0x0011781701007387 */ /* 0x0001e20000100800 */
[----:B----4-:R-:W-:Y:S02]  /*1e630*/  LEA R22, P0, R19, R26, 0x1 ;  /* 0x0000001a13167211 */ /* 0x010fe400078008ff */
[----:B0-----:R-:W-:-:S03]  /*1e640*/  LEA.HI.X.SX32 R23, R21, R9, 0x1, P4 ;  /* 0x0000000915177211 */ /* 0x001fc600020f0eff */
[----:B------:R5:W-:Y:S01]  /*1e650*/  STL [R1+0x11b4], R22 ;  /* 0x0011b41601007387 */ /* 0x000be20000100800 */
[----:B------:R-:W-:-:S03]  /*1e660*/  LEA.HI.X.SX32 R21, R6, R9, 0x1, P6 ;  /* 0x0000000906157211 */ /* 0x000fc600030f0eff */
[----:B------:R-:W-:Y:S04]  /*1e670*/  STL [R1+0x1180], R23 ;  /* 0x0011801701007387 */ /* 0x000fe80000100800 */
[----:B------:R-:W4:Y:S01]  /*1e680*/  LDL.LU R6, [R1+0x50] ;  /* 0x0000500001067983 */ /* 0x000f220000300800 */
[----:B-----5:R-:W-:-:S05]  /*1e690*/  LEA R22, P4, R18, R26, 0x1 ;  /* 0x0000001a12167211 */ /* 0x020fca00078808ff */
[----:B------:R0:W-:Y:S04]  /*1e6a0*/  STL [R1+0x11bc], R22 ;  /* 0x0011bc1601007387 */ /* 0x0001e80000100800 */
[----:B------:R-:W-:Y:S01]  /*1e6b0*/  STL [R1+0x1188], R21 ;  /* 0x0011881501007387 */ /* 0x000fe20000100800 */
[----:B0-----:R-:W-:Y:S02]  /*1e6c0*/  LEA.HI.X.SX32 R22, R7, R9, 0x1, P5 ;  /* 0x0000000907167211 */ /* 0x001fe400028f0eff */
[----:B------:R-:W-:-:S05]  /*1e6d0*/  LEA R23, P6, R17, R26, 0x1 ;  /* 0x0000001a11177211 */ /* 0x000fca00078c08ff */
[----:B------:R-:W-:Y:S04]  /*1e6e0*/  STL [R1+0x11c4], R23 ;  /* 0x0011c41701007387 */ /* 0x000fe80000100800 */
[----:B------:R-:W5:Y:S04]  /*1e6f0*/  LDL.LU R7, [R1+0x4c] ;  /* 0x00004c0001077983 */ /* 0x000f680000300800 */
[----:B------:R0:W-:Y:S02]  /*1e700*/  STL [R1+0x1190], R22 ;  /* 0x0011901601007387 */ /* 0x0001e40000100800 */
[----:B0-----:R-:W-:-:S02]  /*1e710*/  LEA.HI.X.SX32 R22, R20, R9, 0x1, P3 ;  /* 0x0000000914167211 */ /* 0x001fc400018f0eff */
[----:B------:R-:W-:-:S05]  /*1e720*/  LEA R21, P5, R16, R26, 0x1 ;  /* 0x0000001a10157211 */ /* 0x000fca00078a08ff */
[----:B------:R0:W-:Y:S01]  /*1e730*/  STL [R1+0x11cc], R21 ;  /* 0x0011cc1501007387 */ /* 0x0001e20000100800 */
[----:B------:R-:W-:-:S03]  /*1e740*/  LEA.HI.X.SX32 R20, R8, R9, 0x1, P2 ;  /* 0x0000000908147211 */ /* 0x000fc600010f0eff */
[----:B------:R-:W-:Y:S04]  /*1e750*/  STL [R1+0x1198], R22 ;  /* 0x0011981601007387 */ /* 0x000fe80000100800 */
[----:B------:R-:W5:Y:S01]  /*1e760*/  LDL.LU R8, [R1+0x48] ;  /* 0x0000480001087983 */ /* 0x000f620000300800 */
[----:B0-----:R-:W-:-:S05]  /*1e770*/  LEA R21, P3, R15, R26, 0x1 ;  /* 0x0000001a0f157211 */ /* 0x001fca00078608ff */
[----:B------:R0:W-:Y:S04]  /*1e780*/  STL [R1+0x11d4], R21 ;  /* 0x0011d41501007387 */ /* 0x0001e80000100800 */
[----:B------:R1:W-:Y:S01]  /*1e790*/  STL [R1+0x11a0], R20 ;  /* 0x0011a01401007387 */ /* 0x0003e20000100800 */
[----:B0-----:R-:W-:Y:S02]  /*1e7a0*/  LEA.HI.X.SX32 R21, R29, R9, 0x1, P1 ;  /* 0x000000091d157211 */ /* 0x001fe400008f0eff */
[----:B------:R-:W-:-:S05]  /*1e7b0*/  LEA R22, P2, R14, R26, 0x1 ;  /* 0x0000001a0e167211 */ /* 0x000fca00078408ff */
[----:B------:R-:W-:Y:S04]  /*1e7c0*/  STL [R1+0x11dc], R22 ;  /* 0x0011dc1601007387 */ /* 0x000fe80000100800 */
[----:B------:R-:W5:Y:S04]  /*1e7d0*/  LDL.LU R29, [R1+0x44] ;  /* 0x00004400011d7983 */ /* 0x000f680000300800 */
[----:B------:R0:W-:Y:S01]  /*1e7e0*/  STL [R1+0x11a8], R21 ;  /* 0x0011a81501007387 */ /* 0x0001e20000100800 */
[----:B-1----:R-:W-:Y:S02]  /*1e7f0*/  LEA R20, P1, R25, R26, 0x1 ;  /* 0x0000001a19147211 */ /* 0x002fe400078208ff */
[----:B0-----:R-:W-:-:S03]  /*1e800*/  LEA.HI.X.SX32 R21, R19, R9, 0x1, P0 ;  /* 0x0000000913157211 */ /* 0x001fc600000f0eff */
[----:B------:R0:W-:Y:S01]  /*1e810*/  STL [R1+0x11e4], R20 ;  /* 0x0011e41401007387 */ /* 0x0001e20000100800 */
[----:B------:R-:W-:-:S03]  /*1e820*/  LEA.HI.X.SX32 R19, R18, R9, 0x1, P4 ;  /* 0x0000000912137211 */ /* 0x000fc600020f0eff */
[----:B------:R-:W-:Y:S04]  /*1e830*/  STL [R1+0x11b0], R21 ;  /* 0x0011b01501007387 */ /* 0x000fe80000100800 */
[----:B------:R-:W5:Y:S01]  /*1e840*/  LDL.LU R28, [R1+0x40] ;  /* 0x00004000011c7983 */ /* 0x000f620000300800 */
[----:B0-----:R-:W-:-:S05]  /*1e850*/  LEA R20, P0, R13, R26, 0x1 ;  /* 0x0000001a0d147211 */ /* 0x001fca00078008ff */
[----:B------:R-:W-:Y:S01]  /*1e860*/  STL [R1+0x11ec], R20 ;  /* 0x0011ec1401007387 */ /* 0x000fe20000100800 */
[----:B------:R-:W-:-:S03]  /*1e870*/  LEA.HI.X.SX32 R17, R17, R9, 0x1, P6 ;  /* 0x0000000911117211 */ /* 0x000fc600030f0eff */
[----:B------:R-:W-:Y:S04]  /*1e880*/  STL [R1+0x11b8], R19 ;  /* 0x0011b81301007387 */ /* 0x000fe80000100800 */
[----:B------:R-:W5:Y:S01]  /*1e890*/  LDL.LU R24, [R1+0x3c] ;  /* 0x00003c0001187983 */ /* 0x000f620000300800 */
[----:B--2---:R-:W-:-:S05]  /*1e8a0*/  LEA R18, P4, R12, R26, 0x1 ;  /* 0x0000001a0c127211 */ /* 0x004fca00078808ff */
[----:B------:R-:W-:Y:S04]  /*1e8b0*/  STL [R1+0x11f4], R18 ;  /* 0x0011f41201007387 */ /* 0x000fe80000100800 */
[----:B------:R0:W-:Y:S04]  /*1e8c0*/  STL [R1+0x11c0], R17 ;  /* 0x0011c01101007387 */ /* 0x0001e80000100800 */
[----:B------:R-:W2:Y:S01]  /*1e8d0*/  LDL.LU R23, [R1+0x38] ;  /* 0x0000380001177983 */ /* 0x000ea20000300800 */
[----:B0-----:R-:W-:Y:S02]  /*1e8e0*/  LEA.HI.X.SX32 R17, R16, R9, 0x1, P5 ;  /* 0x0000000910117211 */ /* 0x001fe400028f0eff */
[----:B------:R-:W-:-:S05]  /*1e8f0*/  LEA R18, P6, R11, R26, 0x1 ;  /* 0x0000001a0b127211 */ /* 0x000fca00078c08ff */
[----:B------:R-:W-:Y:S04]  /*1e900*/  STL [R1+0x11fc], R18 ;  /* 0x0011fc1201007387 */ /* 0x000fe80000100800 */
[----:B------:R-:W-:Y:S04]  /*1e910*/  STL [R1+0x11c8], R17 ;  /* 0x0011c81101007387 */ /* 0x000fe80000100800 */
[----:B------:R-:W2:Y:S01]  /*1e920*/  LDL.LU R22, [R1+0x34] ;  /* 0x0000340001167983 */ /* 0x000ea20000300800 */
[----:B------:R-:W-:Y:S02]  /*1e930*/  LEA.HI.X.SX32 R15, R15, R9, 0x1, P3 ;  /* 0x000000090f0f7211 */ /* 0x000fe400018f0eff */
[----:B------:R-:W-:-:S05]  /*1e940*/  LEA R16, P5, R10, R26, 0x1 ;  /* 0x0000001a0a107211 */ /* 0x000fca00078a08ff */
[----:B------:R3:W-:Y:S04]  /*1e950*/  STL [R1+0x1204], R16 ;  /* 0x0012041001007387 */ /* 0x0007e80000100800 */
[----:B------:R-:W2:Y:S04]  /*1e960*/  LDL.LU R21, [R1+0x30] ;  /* 0x0000300001157983 */ /* 0x000ea80000300800 */
[----:B------:R0:W-:Y:S04]  /*1e970*/  STL [R1+0x11d0], R15 ;  /* 0x0011d00f01007387 */ /* 0x0001e80000100800 */
[----:B------:R-:W2:Y:S01]  /*1e980*/  LDL.LU R20, [R1+0x2c] ;  /* 0x00002c0001147983 */ /* 0x000ea20000300800 */
[----:B---3--:R-:W-:-:S05]  /*1e990*/  LEA R16, P3, R5, R26, 0x1 ;  /* 0x0000001a05107211 */ /* 0x008fca00078608ff */
[----:B------:R-:W-:Y:S04]  /*1e9a0*/  STL [R1+0x120c], R16 ;  /* 0x00120c1001007387 */ /* 0x000fe80000100800 */
[----:B------:R-:W3:Y:S01]  /*1e9b0*/  LDL.LU R19, [R1+0x28] ;  /* 0x0000280001137983 */ /* 0x000ee20000300800 */
[----:B0-----:R-:W-:-:S05]  /*1e9c0*/  LEA.HI.X.SX32 R15, R14, R9, 0x1, P2 ;  /* 0x000000090e0f7211 */ /* 0x001fca00010f0eff */
[----:B------:R0:W-:Y:S04]  /*1e9d0*/  STL [R1+0x11d8], R15 ;  /* 0x0011d80f01007387 */ /* 0x0001e80000100800 */
[----:B------:R-:W3:Y:S01]  /*1e9e0*/  LDL.LU R18, [R1+0x24] ;  /* 0x0000240001127983 */ /* 0x000ee20000300800 */
[----:B0-----:R-:W-:Y:S02]  /*1e9f0*/  LEA.HI.X.SX32 R15, R25, R9, 0x1, P1 ;  /* 0x00000009190f7211 */ /* 0x001fe400008f0eff */
[----:B----4-:R-:W-:-:S05]  /*1ea00*/  LEA R14, P2, R6, R26, 0x1 ;  /* 0x0000001a060e7211 */ /* 0x010fca00078408ff */
[----:B------:R5:W-:Y:S01]  /*1ea10*/  STL [R1+0x1214], R14 ;  /* 0x0012140e01007387 */ /* 0x000be20000100800 */
[----:B------:R-:W-:-:S03]  /*1ea20*/  LEA.HI.X.SX32 R13, R13, R9, 0x1, P0 ;  /* 0x000000090d0d7211 */ /* 0x000fc600000f0eff */
[----:B------:R-:W4:Y:S04]  /*1ea30*/  LDL.LU R25, [R1+0x20] ;  /* 0x0000200001197983 */ /* 0x000f280000300800 */
[----:B------:R0:W-:Y:S04]  /*1ea40*/  STL [R1+0x11e0], R15 ;  /* 0x0011e00f01007387 */ /* 0x0001e80000100800 */
[----:B------:R-:W4:Y:S01]  /*1ea50*/  LDL.LU R17, [R1+0x1c] ;  /* 0x00001c0001117983 */ /* 0x000f220000300800 */
[----:B-----5:R-:W-:-:S05]  /*1ea60*/  LEA R14, P1, R7, R26, 0x1 ;  /* 0x0000001a070e7211 */ /* 0x020fca00078208ff */
[----:B------:R-:W-:Y:S04]  /*1ea70*/  STL [R1+0x121c], R14 ;  /* 0x00121c0e01007387 */ /* 0x000fe80000100800 */
[----:B------:R-:W5:Y:S04]  /*1ea80*/  LDL.LU R16, [R1+0x18] ;  /* 0x0000180001107983 */ /* 0x000f680000300800 */
[----:B------:R1:W-:Y:S01]  /*1ea90*/  STL [R1+0x11e8], R13 ;  /* 0x0011e80d01007387 */ /* 0x0003e20000100800 */
[----:B------:R-:W-:-:S03]  /*1eaa0*/  LEA.HI.X.SX32 R11, R11, R9, 0x1, P6 ;  /* 0x000000090b0b7211 */ /* 0x000fc600030f0eff */
[----:B0-----:R-:W5:Y:S01]  /*1eab0*/  LDL.LU R15, [R1+0x14] ;  /* 0x00001400010f7983 */ /* 0x001f620000300800 */
[----:B-1----:R-:W-:Y:S02]  /*1eac0*/  LEA.HI.X.SX32 R13, R12, R9, 0x1, P4 ;  /* 0x000000090c0d7211 */ /* 0x002fe400020f0eff */
[----:B------:R-:W-:-:S05]  /*1ead0*/  LEA R14, P0, R8, R26, 0x1 ;  /* 0x0000001a080e7211 */ /* 0x000fca00078008ff */
[----:B------:R0:W-:Y:S01]  /*1eae0*/  STL [R1+0x1224], R14 ;  /* 0x0012240e01007387 */ /* 0x0001e20000100800 */
[----:B------:R-:W-:-:S03]  /*1eaf0*/  LEA.HI.X.SX32 R10, R10, R9, 0x1, P5 ;  /* 0x000000090a0a7211 */ /* 0x000fc600028f0eff */
[----:B0-----:R-:W5:Y:S04]  /*1eb00*/  LDL.LU R14, [R1+0x10] ;  /* 0x00001000010e7983 */ /* 0x001f680000300800 */
[----:B------:R0:W-:Y:S04]  /*1eb10*/  STL [R1+0x11f0], R13 ;  /* 0x0011f00d01007387 */ /* 0x0001e80000100800 */
[----:B0-----:R-:W5:Y:S01]  /*1eb20*/  LDL.LU R13, [R1+0xc] ;  /* 0x00000c00010d7983 */ /* 0x001f620000300800 */
[----:B------:R-:W-:-:S05]  /*1eb30*/  LEA R12, P4, R29, R26, 0x1 ;  /* 0x0000001a1d0c7211 */ /* 0x000fca00078808ff */
[----:B------:R0:W-:Y:S04]  /*1eb40*/  STL [R1+0x122c], R12 ;  /* 0x00122c0c01007387 */ /* 0x0001e80000100800 */
[----:B0-----:R-:W5:Y:S04]  /*1eb50*/  LDL.LU R12, [R1+0x8] ;  /* 0x00000800010c7983 */ /* 0x001f680000300800 */
[----:B------:R0:W-:Y:S02]  /*1eb60*/  STL [R1+0x11f8], R11 ;  /* 0x0011f80b01007387 */ /* 0x0001e40000100800 */
[----:B0-----:R-:W-:-:S05]  /*1eb70*/  LEA R11, P6, R28, R26, 0x1 ;  /* 0x0000001a1c0b7211 */ /* 0x001fca00078c08ff */
[----:B------:R0:W-:Y:S01]  /*1eb80*/  STL [R1+0x1234], R11 ;  /* 0x0012340b01007387 */ /* 0x0001e20000100800 */
[----:B------:R-:W-:-:S03]  /*1eb90*/  LEA.HI.X.SX32 R5, R5, R9, 0x1, P3 ;  /* 0x0000000905057211 */ /* 0x000fc600018f0eff */
[----:B0-----:R-:W5:Y:S04]  /*1eba0*/  LDL.LU R11, [R1+0x4] ;  /* 0x00000400010b7983 */ /* 0x001f680000300800 */
[----:B------:R0:W-:Y:S02]  /*1ebb0*/  STL [R1+0x1200], R10 ;  /* 0x0012000a01007387 */ /* 0x0001e40000100800 */
[----:B0-----:R-:W-:-:S05]  /*1ebc0*/  LEA R10, P5, R24, R26, 0x1 ;  /* 0x0000001a180a7211 */ /* 0x001fca00078a08ff */
[----:B------:R0:W-:Y:S01]  /*1ebd0*/  STL [R1+0x123c], R10 ;  /* 0x00123c0a01007387 */ /* 0x0001e20000100800 */
[----:B------:R-:W-:-:S03]  /*1ebe0*/  LEA.HI.X.SX32 R6, R6, R9, 0x1, P2 ;  /* 0x0000000906067211 */ /* 0x000fc600010f0eff */
[----:B0-----:R-:W5:Y:S04]  /*1ebf0*/  LDL.LU R10, [R1] ;  /* 0x00000000010a7983 */ /* 0x001f680000300800 */
[----:B------:R2:W-:Y:S02]  /*1ec00*/  STL [R1+0x1208], R5 ;  /* 0x0012080501007387 */ /* 0x0005e40000100800 */
[----:B--2---:R-:W-:-:S05]  /*1ec10*/  LEA R5, P3, R23, R26, 0x1 ;  /* 0x0000001a17057211 */ /* 0x004fca00078608ff */
[----:B------:R0:W-:Y:S01]  /*1ec20*/  STL [R1+0x1244], R5 ;  /* 0x0012440501007387 */ /* 0x0001e20000100800 */
[----:B------:R-:W-:-:S03]  /*1ec30*/  LEA.HI.X.SX32 R7, R7, R9, 0x1, P1 ;  /* 0x0000000907077211 */ /* 0x000fc600008f0eff */
[----:B0-----:R-:W2:Y:S04]  /*1ec40*/  LDL.LU R5, [R1+0x17bc] ;  /* 0x0017bc0001057983 */ /* 0x001ea80000300800 */
[----:B------:R0:W-:Y:S02]  /*1ec50*/  STL [R1+0x1210], R6 ;  /* 0x0012100601007387 */ /* 0x0001e40000100800 */
[----:B0-----:R-:W-:-:S05]  /*1ec60*/  LEA R6, P2, R22, R26, 0x1 ;  /* 0x0000001a16067211 */ /* 0x001fca00078408ff */
        /* <DEDUP_REMOVED lines=10> */
[----:B------:R0:W-:Y:S04]  /*1ed10*/  STL [R1+0x125c], R8 ;  /* 0x00125c0801007387 */ /* 0x0001e80000100800 */
[----:B0-----:R-:W2:Y:S04]  /*1ed20*/  LDL.LU R8, [R1+0x17b0] ;  /* 0x0017b00001087983 */ /* 0x001ea80000300800 */
[----:B------:R3:W-:Y:S02]  /*1ed30*/  STL [R1+0x1228], R29 ;  /* 0x0012281d01007387 */ /* 0x0007e40000100800 */
[----:B---3--:R-:W-:-:S05]  /*1ed40*/  LEA R29, P4, R19, R26, 0x1 ;  /* 0x0000001a131d7211 */ /* 0x008fca00078808ff */
[----:B------:R0:W-:Y:S04]  /*1ed50*/  STL [R1+0x1264], R29 ;  /* 0x0012641d01007387 */ /* 0x0001e80000100800 */
[----:B0-----:R-:W3:Y:S01]  /*1ed60*/  LDL.LU R29, [R1+0x17ac] ;  /* 0x0017ac00011d7983 */ /* 0x001ee20000300800 */
[-C--:B------:R-:W-:Y:S02]  /*1ed70*/  LEA.HI.X.SX32 R28, R28, R9.reuse, 0x1, P6 ;  /* 0x000000091c1c7211 */ /* 0x080fe400030f0eff */
[----:B------:R-:W-:-:S03]  /*1ed80*/  LEA.HI.X.SX32 R24, R24, R9, 0x1, P5 ;  /* 0x0000000918187211 */ /* 0x000fc600028f0eff */
[----:B------:R0:W-:Y:S01]  /*1ed90*/  STL [R1+0x1230], R28 ;  /* 0x0012301c01007387 */ /* 0x0001e20000100800 */
[----:B------:R-:W-:Y:S02]  /*1eda0*/  LEA.HI.X.SX32 R22, R22, R9, 0x1, P2 ;  /* 0x0000000916167211 */ /* 0x000fe400010f0eff */
[----:B0-----:R-:W-:-:S05]  /*1edb0*/  LEA R28, P6, R18, R26, 0x1 ;  /* 0x0000001a121c7211 */ /* 0x001fca00078c08ff */
[----:B------:R4:W-:Y:S04]  /*1edc0*/  STL [R1+0x126c], R28 ;  /* 0x00126c1c01007387 */ /* 0x0009e80000100800 */
[----:B------:R0:W-:Y:S01]  /*1edd0*/  STL [R1+0x1238], R24 ;  /* 0x0012381801007387 */ /* 0x0001e20000100800 */
[-C--:B----4-:R-:W-:Y:S02]  /*1ede0*/  LEA R28, P5, R25, R26.reuse, 0x1 ;  /* 0x0000001a191c7211 */ /* 0x090fe400078a08ff */
[----:B0-----:R-:W-:Y:S02]  /*1edf0*/  LEA.HI.X.SX32 R24, R23, R9, 0x1, P3 ;  /* 0x0000000917187211 */ /* 0x001fe400018f0eff */
[-C--:B------:R-:W-:Y:S01]  /*1ee00*/  LEA R23, P3, R17, R26.reuse, 0x1 ;  /* 0x0000001a11177211 */ /* 0x080fe200078608ff */
[----:B------:R-:W-:Y:S04]  /*1ee10*/  STL [R1+0x1274], R28 ;  /* 0x0012741c01007387 */ /* 0x000fe80000100800 */
[----:B------:R5:W-:Y:S04]  /*1ee20*/  STL [R1+0x1240], R24 ;  /* 0x0012401801007387 */ /* 0x000be80000100800 */
[----:B------:R0:W-:Y:S04]  /*1ee30*/  STL [R1+0x127c], R23 ;  /* 0x00127c1701007387 */ /* 0x0001e80000100800 */
[----:B------:R1:W-:Y:S01]  /*1ee40*/  STL [R1+0x1248], R22 ;  /* 0x0012481601007387 */ /* 0x0003e20000100800 */
[----:B-----5:R-:W-:-:S02]  /*1ee50*/  LEA R24, P2, R16, R26, 0x1 ;  /* 0x0000001a10187211 */ /* 0x020fc400078408ff */
[-C--:B0-----:R-:W-:Y:S02]  /*1ee60*/  LEA.HI.X.SX32 R23, R21, R9.reuse, 0x1, P1 ;  /* 0x0000000915177211 */ /* 0x081fe400008f0eff */
[----:B------:R-:W-:Y:S02]  /*1ee70*/  LEA.HI.X.SX32 R21, R20, R9, 0x1, P0 ;  /* 0x0000000914157211 */ /* 0x000fe400000f0eff */
[-C--:B-1----:R-:W-:Y:S01]  /*1ee80*/  LEA R22, P1, R15, R26.reuse, 0x1 ;  /* 0x0000001a0f167211 */ /* 0x082fe200078208ff */
[----:B------:R-:W-:Y:S01]  /*1ee90*/  STL [R1+0x1284], R24 ;  /* 0x0012841801007387 */ /* 0x000fe20000100800 */
[----:B------:R-:W-:-:S03]  /*1eea0*/  LEA R20, P0, R14, R26, 0x1 ;  /* 0x0000001a0e147211 */ /* 0x000fc600078008ff */
[----:B------:R-:W-:Y:S01]  /*1eeb0*/  STL [R1+0x1250], R23 ;  /* 0x0012501701007387 */ /* 0x000fe20000100800 */
[----:B------:R-:W-:-:S03]  /*1eec0*/  LEA.HI.X.SX32 R19, R19, R9, 0x1, P4 ;  /* 0x0000000913137211 */ /* 0x000fc600020f0eff */
[----:B------:R-:W-:Y:S04]  /*1eed0*/  STL [R1+0x128c], R22 ;  /* 0x00128c1601007387 */ /* 0x000fe80000100800 */
[----:B------:R0:W-:Y:S04]  /*1eee0*/  STL [R1+0x1258], R21 ;  /* 0x0012581501007387 */ /* 0x0001e80000100800 */
[----:B------:R1:W-:Y:S01]  /*1eef0*/  STL [R1+0x1294], R20 ;  /* 0x0012941401007387 */ /* 0x0003e20000100800 */
[----:B0-----:R-:W-:-:S03]  /*1ef00*/  LEA R21, P4, R13, R26, 0x1 ;  /* 0x0000001a0d157211 */ /* 0x001fc600078808ff */
[----:B------:R0:W-:Y:S01]  /*1ef10*/  STL [R1+0x1260], R19 ;  /* 0x0012601301007387 */ /* 0x0001e20000100800 */
[----:B-1----:R-:W-:-:S03]  /*1ef20*/  LEA.HI.X.SX32 R20, R18, R9, 0x1, P6 ;  /* 0x0000000912147211 */ /* 0x002fc600030f0eff */
[----:B------:R-:W-:Y:S01]  /*1ef30*/  STL [R1+0x129c], R21 ;  /* 0x00129c1501007387 */ /* 0x000fe20000100800 */
[----:B------:R-:W-:-:S03]  /*1ef40*/  LEA.HI.X.SX32 R18, R25, R9, 0x1, P5 ;  /* 0x0000000919127211 */ /* 0x000fc600028f0eff */
[----:B------:R-:W-:Y:S04]  /*1ef50*/  STL [R1+0x1268], R20 ;  /* 0x0012681401007387 */ /* 0x000fe80000100800 */
[----:B------:R-:W4:Y:S01]  /*1ef60*/  LDL R25, [R1+0x13a8] ;  /* 0x0013a80001197983 */ /* 0x000f220000100800 */
[----:B0-----:R-:W-:-:S05]  /*1ef70*/  LEA R19, P6, R12, R26, 0x1 ;  /* 0x0000001a0c137211 */ /* 0x001fca00078c08ff */
[----:B------:R-:W-:Y:S01]  /*1ef80*/  STL [R1+0x12a4], R19 ;  /* 0x0012a41301007387 */ /* 0x000fe20000100800 */
[----:B------:R-:W-:-:S03]  /*1ef90*/  LEA.HI.X.SX32 R16, R16, R9, 0x1, P2 ;  /* 0x0000000910107211 */ /* 0x000fc600010f0eff */
[----:B------:R0:W-:Y:S02]  /*1efa0*/  STL [R1+0x1270], R18 ;  /* 0x0012701201007387 */ /* 0x0001e40000100800 */
[----:B0-----:R-:W-:Y:S02]  /*1efb0*/  LEA.HI.X.SX32 R18, R17, R9, 0x1, P3 ;  /* 0x0000000911127211 */ /* 0x001fe400018f0eff */
[----:B------:R-:W-:-:S05]  /*1efc0*/  LEA R19, P5, R11, R26, 0x1 ;  /* 0x0000001a0b137211 */ /* 0x000fca00078a08ff */
[----:B------:R-:W-:Y:S04]  /*1efd0*/  STL [R1+0x12ac], R19 ;  /* 0x0012ac1301007387 */ /* 0x000fe80000100800 */
[----:B------:R-:W-:Y:S01]  /*1efe0*/  STL [R1+0x1278], R18 ;  /* 0x0012781201007387 */ /* 0x000fe20000100800 */
[----:B------:R-:W-:Y:S01]  /*1eff0*/  LEA.HI.X.SX32 R13, R13, R9, 0x1, P4 ;  /* 0x000000090d0d7211 */ /* 0x000fe200020f0eff */
[----:B------:R-:W-:Y:S01]  /*1f000*/  IMAD R4, R4, c[0x0][0x190], RZ ;  /* 0x0000640004047a24 */ /* 0x000fe200078e02ff */
[----:B------:R-:W-:-:S05]  /*1f010*/  LEA R17, P3, R10, R26, 0x1 ;  /* 0x0000001a0a117211 */ /* 0x000fca00078608ff */
[----:B------:R0:W-:Y:S04]  /*1f020*/  STL [R1+0x12b4], R17 ;  /* 0x0012b41101007387 */ /* 0x0001e80000100800 */
[----:B------:R1:W-:Y:S01]  /*1f030*/  STL [R1+0x1280], R16 ;  /* 0x0012801001007387 */ /* 0x0003e20000100800 */
[-C--:B0-----:R-:W-:Y:S02]  /*1f040*/  LEA.HI.X.SX32 R17, R15, R9.reuse, 0x1, P1 ;  /* 0x000000090f117211 */ /* 0x081fe400008f0eff */
[-C--:B------:R-:W-:Y:S01]  /*1f050*/  LEA.HI.X.SX32 R15, R14, R9.reuse, 0x1, P0 ;  /* 0x000000090e0f7211 */ /* 0x080fe200000f0eff */
[----:B------:R-:W-:Y:S01]  /*1f060*/  IMAD R3, R3, c[0x0][0x190], RZ ;  /* 0x0000640003037a24 */ /* 0x000fe200078e02ff */
[----:B------:R-:W-:Y:S01]  /*1f070*/  LEA.HI.X.SX32 R10, R10, R9, 0x1, P3 ;  /* 0x000000090a0a7211 */ /* 0x000fe200018f0eff */
[----:B------:R-:W-:-:S02]  /*1f080*/  IMAD R0, R0, c[0x0][0x190], RZ ;  /* 0x0000640000007a24 */ /* 0x000fc400078e02ff */
[----:B------:R-:W-:Y:S02]  /*1f090*/  IMAD R2, R2, c[0x0][0x190], RZ ;  /* 0x0000640002027a24 */ /* 0x000fe400078e02ff */
[----:B------:R-:W-:Y:S01]  /*1f0a0*/  IMAD R27, R27, c[0x0][0x190], RZ ;  /* 0x000064001b1b7a24 */ /* 0x000fe200078e02ff */
[-C--:B--2---:R-:W-:Y:S02]  /*1f0b0*/  LEA R14, P0, R7, R26.reuse, 0x1 ;  /* 0x0000001a070e7211 */ /* 0x084fe400078008ff */
[----:B-1----:R-:W-:-:S04]  /*1f0c0*/  LEA R16, P1, R8, R26, 0x1 ;  /* 0x0000001a08107211 */ /* 0x002fc800078208ff */
[----:B------:R-:W-:Y:S02]  /*1f0d0*/  LEA.HI.X.SX32 R8, R8, R9, 0x1, P1 ;  /* 0x0000000908087211 */ /* 0x000fe400008f0eff */
[----:B---3--:R-:W-:-:S05]  /*1f0e0*/  LEA R18, P2, R29, R26, 0x1 ;  /* 0x0000001a1d127211 */ /* 0x008fca00078408ff */
[----:B------:R-:W-:Y:S04]  /*1f0f0*/  STL [R1+0x12bc], R18 ;  /* 0x0012bc1201007387 */ /* 0x000fe80000100800 */
[----:B------:R-:W-:Y:S04]  /*1f100*/  STL [R1+0x1288], R17 ;  /* 0x0012881101007387 */ /* 0x000fe80000100800 */
[----:B------:R-:W-:Y:S04]  /*1f110*/  STL [R1+0x12c4], R16 ;  /* 0x0012c41001007387 */ /* 0x000fe80000100800 */
[----:B------:R0:W-:Y:S04]  /*1f120*/  STL [R1+0x1290], R15 ;  /* 0x0012900f01007387 */ /* 0x0001e80000100800 */
[----:B------:R1:W-:Y:S04]  /*1f130*/  STL [R1+0x12cc], R14 ;  /* 0x0012cc0e01007387 */ /* 0x0003e80000100800 */
[----:B------:R2:W-:Y:S01]  /*1f140*/  STL [R1+0x1298], R13 ;  /* 0x0012980d01007387 */ /* 0x0005e20000100800 */
[----:B0-----:R-:W-:-:S02]  /*1f150*/  LEA R15, P4, R6, R26, 0x1 ;  /* 0x0000001a060f7211 */ /* 0x001fc400078808ff */
[-C--:B-1----:R-:W-:Y:S02]  /*1f160*/  LEA.HI.X.SX32 R14, R12, R9.reuse, 0x1, P6 ;  /* 0x000000090c0e7211 */ /* 0x082fe400030f0eff */
[----:B------:R-:W-:Y:S02]  /*1f170*/  LEA.HI.X.SX32 R12, R11, R9, 0x1, P5 ;  /* 0x000000090b0c7211 */ /* 0x000fe400028f0eff */
[-C--:B--2---:R-:W-:Y:S01]  /*1f180*/  LEA R13, P6, R5, R26.reuse, 0x1 ;  /* 0x0000001a050d7211 */ /* 0x084fe200078c08ff */
[----:B------:R-:W-:Y:S01]  /*1f190*/  STL [R1+0x12d0], R15 ;  /* 0x0012d00f01007387 */ /* 0x000fe20000100800 */
[----:B------:R-:W-:-:S03]  /*1f1a0*/  LEA R11, P5, R4, R26, 0x1 ;  /* 0x0000001a040b7211 */ /* 0x000fc600078a08ff */
[----:B------:R-:W-:Y:S04]  /*1f1b0*/  STL [R1+0x12a0], R14 ;  /* 0x0012a00e01007387 */ /* 0x000fe80000100800 */
[----:B------:R-:W-:Y:S04]  /*1f1c0*/  STL [R1+0x12d4], R13 ;  /* 0x0012d40d01007387 */ /* 0x000fe80000100800 */
[----:B------:R0:W-:Y:S04]  /*1f1d0*/  STL [R1+0x12a8], R12 ;  /* 0x0012a80c01007387 */ /* 0x0001e80000100800 */
[----:B------:R1:W-:Y:S04]  /*1f1e0*/  STL [R1+0x12d8], R11 ;  /* 0x0012d80b01007387 */ /* 0x0003e80000100800 */
[----:B------:R2:W-:Y:S01]  /*1f1f0*/  STL [R1+0x12b0], R10 ;  /* 0x0012b00a01007387 */ /* 0x0005e20000100800 */
[----:B0-----:R-:W-:-:S02]  /*1f200*/  LEA R12, P3, R3, R26, 0x1 ;  /* 0x0000001a030c7211 */ /* 0x001fc400078608ff */
[----:B-1----:R-:W-:-:S03]  /*1f210*/  LEA.HI.X.SX32 R11, R29, R9, 0x1, P2 ;  /* 0x000000091d0b7211 */ /* 0x002fc600010f0eff */
[----:B------:R-:W-:Y:S01]  /*1f220*/  STL [R1+0x12dc], R12 ;  /* 0x0012dc0c01007387 */ /* 0x000fe20000100800 */
[----:B--2---:R-:W-:-:S03]  /*1f230*/  LEA R10, P2, R0, R26, 0x1 ;  /* 0x0000001a000a7211 */ /* 0x004fc600078408ff */
[----:B------:R0:W-:Y:S04]  /*1f240*/  STL [R1+0x12b8], R11 ;  /* 0x0012b80b01007387 */ /* 0x0001e80000100800 */
[----:B------:R1:W-:Y:S04]  /*1f250*/  STL [R1+0x12e0], R10 ;  /* 0x0012e00a01007387 */ /* 0x0003e80000100800 */
[----:B------:R2:W-:Y:S01]  /*1f260*/  STL [R1+0x12c0], R8 ;  /* 0x0012c00801007387 */ /* 0x0005e20000100800 */
[----:B0-----:R-:W-:Y:S02]  /*1f270*/  LEA R11, P1, R2, R26, 0x1 ;  /* 0x0000001a020b7211 */ /* 0x001fe400078208ff */
[----:B-1----:R-:W-:-:S02]  /*1f280*/  LEA.HI.X.SX32 R10, R7, R9, 0x1, P0 ;  /* 0x00000009070a7211 */ /* 0x002fc400000f0eff */
[-C--:B------:R-:W-:Y:S02]  /*1f290*/  LEA.HI.X.SX32 R7, R6, R9.reuse, 0x1, P4 ;  /* 0x0000000906077211 */ /* 0x080fe400020f0eff */
[----:B--2---:R-:W-:Y:S01]  /*1f2a0*/  LEA R8, P0, R27, R26, 0x1 ;  /* 0x0000001a1b087211 */ /* 0x004fe200078008ff */
[----:B------:R-:W-:Y:S01]  /*1f2b0*/  STL [R1+0x12e4], R11 ;  /* 0x0012e40b01007387 */ /* 0x000fe20000100800 */
[-C--:B------:R-:W-:Y:S02]  /*1f2c0*/  LEA.HI.X.SX32 R6, R5, R9.reuse, 0x1, P6 ;  /* 0x0000000905067211 */ /* 0x080fe400030f0eff */
[-C--:B------:R-:W-:Y:S01]  /*1f2d0*/  LEA.HI.X.SX32 R5, R4, R9.reuse, 0x1, P5 ;  /* 0x0000000904057211 */ /* 0x080fe200028f0eff */
[----:B------:R-:W-:Y:S01]  /*1f2e0*/  STL [R1+0x12c8], R10 ;  /* 0x0012c80a01007387 */ /* 0x000fe20000100800 */
[-C--:B------:R-:W-:Y:S02]  /*1f2f0*/  LEA.HI.X.SX32 R4, R3, R9.reuse, 0x1, P3 ;  /* 0x0000000903047211 */ /* 0x080fe400018f0eff */
[-C--:B------:R-:W-:Y:S01]  /*1f300*/  LEA.HI.X.SX32 R3, R0, R9.reuse, 0x1, P2 ;  /* 0x0000000900037211 */ /* 0x080fe200010f0eff */
[----:B------:R-:W-:Y:S01]  /*1f310*/  STL [R1+0xb94], R8 ;  /* 0x000b940801007387 */ /* 0x000fe20000100800 */
[----:B------:R-:W-:-:S02]  /*1f320*/  LEA.HI.X.SX32 R2, R2, R9, 0x1, P1 ;  /* 0x0000000902027211 */ /* 0x000fc400008f0eff */
[----:B------:R-:W-:Y:S01]  /*1f330*/  LEA.HI.X.SX32 R0, R27, R9, 0x1, P0 ;  /* 0x000000091b007211 */ /* 0x000fe200000f0eff */
[----:B------:R-:W-:Y:S04]  /*1f340*/  STL [R1+0xb80], R7 ;  /* 0x000b800701007387 */ /* 0x000fe80000100800 */
[----:B------:R-:W-:Y:S04]  /*1f350*/  STL [R1+0xb84], R6 ;  /* 0x000b840601007387 */ /* 0x000fe80000100800 */
[----:B------:R-:W-:Y:S04]  /*1f360*/  STL [R1+0xb88], R5 ;  /* 0x000b880501007387 */ /* 0x000fe80000100800 */
[----:B------:R-:W-:Y:S04]  /*1f370*/  STL [R1+0xb8c], R4 ;  /* 0x000b8c0401007387 */ /* 0x000fe80000100800 */
[----:B------:R-:W-:Y:S04]  /*1f380*/  STL [R1+0xb90], R3 ;  /* 0x000b900301007387 */ /* 0x000fe80000100800 */
[----:B------:R0:W-:Y:S04]  /*1f390*/  STL [R1+0xb98], R2 ;  /* 0x000b980201007387 */ /* 0x0001e80000100800 */
        /* <DEDUP_REMOVED lines=193> */
[----:B----4-:R-:W-:Y:S01]  /*1ffb0*/  ISETP.GE.AND P1, PT, R25, RZ, PT ;  /* 0x000000ff1900720c */ /* 0x010fe20003f26270 */
[----:B0-----:R-:W-:Y:S01]  /*1ffc0*/  IMAD.MOV.U32 R2, RZ, RZ, c[0x0][0x188] ;  /* 0x00006200ff027624 */ /* 0x001fe200078e00ff */
[----:B------:R-:W-:Y:S01]  /*1ffd0*/  ISETP.NE.AND P0, PT, RZ, c[0x0][0x178], PT ;  /* 0x00005e00ff007a0c */ /* 0x000fe20003f05270 */
[----:B------:R-:W-:-:S02]  /*1ffe0*/  ULDC UR4, c[0x0][0x18c] ;  /* 0x0000630000047ab9 */ /* 0x000fc40000000800 */
[C---:B------:R-:W-:Y:S01]  /*1fff0*/  IMAD R27, R2.reuse, 0x5f, RZ ;  /* 0x0000005f021b7824 */ /* 0x040fe200078e02ff */
[----:B------:R-:W-:Y:S01]  /*20000*/  USHF.L.U32 UR4, UR4, 0x7, URZ ;  /* 0x0000000704047899 */ /* 0x000fe2000800063f */
[----:B------:R-:W-:-:S02]  /*20010*/  IMAD R24, R2, 0x5b, RZ ;  /* 0x0000005b02187824 */ /* 0x000fc400078e02ff */
[C---:B------:R-:W-:Y:S01]  /*20020*/  IMAD R21, R2.reuse, 0x57, RZ ;  /* 0x0000005702157824 */ /* 0x040fe200078e02ff */
[----:B------:R0:W-:Y:S01]  /*20030*/  STL [R1+0x17b0], R27 ;  /* 0x0017b01b01007387 */ /* 0x0001e20000100800 */
[C---:B------:R-:W-:Y:S02]  /*20040*/  IMAD R29, R2.reuse, 0xaa, RZ ;  /* 0x000000aa021d7824 */ /* 0x040fe400078e02ff */
[C---:B------:R-:W-:Y:S01]  /*20050*/  IMAD R18, R2.reuse, 0x53, RZ ;  /* 0x0000005302127824 */ /* 0x040fe200078e02ff */
[----:B------:R-:W-:Y:S01]  /*20060*/  STL [R1+0x17b4], R24 ;  /* 0x0017b41801007387 */ /* 0x000fe20000100800 */
[C---:B------:R-:W-:Y:S02]  /*20070*/  IMAD R28, R2.reuse, 0xa6, RZ ;  /* 0x000000a6021c7824 */ /* 0x040fe400078e02ff */
[C---:B------:R-:W-:Y:S01]  /*20080*/  IMAD R26, R2.reuse, 0xa2, RZ ;  /* 0x000000a2021a7824 */ /* 0x040fe200078e02ff */
[----:B------:R2:W-:Y:S01]  /*20090*/  STL [R1+0x17b8], R21 ;  /* 0x0017b81501007387 */ /* 0x0005e20000100800 */
[----:B------:R-:W-:-:S02]  /*200a0*/  IMAD.SHL.U32 R4, R2, 0x80, RZ ;  /* 0x0000008002047824 */ /* 0x000fc400078e00ff */
[C---:B0-----:R-:W-:Y:S01]  /*200b0*/  IMAD R27, R2.reuse, 0xae, RZ ;  /* 0x000000ae021b7824 */ /* 0x041fe200078e02ff */
[----:B-1----:R-:W3:Y:S01]  /*200c0*/  LDL.LU R0, [R1+0x438] ;  /* 0x0004380001007983 */ /* 0x002ee20000300800 */
[C---:B------:R-:W-:Y:S02]  /*200d0*/  IMAD R15, R2.reuse, 0x4f, RZ ;  /* 0x0000004f020f7824 */ /* 0x040fe400078e02ff */
[C---:B------:R-:W-:Y:S02]  /*200e0*/  IMAD R25, R2.reuse, 0x9e, RZ ;  /* 0x0000009e02197824 */ /* 0x040fe400078e02ff */
[C---:B------:R-:W-:Y:S02]  /*200f0*/  IMAD R23, R2.reuse, 0x9a, RZ ;  /* 0x0000009a02177824 */ /* 0x040fe400078e02ff */
[----:B--2---:R-:W-:Y:S02]  /*20100*/  IMAD.MOV.U32 R21, RZ, RZ, 0x7f ;  /* 0x0000007fff157424 */ /* 0x004fe400078e00ff */
[----:B------:R-:W-:-:S02]  /*20110*/  IMAD R12, R2, 0x4b, RZ ;  /* 0x0000004b020c7824 */ /* 0x000fc400078e02ff */
[C---:B------:R-:W-:Y:S01]  /*20120*/  IMAD R22, R2.reuse, 0x96, RZ ;  /* 0x0000009602167824 */ /* 0x040fe200078e02ff */
[----:B------:R-:W-:Y:S01]  /*20130*/  IADD3 R21, R21, c[0x0][0x180], RZ ;  /* 0x0000600015157a10 */ /* 0x000fe20007ffe0ff */
[C---:B------:R-:W-:Y:S02]  /*20140*/  IMAD R20, R2.reuse, 0x92, RZ ;  /* 0x0000009202147824 */ /* 0x040fe400078e02ff */
[C---:B------:R-:W-:Y:S01]  /*20150*/  IMAD R9, R2.reuse, 0x47, RZ ;  /* 0x0000004702097824 */ /* 0x040fe200078e02ff */
[----:B------:R-:W-:Y:S01]  /*20160*/  SHF.R.S32.HI R24, RZ, 0x1f, R21 ;  /* 0x0000001fff187819 */ /* 0x000fe20000011415 */
[C---:B------:R-:W-:Y:S02]  /*20170*/  IMAD R19, R2.reuse, 0x8e, RZ ;  /* 0x0000008e02137824 */ /* 0x040fe400078e02ff */
[----:B------:R-:W-:Y:S01]  /*20180*/  IMAD R17, R2, 0x8a, RZ ;  /* 0x0000008a02117824 */ /* 0x000fe200078e02ff */
[----:B------:R-:W-:Y:S01]  /*20190*/  LEA.HI R24, R24, R21, RZ, 0x7 ;  /* 0x0000001518187211 */ /* 0x000fe200078f38ff */
[----:B------:R-:W-:-:S02]  /*201a0*/  IMAD R6, R2, 0x43, RZ ;  /* 0x0000004302067824 */ /* 0x000fc400078e02ff */
[C---:B------:R-:W-:Y:S02]  /*201b0*/  IMAD R16, R2.reuse, 0x86, RZ ;  /* 0x0000008602107824 */ /* 0x040fe400078e02ff */
[C---:B------:R-:W-:Y:S02]  /*201c0*/  IMAD R14, R2.reuse, 0x82, RZ ;  /* 0x00000082020e7824 */ /* 0x040fe400078e02ff */
[C---:B------:R-:W-:Y:S02]  /*201d0*/  IMAD R13, R2.reuse, 0xfc, RZ ;  /* 0x000000fc020d7824 */ /* 0x040fe400078e02ff */
[C---:B------:R-:W-:Y:S02]  /*201e0*/  IMAD R11, R2.reuse, 0xf4, RZ ;  /* 0x000000f4020b7824 */ /* 0x040fe400078e02ff */
[C---:B------:R-:W-:Y:S02]  /*201f0*/  IMAD R10, R2.reuse, 0xec, RZ ;  /* 0x000000ec020a7824 */ /* 0x040fe400078e02ff */
[----:B------:R-:W-:-:S02]  /*20200*/  IMAD R8, R2, 0xe4, RZ ;  /* 0x000000e402087824 */ /* 0x000fc400078e02ff */
[C---:B------:R-:W-:Y:S02]  /*20210*/  IMAD R5, R2.reuse, 0xdc, RZ ;  /* 0x000000dc02057824 */ /* 0x040fe400078e02ff */
[----:B------:R-:W-:Y:S02]  /*20220*/  IMAD R7, R2, 0xd4, RZ ;  /* 0x000000d402077824 */ /* 0x000fe400078e02ff */
[----:B---3--:R-:W-:Y:S01]  /*20230*/  @!P1 IMAD.MOV R0, RZ, RZ, -R0 ;  /* 0x000000ffff009224 */ /* 0x008fe200078e0a00 */
[----:B------:R-:W-:-:S05]  /*20240*/  @!P0 LOP3.LUT R0, RZ, c[0x0][0x178], RZ, 0x33, !PT ;  /* 0x00005e00ff008a12 */ /* 0x000fca00078e33ff */
[----:B------:R-:W-:Y:S01]  /*20250*/  IMAD R3, R0, c[0x0][0x184], RZ ;  /* 0x0000610000037a24 */ /* 0x000fe200078e02ff */
[----:B------:R-:W-:-:S04]  /*20260*/  SHF.R.S32.HI R0, RZ, 0x1f, R4 ;  /* 0x0000001fff007819 */ /* 0x000fc80000011404 */
[----:B------:R-:W-:Y:S02]  /*20270*/  SHF.L.U64.HI R0, R4, 0x1, R0 ;  /* 0x0000000104007819 */ /* 0x000fe40000010200 */
[----:B------:R-:W-:-:S03]  /*20280*/  LEA R21, P0, R3, c[0x0][0x160], 0x1 ;  /* 0x0000580003157a11 */ /* 0x000fc600078008ff */
[----:B------:R0:W-:Y:S04]  /*20290*/  STL [R1+0x17ac], R0 ;  /* 0x0017ac0001007387 */ /* 0x0001e80000100800 */
[----:B------:R1:W-:Y:S04]  /*202a0*/  STL [R1+0x77c], R21 ;  /* 0x00077c1501007387 */ /* 0x0003e80000100800 */
[----:B0-----:R-:W2:Y:S01]  /*202b0*/  LDL R0, [R1+0x77c] ;  /* 0x00077c0001007983 */ /* 0x001ea20000100800 */
[C---:B------:R-:W-:Y:S01]  /*202c0*/  IMAD R4, R2.reuse, 0xfe, RZ ;  /* 0x000000fe02047824 */ /* 0x040fe200078e02ff */
[----:B------:R-:W-:Y:S01]  /*202d0*/  SHF.R.S32.HI R24, RZ, 0x7, R24 ;  /* 0x00000007ff187819 */ /* 0x000fe20000011418 */
[----:B------:R-:W-:-:S02]  /*202e0*/  IMAD R24, R2, 0xf6, RZ ;  /* 0x000000f602187824 */ /* 0x000fc400078e02ff */
[----:B-1----:R-:W-:Y:S01]  /*202f0*/  IMAD R21, R2, 0xfa, RZ ;  /* 0x000000fa02157824 */ /* 0x002fe200078e02ff */
[----:B------:R-:W-:Y:S02]  /*20300*/  LEA.HI.X.SX32 R3, R3, c[0x0][0x164], 0x1, P0 ;  /* 0x0000590003037a11 */ /* 0x000fe400000f0eff */
[-C--:B--2---:R-:W-:Y:S02]  /*20310*/  IADD3 R4, P2, R4, R0.reuse, RZ ;  /* 0x0000000004047210 */ /* 0x084fe40007f5e0ff */
[-C--:B------:R-:W-:Y:S02]  /*20320*/  IADD3 R21, P4, R21, R0.reuse, RZ ;  /* 0x0000000015157210 */ /* 0x080fe40007f9e0ff */
[----:B------:R-:W-:Y:S01]  /*20330*/  IADD3 R24, P5, R24, R0, RZ ;  /* 0x0000000018187210 */ /* 0x000fe20007fbe0ff */
[----:B------:R0:W-:Y:S04]  /*20340*/  STL [R1+0x78c], R4 ;  /* 0x00078c0401007387 */ /* 0x0001e80000100800 */
[----:B------:R1:W-:Y:S04]  /*20350*/  STL [R1+0x79c], R21 ;  /* 0x00079c1501007387 */ /* 0x0003e80000100800 */
[----:B------:R2:W-:Y:S01]  /*20360*/  STL [R1+0x7ac], R24 ;  /* 0x0007ac1801007387 */ /* 0x0005e20000100800 */
[----:B0-----:R-:W-:-:S02]  /*20370*/  IMAD R4, R2, 0xf2, RZ ;  /* 0x000000f202047824 */ /* 0x001fc400078e02ff */
[----:B-1----:R-:W-:-:S03]  /*20380*/  IMAD R21, R2, 0xee, RZ ;  /* 0x000000ee02157824 */ /* 0x002fc600078e02ff */
[-C--:B------:R-:W-:Y:S01]  /*20390*/  IADD3 R4, P6, R4, R0.reuse, RZ ;  /* 0x0000000004047210 */ /* 0x080fe20007fde0ff */
[----:B--2---:R-:W-:Y:S01]  /*203a0*/  IMAD R24, R2, 0xea, RZ ;  /* 0x000000ea02187824 */ /* 0x004fe200078e02ff */
[-C--:B------:R-:W-:Y:S01]  /*203b0*/  IADD3 R21, P0, R21, R0.reuse, RZ ;  /* 0x0000000015157210 */ /* 0x080fe20007f1e0ff */
[----:B------:R-:W-:Y:S03]  /*203c0*/  STL [R1+0x778], R3 ;  /* 0x0007780301007387 */ /* 0x000fe60000100800 */
[----:B------:R-:W-:Y:S01]  /*203d0*/  IADD3 R24, P3, R24, R0, RZ ;  /* 0x0000000018187210 */ /* 0x000fe20007f7e0ff */
[----:B------:R0:W-:Y:S04]  /*203e0*/  STL [R1+0x7bc], R4 ;  /* 0x0007bc0401007387 */ /* 0x0001e80000100800 */
[----:B------:R1:W-:Y:S04]  /*203f0*/  STL [R1+0x7cc], R21 ;  /* 0x0007cc1501007387 */ /* 0x0003e80000100800 */
[----:B------:R2:W-:Y:S01]  /*20400*/  STL [R1+0x7dc], R24 ;  /* 0x0007dc1801007387 */ /* 0x0005e20000100800 */
[----:B0-----:R-:W-:-:S02]  /*20410*/  IMAD R4, R2, 0x7f, RZ ;  /* 0x0000007f02047824 */ /* 0x001fc400078e02ff */
[C---:B-1----:R-:W-:Y:S02]  /*20420*/  IMAD R21, R2.reuse, 0xe2, RZ ;  /* 0x000000e202157824 */ /* 0x042fe400078e02ff */
[----:B--2---:R-:W-:Y:S02]  /*20430*/  IMAD R24, R2, 0x7d, RZ ;  /* 0x0000007d02187824 */ /* 0x004fe400078e02ff */
[----:B------:R-:W-:-:S04]  /*20440*/  IMAD.MOV.U32 R2, RZ, RZ, c[0x0][0x188] ;  /* 0x00006200ff027624 */ /* 0x000fc800078e00ff */
[----:B------:R-:W-:Y:S01]  /*20450*/  IMAD R2, R2, 0xe6, RZ ;  /* 0x000000e602027824 */ /* 0x000fe200078e02ff */
[----:B------:R-:W-:-:S04]  /*20460*/  LEA.HI.X.SX32 R4, R4, R3, 0x1, P2 ;  /* 0x0000000304047211 */ /* 0x000fc800010f0eff */
[-C--:B------:R-:W-:Y:S02]  /*20470*/  IADD3 R2, P1, R2, R0.reuse, RZ ;  /* 0x0000000002027210 */ /* 0x080fe40007f3e0ff */
[----:B------:R-:W-:Y:S02]  /*20480*/  IADD3 R21, P2, R21, R0, RZ ;  /* 0x0000000015157210 */ /* 0x000fe40007f5e0ff */
[----:B------:R-:W-:Y:S01]  /*20490*/  LEA.HI.X.SX32 R24, R24, R3, 0x1, P4 ;  /* 0x0000000318187211 */ /* 0x000fe200020f0eff */
[----:B------:R0:W-:Y:S04]  /*204a0*/  STL [R1+0x7ec], R2 ;  /* 0x0007ec0201007387 */ /* 0x0001e80000100800 */
[----:B------:R1:W-:Y:S04]  /*204b0*/  STL [R1+0x788], R4 ;  /* 0x0007880401007387 */ /* 0x0003e80000100800 */
[----:B------:R2:W-:Y:S01]  /*204c0*/  STL [R1+0x7fc], R21 ;  /* 0x0007fc1501007387 */ /* 0x0005e20000100800 */
[----:B0-----:R-:W-:-:S03]  /*204d0*/  IMAD.MOV.U32 R2, RZ, RZ, c[0x0][0x188] ;  /* 0x00006200ff027624 */ /* 0x001fc600078e00ff */
[----:B------:R0:W-:Y:S01]  /*204e0*/  STL [R1+0x798], R24 ;  /* 0x0007981801007387 */ /* 0x0001e20000100800 */
[C---:B-1----:R-:W-:Y:S02]  /*204f0*/  IMAD R4, R2.reuse, 0x7b, RZ ;  /* 0x0000007b02047824 */ /* 0x042fe400078e02ff */
[C---:B--2---:R-:W-:Y:S02]  /*20500*/  IMAD R21, R2.reuse, 0xda, RZ ;  /* 0x000000da02157824 */ /* 0x044fe400078e02ff */
[C---:B0-----:R-:W-:Y:S02]  /*20510*/  IMAD R24, R2.reuse, 0x79, RZ ;  /* 0x0000007902187824 */ /* 0x041fe400078e02ff */
        /* <DEDUP_REMOVED lines=54> */
[----:B------:R-:W-:-:S05]  /*20880*/  IADD3 R2, P5, R2, R0, RZ ;  /* 0x0000000002027210 */ /* 0x000fca0007fbe0ff */
[----:B------:R-:W-:Y:S04]  /*20890*/  STL [R1+0x88c], R2 ;  /* 0x00088c0201007387 */ /* 0x000fe80000100800 */
[----:B------:R0:W-:Y:S02]  /*208a0*/  STL [R1+0x828], R4 ;  /* 0x0008280401007387 */ /* 0x0001e40000100800 */
[----:B0-----:R-:W-:Y:S02]  /*208b0*/  IADD3 R4, P6, R21, R0, RZ ;  /* 0x0000000015047210 */ /* 0x001fe40007fde0ff */
[----:B------:R-:W-:-:S03]  /*208c0*/  LEA.HI.X.SX32 R21, R24, R3, 0x1, P0 ;  /* 0x0000000318157211 */ /* 0x000fc600000f0eff */
[----:B------:R-:W-:Y:S01]  /*208d0*/  STL [R1+0x89c], R4 ;  /* 0x00089c0401007387 */ /* 0x000fe20000100800 */
[----:B------:R-:W-:-:S03]  /*208e0*/  IMAD.MOV.U32 R24, RZ, RZ, c[0x0][0x188] ;  /* 0x00006200ff187624 */ /* 0x000fc600078e00ff */
[----:B------:R0:W-:Y:S01]  /*208f0*/  STL [R1+0x838], R21 ;  /* 0x0008381501007387 */ /* 0x0001e20000100800 */
[----:B------:R-:W-:Y:S02]  /*20900*/  IMAD.MOV.U32 R2, RZ, RZ, c[0x0][0x188] ;  /* 0x00006200ff027624 */ /* 0x000fe400078e00ff */
[----:B------:R-:W-:Y:S02]  /*20910*/  IMAD R24, R24, 0x67, RZ ;  /* 0x0000006718187824 */ /* 0x000fe400078e02ff */
[----:B0-----:R-:W-:-:S04]  /*20920*/  IMAD.MOV.U32 R21, RZ, RZ, c[0x0][0x188] ;  /* 0x00006200ff157624 */ /* 0x001fc800078e00ff */
[----:B------:R-:W-:Y:S02]  /*20930*/  IMAD R21, R21, 0xb6, RZ ;  /* 0x000000b615157824 */ /* 0x000fe400078e02ff */
[C---:B------:R-:W-:Y:S02]  /*20940*/  IMAD R4, R2.reuse, 0x65, RZ ;  /* 0x0000006502047824 */ /* 0x040fe400078e02ff */
[----:B------:R-:W-:Y:S01]  /*20950*/  IMAD R2, R2, 0xb2, RZ ;  /* 0x000000b202027824 */ /* 0x000fe200078e02ff */
[-C--:B------:R-:W-:Y:S02]  /*20960*/  IADD3 R21, P0, R21, R0.reuse, RZ ;  /* 0x0000000015157210 */ /* 0x080fe40007f1e0ff */
[-C--:B------:R-:W-:Y:S02]  /*20970*/  LEA.HI.X.SX32 R24, R24, R3.reuse, 0x1, P3 ;  /* 0x0000000318187211 */ /* 0x080fe400018f0eff */
[----:B------:R-:W-:Y:S01]  /*20980*/  IADD3 R2, P3, R2, R0, RZ ;  /* 0x0000000002027210 */ /* 0x000fe20007f7e0ff */
[----:B------:R0:W-:Y:S01]  /*20990*/  STL [R1+0x8ac], R21 ;  /* 0x0008ac1501007387 */ /* 0x0001e20000100800 */
[----:B------:R-:W-:-:S02]  /*209a0*/  LEA.HI.X.SX32 R4, R4, R3, 0x1, P1 ;  /* 0x0000000304047211 */ /* 0x000fc400008f0eff */
[----:B------:R-:W-:Y:S01]  /*209b0*/  IADD3 R27, P1, R27, R0, RZ ;  /* 0x000000001b1b7210 */ /* 0x000fe20007f3e0ff */
[----:B0-----:R-:W2:Y:S04]  /*209c0*/  LDL.LU R21, [R1+0x17b8] ;  /* 0x0017b80001157983 */ /* 0x001ea80000300800 */
[----:B------:R0:W-:Y:S04]  /*209d0*/  STL [R1+0x848], R24 ;  /* 0x0008481801007387 */ /* 0x0001e80000100800 */
[----:B0-----:R-:W3:Y:S04]  /*209e0*/  LDL.LU R24, [R1+0x17b4] ;  /* 0x0017b40001187983 */ /* 0x001ee80000300800 */
[----:B------:R-:W-:Y:S04]  /*209f0*/  STL [R1+0x8bc], R2 ;  /* 0x0008bc0201007387 */ /* 0x000fe80000100800 */
[----:B------:R-:W-:Y:S04]  /*20a00*/  STL [R1+0x858], R4 ;  /* 0x0008580401007387 */ /* 0x000fe80000100800 */
[----:B------:R0:W-:Y:S04]  /*20a10*/  STL [R1+0x8cc], R27 ;  /* 0x0008cc1b01007387 */ /* 0x0001e80000100800 */
[----:B0-----:R-:W4:Y:S01]  /*20a20*/  LDL.LU R27, [R1+0x17b0] ;  /* 0x0017b000011b7983 */ /* 0x001f220000300800 */
[----:B------:R-:W-:-:S04]  /*20a30*/  IMAD.MOV.U32 R2, RZ, RZ, c[0x0][0x188] ;  /* 0x00006200ff027624 */ /* 0x000fc800078e00ff */
[C---:B------:R-:W-:Y:S02]  /*20a40*/  IMAD R4, R2.reuse, 0x61, RZ ;  /* 0x0000006102047824 */ /* 0x040fe400078e02ff */
[----:B------:R-:W-:-:S05]  /*20a50*/  IMAD R2, R2, 0x63, RZ ;  /* 0x0000006302027824 */ /* 0x000fca00078e02ff */
[-C--:B------:R-:W-:Y:S02]  /*20a60*/  LEA.HI.X.SX32 R2, R2, R3.reuse, 0x1, P2 ;  /* 0x0000000302027211 */ /* 0x080fe400010f0eff */
[----:B------:R-:W-:Y:S02]  /*20a70*/  IADD3 R29, P2, R29, R0, RZ ;  /* 0x000000001d1d7210 */ /* 0x000fe40007f5e0ff */
[----:B------:R-:W-:Y:S01]  /*20a80*/  LEA.HI.X.SX32 R4, R4, R3, 0x1, P4 ;  /* 0x0000000304047211 */ /* 0x000fe200020f0eff */
[----:B------:R0:W-:Y:S04]  /*20a90*/  STL [R1+0x868], R2 ;  /* 0x0008680201007387 */ /* 0x0001e80000100800 */
[----:B------:R-:W-:Y:S01]  /*20aa0*/  STL [R1+0x8dc], R29 ;  /* 0x0008dc1d01007387 */ /* 0x000fe20000100800 */
[----:B0-----:R-:W-:-:S03]  /*20ab0*/  IMAD.MOV.U32 R2, RZ, RZ, c[0x0][0x188] ;  /* 0x00006200ff027624 */ /* 0x001fc600078e00ff */
[----:B------:R0:W-:Y:S01]  /*20ac0*/  STL [R1+0x878], R4 ;  /* 0x0008780401007387 */ /* 0x0001e20000100800 */
[----:B------:R-:W-:Y:S01]  /*20ad0*/  IADD3 R28, P4, R28, R0, RZ ;  /* 0x000000001c1c7210 */ /* 0x000fe20007f9e0ff */
[----:B0-----:R-:W-:-:S04]  /*20ae0*/  IMAD R4, R2, 0x5d, RZ ;  /* 0x0000005d02047824 */ /* 0x001fc800078e02ff */
[----:B------:R-:W-:Y:S01]  /*20af0*/  STL [R1+0x8ec], R28 ;  /* 0x0008ec1c01007387 */ /* 0x000fe20000100800 */
[-C--:B------:R-:W-:Y:S02]  /*20b00*/  LEA.HI.X.SX32 R4, R4, R3.reuse, 0x1, P6 ;  /* 0x0000000304047211 */ /* 0x080fe400030f0eff */
[-C--:B------:R-:W-:Y:S02]  /*20b10*/  IADD3 R25, P6, R25, R0.reuse, RZ ;  /* 0x0000000019197210 */ /* 0x080fe40007fde0ff */
[-C--:B------:R-:W-:Y:S02]  /*20b20*/  LEA.HI.X.SX32 R18, R18, R3.reuse, 0x1, P4 ;  /* 0x0000000312127211 */ /* 0x080fe400020f0eff */
[-C--:B------:R-:W-:Y:S02]  /*20b30*/  IADD3 R17, P4, R17, R0.reuse, RZ ;  /* 0x0000000011117210 */ /* 0x080fe40007f9e0ff */
[----:B------:R-:W-:Y:S02]  /*20b40*/  LEA.HI.X.SX32 R15, R15, R3, 0x1, P6 ;  /* 0x000000030f0f7211 */ /* 0x000fe400030f0eff */
[----:B------:R-:W-:-:S02]  /*20b50*/  IADD3 R14, P6, R14, R0, RZ ;  /* 0x000000000e0e7210 */ /* 0x000fc40007fde0ff */
[-C--:B--2---:R-:W-:Y:S02]  /*20b60*/  LEA.HI.X.SX32 R21, R21, R3.reuse, 0x1, P1 ;  /* 0x0000000315157211 */ /* 0x084fe400008f0eff */
[-C--:B------:R-:W-:Y:S02]  /*20b70*/  IADD3 R20, P1, R20, R0.reuse, RZ ;  /* 0x0000000014147210 */ /* 0x080fe40007f3e0ff */
[-C--:B---3--:R-:W-:Y:S02]  /*20b80*/  LEA.HI.X.SX32 R24, R24, R3.reuse, 0x1, P0 ;  /* 0x0000000318187211 */ /* 0x088fe400000f0eff */
[-C--:B------:R-:W-:Y:S02]  /*20b90*/  IADD3 R23, P0, R23, R0.reuse, RZ ;  /* 0x0000000017177210 */ /* 0x080fe40007f1e0ff */
[----:B----4-:R-:W-:Y:S02]  /*20ba0*/  LEA.HI.X.SX32 R27, R27, R3, 0x1, P5 ;  /* 0x000000031b1b7211 */ /* 0x010fe400028f0eff */
[----:B------:R-:W-:-:S03]  /*20bb0*/  IADD3 R26, P5, R26, R0, RZ ;  /* 0x000000001a1a7210 */ /* 0x000fc60007fbe0ff */
[----:B------:R-:W-:Y:S04]  /*20bc0*/  STL [R1+0x888], R27 ;  /* 0x0008881b01007387 */ /* 0x000fe80000100800 */
[----:B------:R-:W-:Y:S04]  /*20bd0*/  STL [R1+0x8fc], R26 ;  /* 0x0008fc1a01007387 */ /* 0x000fe80000100800 */
[----:B------:R0:W-:Y:S02]  /*20be0*/  STL [R1+0x898], R4 ;  /* 0x0008980401007387 */ /* 0x0001e40000100800 */
[----:B0-----:R-:W-:-:S02]  /*20bf0*/  IMAD R4, R2, 0x59, RZ ;  /* 0x0000005902047824 */ /* 0x001fc400078e02ff */
[----:B------:R-:W-:Y:S03]  /*20c00*/  STL [R1+0x90c], R25 ;  /* 0x00090c1901007387 */ /* 0x000fe60000100800 */
[----:B------:R-:W-:Y:S01]  /*20c10*/  LEA.HI.X.SX32 R4, R4, R3, 0x1, P3 ;  /* 0x0000000304047211 */ /* 0x000fe200018f0eff */
[----:B------:R-:W-:Y:S04]  /*20c20*/  STL [R1+0x8a8], R24 ;  /* 0x0008a81801007387 */ /* 0x000fe80000100800 */
[----:B------:R-:W-:Y:S01]  /*20c30*/  STL [R1+0x91c], R23 ;  /* 0x00091c1701007387 */ /* 0x000fe20000100800 */
[----:B------:R-:W-:-:S03]  /*20c40*/  IADD3 R22, P3, R22, R0, RZ ;  /* 0x0000000016167210 */ /* 0x000fc60007f7e0ff */
[----:B------:R0:W-:Y:S02]  /*20c50*/  STL [R1+0x8b8], R4 ;  /* 0x0008b80401007387 */ /* 0x0001e40000100800 */
[----:B0-----:R-:W-:Y:S02]  /*20c60*/  IMAD R4, R2, 0x55, RZ ;  /* 0x0000005502047824 */ /* 0x001fe400078e02ff */
        /* <DEDUP_REMOVED lines=19> */
[----:B------:R0:W-:Y:S01]  /*20da0*/  STL [R1+0x918], R4 ;  /* 0x0009180401007387 */ /* 0x0001e20000100800 */
[-C--:B------:R-:W-:Y:S02]  /*20db0*/  LEA.HI.X.SX32 R12, R12, R3.reuse, 0x1, P3 ;  /* 0x000000030c0c7211 */ /* 0x080fe400018f0eff */
[-C--:B------:R-:W-:Y:S01]  /*20dc0*/  IADD3 R11, P3, R11, R0.reuse, RZ ;  /* 0x000000000b0b7210 */ /* 0x080fe20007f7e0ff */
[----:B0-----:R-:W-:Y:S01]  /*20dd0*/  IMAD R4, R2, 0x49, RZ ;  /* 0x0000004902047824 */ /* 0x001fe200078e02ff */
[----:B------:R-:W-:Y:S04]  /*20de0*/  STL [R1+0x794], R13 ;  /* 0x0007940d01007387 */ /* 0x000fe80000100800 */
        /* <DEDUP_REMOVED lines=9> */
[-C--:B------:R-:W-:Y:S02]  /*20e80*/  LEA.HI.X.SX32 R4, R4, R3.reuse, 0x1, P4 ;  /* 0x0000000304047211 */ /* 0x080fe400020f0eff */
[----:B------:R-:W-:Y:S01]  /*20e90*/  IADD3 R5, P4, R5, R0, RZ ;  /* 0x0000000005057210 */ /* 0x000fe20007f9e0ff */
[----:B------:R-:W-:Y:S01]  /*20ea0*/  STL [R1+0x948], R9 ;  /* 0x0009480901007387 */ /* 0x000fe20000100800 */
[----:B------:R-:W-:-:S03]  /*20eb0*/  LEA.HI.X.SX32 R6, R6, R3, 0x1, P5 ;  /* 0x0000000306067211 */ /* 0x000fc600028f0eff */
[----:B------:R-:W-:Y:S04]  /*20ec0*/  STL [R1+0x7f4], R8 ;  /* 0x0007f40801007387 */ /* 0x000fe80000100800 */
[----:B------:R0:W-:Y:S04]  /*20ed0*/  STL [R1+0x958], R4 ;  /* 0x0009580401007387 */ /* 0x0001e80000100800 */
[----:B------:R1:W-:Y:S01]  /*20ee0*/  STL [R1+0x814], R5 ;  /* 0x0008140501007387 */ /* 0x0003e20000100800 */
[C---:B0-----:R-:W-:Y:S02]  /*20ef0*/  IMAD R4, R2.reuse, 0x41, RZ ;  /* 0x0000004102047824 */ /* 0x041fe400078e02ff */
[----:B-1----:R-:W-:Y:S01]  /*20f00*/  IMAD R5, R2, 0x7e, RZ ;  /* 0x0000007e02057824 */ /* 0x002fe200078e02ff */
[----:B------:R0:W-:Y:S02]  /*20f10*/  STL [R1+0x968], R6 ;  /* 0x0009680601007387 */ /* 0x0001e40000100800 */
[----:B------:R-:W-:-:S02]  /*20f20*/  LEA.HI.X.SX32 R4, R4, R3, 0x1, P6 ;  /* 0x0000000304047211 */ /* 0x000fc400030f0eff */
[-C--:B------:R-:W-:Y:S02]  /*20f30*/  IADD3 R7, P6, R7, R0.reuse, RZ ;  /* 0x0000000007077210 */ /* 0x080fe40007fde0ff */
[----:B0-----:R-:W-:-:S05]  /*20f40*/  IADD3 R6, P5, R5, R0, RZ ;  /* 0x0000000005067210 */ /* 0x001fca0007fbe0ff */
[----:B------:R0:W-:Y:S04]  /*20f50*/  STL [R1+0x98c], R6 ;  /* 0x00098c0601007387 */ /* 0x0001e80000100800 */
[----:B------:R-:W-:Y:S04]  /*20f60*/  STL [R1+0x978], R4 ;  /* 0x0009780401007387 */ /* 0x000fe80000100800 */
[----:B------:R1:W-:Y:S01]  /*20f70*/  STL [R1+0x834], R7 ;  /* 0x0008340701007387 */ /* 0x0003e20000100800 */
[C---:B0-----:R-:W-:Y:S01]  /*20f80*/  IMAD R6, R2.reuse, 0x7a, RZ ;  /* 0x0000007a02067824 */ /* 0x041fe200078e02ff */
[----:B-1----:R-:W-:Y:S01]  /*20f90*/  LEA.HI.X.SX32 R7, R5, R3, 0x1, P0 ;  /* 0x0000000305077211 */ /* 0x002fe200000f0eff */
[----:B------:R-:W-:-:S02]  /*20fa0*/  IMAD R5, R2, 0x3f, RZ ;  /* 0x0000003f02057824 */ /* 0x000fc400078e02ff */
[----:B------:R-:W-:Y:S02]  /*20fb0*/  IMAD R4, R2, 0xcc, RZ ;  /* 0x000000cc02047824 */ /* 0x000fe400078e02ff */
[----:B------:R0:W-:Y:S01]  /*20fc0*/  STL [R1+0x790], R7 ;  /* 0x0007900701007387 */ /* 0x0001e20000100800 */
[-C--:B------:R-:W-:Y:S02]  /*20fd0*/  LEA.HI.X.SX32 R5, R5, R3.reuse, 0x1, P5 ;  /* 0x0000000305057211 */ /* 0x080fe400028f0eff */
[-C--:B------:R-:W-:Y:S02]  /*20fe0*/  IADD3 R4, P5, R4, R0.reuse, RZ ;  /* 0x0000000004047210 */ /* 0x080fe40007fbe0ff */
[C---:B0-----:R-:W-:Y:S02]  /*20ff0*/  IADD3 R7, P0, R6.reuse, R0, RZ ;  /* 0x0000000006077210 */ /* 0x041fe40007f1e0ff */
[----:B------:R-:W-:-:S03]  /*21000*/  LEA.HI.X.SX32 R6, R6, R3, 0x1, P3 ;  /* 0x0000000306067211 */ /* 0x000fc600018f0eff */
[----:B------:R0:W-:Y:S04]  /*21010*/  STL [R1+0x99c], R7 ;  /* 0x00099c0701007387 */ /* 0x0001e80000100800 */
[----:B------:R1:W-:Y:S01]  /*21020*/  STL [R1+0x988], R5 ;  /* 0x0009880501007387 */ /* 0x0003e20000100800 */
[----:B0-----:R-:W-:-:S03]  /*21030*/  IMAD R7, R2, 0x76, RZ ;  /* 0x0000007602077824 */ /* 0x001fc600078e02ff */
[----:B------:R0:W-:Y:S01]  /*21040*/  STL [R1+0x854], R4 ;  /* 0x0008540401007387 */ /* 0x0001e20000100800 */
[----:B-1----:R-:W-:-:S03]  /*21050*/  IMAD R5, R2, 0x3d, RZ ;  /* 0x0000003d02057824 */ /* 0x002fc600078e02ff */
[----:B------:R1:W-:Y:S01]  /*21060*/  STL [R1+0x7b0], R6 ;  /* 0x0007b00601007387 */ /* 0x0003e20000100800 */
[C---:B0-----:R-:W-:Y:S01]  /*21070*/  IMAD R4, R2.reuse, 0xc4, RZ ;  /* 0x000000c402047824 */ /* 0x041fe200078e02ff */
[----:B-1----:R-:W-:Y:S02]  /*21080*/  IADD3 R6, P3, R7, R0, RZ ;  /* 0x0000000007067210 */ /* 0x002fe40007f7e0ff */
[-C--:B------:R-:W-:Y:S01]  /*21090*/  LEA.HI.X.SX32 R5, R5, R3.reuse, 0x1, P0 ;  /* 0x0000000305057211 */ /* 0x080fe200000f0eff */
[----:B------:R-:W-:Y:S02]  /*210a0*/  IMAD R8, R2, 0x72, RZ ;  /* 0x0000007202087824 */ /* 0x000fe400078e02ff */
[----:B------:R0:W-:Y:S01]  /*210b0*/  STL [R1+0x9ac], R6 ;  /* 0x0009ac0601007387 */ /* 0x0001e20000100800 */
[----:B------:R-:W-:-:S03]  /*210c0*/  LEA.HI.X.SX32 R7, R7, R3, 0x1, P1 ;  /* 0x0000000307077211 */ /* 0x000fc600008f0eff */
[----:B------:R1:W-:Y:S01]  /*210d0*/  STL [R1+0x998], R5 ;  /* 0x0009980501007387 */ /* 0x0003e20000100800 */
[-C--:B0-----:R-:W-:Y:S01]  /*210e0*/  IADD3 R6, P0, R4, R0.reuse, RZ ;  /* 0x0000000004067210 */ /* 0x081fe20007f1e0ff */
[C---:B------:R-:W-:Y:S02]  /*210f0*/  IMAD R4, R2.reuse, 0xbc, RZ ;  /* 0x000000bc02047824 */ /* 0x040fe400078e02ff */
[----:B-1----:R-:W-:Y:S02]  /*21100*/  IMAD R5, R2, 0x3b, RZ ;  /* 0x0000003b02057824 */ /* 0x002fe400078e02ff */
[----:B------:R0:W-:Y:S04]  /*21110*/  STL [R1+0x874], R6 ;  /* 0x0008740601007387 */ /* 0x0001e80000100800 */
[----:B------:R1:W-:Y:S01]  /*21120*/  STL [R1+0x7d0], R7 ;  /* 0x0007d00701007387 */ /* 0x0003e20000100800 */
[----:B0-----:R-:W-:-:S02]  /*21130*/  IADD3 R6, P1, R8, R0, RZ ;  /* 0x0000000008067210 */ /* 0x001fc40007f3e0ff */
[----:B-1----:R-:W-:-:S03]  /*21140*/  LEA.HI.X.SX32 R7, R5, R3, 0x1, P3 ;  /* 0x0000000305077211 */ /* 0x002fc600018f0eff */
[----:B------:R0:W-:Y:S01]  /*21150*/  STL [R1+0x9bc], R6 ;  /* 0x0009bc0601007387 */ /* 0x0001e20000100800 */
[----:B------:R-:W-:-:S03]  /*21160*/  IMAD R9, R2, 0x6e, RZ ;  /* 0x0000006e02097824 */ /* 0x000fc600078e02ff */
[----:B------:R1:W-:Y:S01]  /*21170*/  STL [R1+0x9a8], R7 ;  /* 0x0009a80701007387 */ /* 0x0003e20000100800 */
[-C--:B0-----:R-:W-:Y:S01]  /*21180*/  IADD3 R6, P3, R4, R0.reuse, RZ ;  /* 0x0000000004067210 */ /* 0x081fe20007f7e0ff */
[C---:B------:R-:W-:Y:S02]  /*21190*/  IMAD R5, R2.reuse, 0x39, RZ ;  /* 0x0000003902057824 */ /* 0x040fe400078e02ff */
[----:B------:R-:W-:Y:S02]  /*211a0*/  IMAD R4, R2, 0xb4, RZ ;  /* 0x000000b402047824 */ /* 0x000fe400078e02ff */
[----:B------:R0:W-:Y:S01]  /*211b0*/  STL [R1+0x894], R6 ;  /* 0x0008940601007387 */ /* 0x0001e20000100800 */
[-C--:B-1----:R-:W-:Y:S02]  /*211c0*/  LEA.HI.X.SX32 R7, R5, R3.reuse, 0x1, P1 ;  /* 0x0000000305077211 */ /* 0x082fe400008f0eff */
[----:B0-----:R-:W-:Y:S02]  /*211d0*/  LEA.HI.X.SX32 R6, R8, R3, 0x1, P2 ;  /* 0x0000000308067211 */ /* 0x001fe400010f0eff */
[----:B------:R-:W-:-:S03]  /*211e0*/  IADD3 R8, P2, R9, R0, RZ ;  /* 0x0000000009087210 */ /* 0x000fc60007f5e0ff */
[----:B------:R0:W-:Y:S01]  /*211f0*/  STL [R1+0x7f0], R6 ;  /* 0x0007f00601007387 */ /* 0x0001e20000100800 */
[----:B------:R-:W-:-:S03]  /*21200*/  IMAD R10, R2, 0x6a, RZ ;  /* 0x0000006a020a7824 */ /* 0x000fc600078e02ff */
[----:B------:R-:W-:Y:S01]  /*21210*/  STL [R1+0x9cc], R8 ;  /* 0x0009cc0801007387 */ /* 0x000fe20000100800 */
[----:B0-----:R-:W-:-:S03]  /*21220*/  IADD3 R6, P1, R4, R0, RZ ;  /* 0x0000000004067210 */ /* 0x001fc60007f3e0ff */
[----:B------:R-:W-:Y:S01]  /*21230*/  STL [R1+0x9b8], R7 ;  /* 0x0009b80701007387 */ /* 0x000fe20000100800 */
[----:B------:R-:W-:-:S03]  /*21240*/  IMAD R5, R2, 0x37, RZ ;  /* 0x0000003702057824 */ /* 0x000fc600078e02ff */
[----:B------:R0:W-:Y:S01]  /*21250*/  STL [R1+0x8b4], R6 ;  /* 0x0008b40601007387 */ /* 0x0001e20000100800 */
[----:B------:R-:W-:Y:S01]  /*21260*/  IMAD R4, R2, 0xac, RZ ;  /* 0x000000ac02047824 */ /* 0x000fe200078e02ff */
[-C--:B0-----:R-:W-:Y:S02]  /*21270*/  LEA.HI.X.SX32 R6, R9, R3.reuse, 0x1, P4 ;  /* 0x0000000309067211 */ /* 0x081fe400020f0eff */
[----:B------:R-:W-:Y:S02]  /*21280*/  IADD3 R8, P4, R10, R0, RZ ;  /* 0x000000000a087210 */ /* 0x000fe40007f9e0ff */
[----:B------:R-:W-:Y:S01]  /*21290*/  LEA.HI.X.SX32 R7, R5, R3, 0x1, P2 ;  /* 0x0000000305077211 */ /* 0x000fe200010f0eff */
        /* <DEDUP_REMOVED lines=86> */
[-C--:B------:R-:W-:Y:S02]  /*21800*/  IADD3 R8, P6, R18, R0.reuse, RZ ;  /* 0x0000000012087210 */ /* 0x080fe40007fde0ff */
[----:B------:R-:W-:Y:S01]  /*21810*/  LEA.HI.X.SX32 R7, R5, R3, 0x1, P4 ;  /* 0x0000000305077211 */ /* 0x000fe200020f0eff */
[----:B------:R0:W-:Y:S01]  /*21820*/  STL [R1+0x910], R6 ;  /* 0x0009100601007387 */ /* 0x0001e20000100800 */
[C---:B------:R-:W-:Y:S02]  /*21830*/  IMAD R19, R2.reuse, 0x46, RZ ;  /* 0x0000004602137824 */ /* 0x040fe400078e02ff */
[----:B------:R-:W-:Y:S01]  /*21840*/  IMAD R5, R2, 0x25, RZ ;  /* 0x0000002502057824 */ /* 0x000fe200078e02ff */
[----:B------:R-:W-:Y:S01]  /*21850*/  STL [R1+0xa5c], R8 ;  /* 0x000a5c0801007387 */ /* 0x000fe20000100800 */
[----:B0-----:R-:W-:-:S03]  /*21860*/  IADD3 R6, P4, R4, R0, RZ ;  /* 0x0000000004067210 */ /* 0x001fc60007f9e0ff */
[----:B------:R0:W-:Y:S01]  /*21870*/  STL [R1+0xa48], R7 ;  /* 0x000a480701007387 */ /* 0x0001e20000100800 */
[----:B------:R-:W-:-:S03]  /*21880*/  IMAD R4, R2, 0xc8, RZ ;  /* 0x000000c802047824 */ /* 0x000fc600078e02ff */
[----:B------:R1:W-:Y:S01]  /*21890*/  STL [R1+0x824], R6 ;  /* 0x0008240601007387 */ /* 0x0003e20000100800 */
[----:B------:R-:W-:Y:S01]  /*218a0*/  IMAD R20, R2, 0x42, RZ ;  /* 0x0000004202147824 */ /* 0x000fe200078e02ff */
[-C--:B0-----:R-:W-:Y:S02]  /*218b0*/  LEA.HI.X.SX32 R7, R5, R3.reuse, 0x1, P6 ;  /* 0x0000000305077211 */ /* 0x081fe400030f0eff */
[-C--:B-1----:R-:W-:Y:S02]  /*218c0*/  LEA.HI.X.SX32 R6, R18, R3.reuse, 0x1, P5 ;  /* 0x0000000312067211 */ /* 0x082fe400028f0eff */
[CC--:B------:R-:W-:Y:S01]  /*218d0*/  IADD3 R8, P5, R19.reuse, R0.reuse, RZ ;  /* 0x0000000013087210 */ /* 0x0c0fe20007fbe0ff */
[----:B------:R-:W-:Y:S02]  /*218e0*/  IMAD R5, R2, 0x23, RZ ;  /* 0x0000002302057824 */ /* 0x000fe400078e02ff */
[----:B------:R0:W-:Y:S04]  /*218f0*/  STL [R1+0x930], R6 ;  /* 0x0009300601007387 */ /* 0x0001e80000100800 */
[----:B------:R1:W-:Y:S04]  /*21900*/  STL [R1+0xa6c], R8 ;  /* 0x000a6c0801007387 */ /* 0x0003e80000100800 */
[----:B------:R2:W-:Y:S01]  /*21910*/  STL [R1+0xa58], R7 ;  /* 0x000a580701007387 */ /* 0x0005e20000100800 */
[----:B0-----:R-:W-:Y:S01]  /*21920*/  IADD3 R6, P6, R4, R0, RZ ;  /* 0x0000000004067210 */ /* 0x001fe20007fde0ff */
[----:B------:R-:W-:Y:S01]  /*21930*/  IMAD R4, R2, 0xb8, RZ ;  /* 0x000000b802047824 */ /* 0x000fe200078e02ff */
[----:B-1----:R-:W-:-:S03]  /*21940*/  LEA.HI.X.SX32 R8, R19, R3, 0x1, P0 ;  /* 0x0000000313087211 */ /* 0x002fc600000f0eff */
[----:B------:R0:W-:Y:S01]  /*21950*/  STL [R1+0x864], R6 ;  /* 0x0008640601007387 */ /* 0x0001e20000100800 */
[----:B--2---:R-:W-:-:S03]  /*21960*/  IADD3 R7, P0, R20, R0, RZ ;  /* 0x0000000014077210 */ /* 0x004fc60007f1e0ff */
[----:B------:R-:W-:Y:S01]  /*21970*/  STL [R1+0x950], R8 ;  /* 0x0009500801007387 */ /* 0x000fe20000100800 */
[----:B------:R-:W-:-:S03]  /*21980*/  IMAD R21, R2, 0x7c, RZ ;  /* 0x0000007c02157824 */ /* 0x000fc600078e02ff */
[----:B------:R1:W-:Y:S01]  /*21990*/  STL [R1+0xa7c], R7 ;  /* 0x000a7c0701007387 */ /* 0x0003e20000100800 */
[-C--:B0-----:R-:W-:Y:S02]  /*219a0*/  LEA.HI.X.SX32 R6, R5, R3.reuse, 0x1, P5 ;  /* 0x0000000305067211 */ /* 0x081fe400028f0eff */
[-C--:B------:R-:W-:Y:S01]  /*219b0*/  IADD3 R4, P5, R4, R0.reuse, RZ ;  /* 0x0000000004047210 */ /* 0x080fe20007fbe0ff */
[C---:B------:R-:W-:Y:S02]  /*219c0*/  IMAD R5, R2.reuse, 0x21, RZ ;  /* 0x0000002102057824 */ /* 0x040fe400078e02ff */
[----:B------:R-:W-:Y:S01]  /*219d0*/  IMAD R22, R2, 0x3e, RZ ;  /* 0x0000003e02167824 */ /* 0x000fe200078e02ff */
[----:B-1----:R-:W-:Y:S01]  /*219e0*/  LEA.HI.X.SX32 R7, R20, R3, 0x1, P3 ;  /* 0x0000000314077211 */ /* 0x002fe200018f0eff */
[----:B------:R0:W-:Y:S04]  /*219f0*/  STL [R1+0xa68], R6 ;  /* 0x000a680601007387 */ /* 0x0001e80000100800 */
[----:B------:R1:W-:Y:S04]  /*21a00*/  STL [R1+0x8a4], R4 ;  /* 0x0008a40401007387 */ /* 0x0003e80000100800 */
[----:B------:R2:W-:Y:S01]  /*21a10*/  STL [R1+0x970], R7 ;  /* 0x0009700701007387 */ /* 0x0005e20000100800 */
[----:B0-----:R-:W-:Y:S01]  /*21a20*/  IADD3 R6, P3, R21, R0, RZ ;  /* 0x0000000015067210 */ /* 0x001fe20007f7e0ff */
[----:B-1----:R-:W-:-:S04]  /*21a30*/  IMAD R4, R2, 0xa8, RZ ;  /* 0x000000a802047824 */ /* 0x002fc800078e02ff */
[----:B------:R0:W-:Y:S01]  /*21a40*/  STL [R1+0x994], R6 ;  /* 0x0009940601007387 */ /* 0x0001e20000100800 */
[-C--:B--2---:R-:W-:Y:S02]  /*21a50*/  LEA.HI.X.SX32 R7, R5, R3.reuse, 0x1, P0 ;  /* 0x0000000305077211 */ /* 0x084fe400000f0eff */
[-C--:B------:R-:W-:Y:S01]  /*21a60*/  IADD3 R5, P0, R22, R0.reuse, RZ ;  /* 0x0000000016057210 */ /* 0x080fe20007f1e0ff */
[----:B------:R-:W-:Y:S02]  /*21a70*/  IMAD R23, R2, 0x74, RZ ;  /* 0x0000007402177824 */ /* 0x000fe400078e02ff */
[----:B------:R1:W-:Y:S01]  /*21a80*/  STL [R1+0xa78], R7 ;  /* 0x000a780701007387 */ /* 0x0003e20000100800 */
[-C--:B0-----:R-:W-:Y:S02]  /*21a90*/  LEA.HI.X.SX32 R6, R21, R3.reuse, 0x1, P1 ;  /* 0x0000000315067211 */ /* 0x081fe400008f0eff */
[----:B------:R-:W-:Y:S01]  /*21aa0*/  IADD3 R4, P1, R4, R0, RZ ;  /* 0x0000000004047210 */ /* 0x000fe20007f3e0ff */
[----:B------:R0:W-:Y:S01]  /*21ab0*/  STL [R1+0xa8c], R5 ;  /* 0x000a8c0501007387 */ /* 0x0001e20000100800 */
[----:B------:R-:W-:Y:S01]  /*21ac0*/  IMAD R24, R2, 0x3a, RZ ;  /* 0x0000003a02187824 */ /* 0x000fe200078e02ff */
[----:B-1----:R-:W-:-:S02]  /*21ad0*/  LEA.HI.X.SX32 R7, R22, R3, 0x1, P3 ;  /* 0x0000000316077211 */ /* 0x002fc400018f0eff */
[----:B------:R1:W-:Y:S01]  /*21ae0*/  STL [R1+0x7a0], R6 ;  /* 0x0007a00601007387 */ /* 0x0003e20000100800 */
[----:B0-----:R-:W-:-:S03]  /*21af0*/  IMAD R5, R2, 0x1f, RZ ;  /* 0x0000001f02057824 */ /* 0x001fc600078e02ff */
[----:B------:R0:W-:Y:S04]  /*21b00*/  STL [R1+0x8e4], R4 ;  /* 0x0008e40401007387 */ /* 0x0001e80000100800 */
[----:B------:R2:W-:Y:S01]  /*21b10*/  STL [R1+0x990], R7 ;  /* 0x0009900701007387 */ /* 0x0005e20000100800 */
[----:B-1----:R-:W-:Y:S01]  /*21b20*/  IADD3 R6, P3, R23, R0, RZ ;  /* 0x0000000017067210 */ /* 0x002fe20007f7e0ff */
[----:B0-----:R-:W-:-:S04]  /*21b30*/  IMAD R4, R2, 0x98, RZ ;  /* 0x0000009802047824 */ /* 0x001fc800078e02ff */
        /* <DEDUP_REMOVED lines=14> */
[-C--:B-1----:R-:W-:Y:S01]  /*21c20*/  IADD3 R6, P3, R25, R0.reuse, RZ ;  /* 0x0000000019067210 */ /* 0x082fe20007f7e0ff */
[C---:B------:R-:W-:Y:S02]  /*21c30*/  IMAD R27, R2.reuse, 0x64, RZ ;  /* 0x00000064021b7824 */ /* 0x040fe400078e02ff */
[----:B0-----:R-:W-:Y:S01]  /*21c40*/  IMAD R4, R2, 0x88, RZ ;  /* 0x0000008802047824 */ /* 0x001fe200078e02ff */
[----:B--2---:R-:W-:Y:S02]  /*21c50*/  LEA.HI.X.SX32 R7, R5, R3, 0x1, P0 ;  /* 0x0000000305077211 */ /* 0x004fe400000f0eff */
[----:B------:R-:W-:Y:S01]  /*21c60*/  IADD3 R5, P0, R26, R0, RZ ;  /* 0x000000001a057210 */ /* 0x000fe20007f1e0ff */
[----:B------:R0:W-:Y:S04]  /*21c70*/  STL [R1+0x9d4], R6 ;  /* 0x0009d40601007387 */ /* 0x0001e80000100800 */
[----:B------:R1:W-:Y:S01]  /*21c80*/  STL [R1+0xa98], R7 ;  /* 0x000a980701007387 */ /* 0x0003e20000100800 */
[----:B------:R-:W-:-:S03]  /*21c90*/  IMAD R28, R2, 0x32, RZ ;  /* 0x00000032021c7824 */ /* 0x000fc600078e02ff */
[----:B------:R2:W-:Y:S01]  /*21ca0*/  STL [R1+0xaac], R5 ;  /* 0x000aac0501007387 */ /* 0x0005e20000100800 */
[-C--:B0-----:R-:W-:Y:S02]  /*21cb0*/  LEA.HI.X.SX32 R6, R25, R3.reuse, 0x1, P4 ;  /* 0x0000000319067211 */ /* 0x081fe400020f0eff */
[----:B------:R-:W-:Y:S02]  /*21cc0*/  IADD3 R4, P4, R4, R0, RZ ;  /* 0x0000000004047210 */ /* 0x000fe40007f9e0ff */
[----:B-1----:R-:W-:Y:S01]  /*21cd0*/  LEA.HI.X.SX32 R7, R26, R3, 0x1, P3 ;  /* 0x000000031a077211 */ /* 0x002fe200018f0eff */
[----:B------:R0:W-:Y:S01]  /*21ce0*/  STL [R1+0x820], R6 ;  /* 0x0008200601007387 */ /* 0x0001e20000100800 */
[----:B--2---:R-:W-:-:S03]  /*21cf0*/  IMAD R5, R2, 0x1b, RZ ;  /* 0x0000001b02057824 */ /* 0x004fc600078e02ff */
[----:B------:R1:W-:Y:S02]  /*21d00*/  STL [R1+0x964], R4 ;  /* 0x0009640401007387 */ /* 0x0003e40000100800 */
[----:B------:R-:W-:Y:S02]  /*21d10*/  LEA.HI.X.SX32 R5, R5, R3, 0x1, P0 ;  /* 0x0000000305057211 */ /* 0x000fe400000f0eff */
[----:B0-----:R-:W-:Y:S01]  /*21d20*/  IADD3 R6, P3, R27, R0, RZ ;  /* 0x000000001b067210 */ /* 0x001fe20007f7e0ff */
[----:B------:R0:W-:Y:S01]  /*21d30*/  STL [R1+0x9d0], R7 ;  /* 0x0009d00701007387 */ /* 0x0001e20000100800 */
[----:B-1----:R-:W-:-:S03]  /*21d40*/  IMAD R4, R2, 0xf0, RZ ;  /* 0x000000f002047824 */ /* 0x002fc600078e02ff */
[----:B------:R1:W-:Y:S01]  /*21d50*/  STL [R1+0x9f4], R6 ;  /* 0x0009f40601007387 */ /* 0x0003e20000100800 */
[----:B------:R-:W-:Y:S01]  /*21d60*/  IMAD R29, R2, 0x5c, RZ ;  /* 0x0000005c021d7824 */ /* 0x000fe200078e02ff */
[CC--:B0-----:R-:W-:Y:S02]  /*21d70*/  IADD3 R7, P0, R28.reuse, R0.reuse, RZ ;  /* 0x000000001c077210 */ /* 0x0c1fe40007f1e0ff */
[----:B------:R0:W-:Y:S01]  /*21d80*/  STL [R1+0xaa8], R5 ;  /* 0x000aa80501007387 */ /* 0x0001e20000100800 */
[-C--:B------:R-:W-:Y:S02]  /*21d90*/  LEA.HI.X.SX32 R8, R28, R3.reuse, 0x1, P3 ;  /* 0x000000031c087211 */ /* 0x080fe400018f0eff */
[----:B-1----:R-:W-:Y:S01]  /*21da0*/  LEA.HI.X.SX32 R6, R27, R3, 0x1, P6 ;  /* 0x000000031b067211 */ /* 0x002fe200030f0eff */
[----:B------:R1:W-:Y:S01]  /*21db0*/  STL [R1+0xabc], R7 ;  /* 0x000abc0701007387 */ /* 0x0003e20000100800 */
[----:B0-----:R-:W-:Y:S01]  /*21dc0*/  IADD3 R5, P6, R4, R0, RZ ;  /* 0x0000000004057210 */ /* 0x001fe20007fde0ff */
[----:B------:R-:W-:-:S02]  /*21dd0*/  IMAD R4, R2, 0x19, RZ ;  /* 0x0000001902047824 */ /* 0x000fc400078e02ff */
[----:B------:R0:W-:Y:S01]  /*21de0*/  STL [R1+0x860], R6 ;  /* 0x0008600601007387 */ /* 0x0001e20000100800 */
[----:B-1----:R-:W-:-:S03]  /*21df0*/  IMAD R7, R2, 0x2e, RZ ;  /* 0x0000002e02077824 */ /* 0x002fc600078e02ff */
[----:B------:R1:W-:Y:S04]  /*21e00*/  STL [R1+0x7c4], R5 ;  /* 0x0007c40501007387 */ /* 0x0003e80000100800 */
[----:B------:R2:W-:Y:S01]  /*21e10*/  STL [R1+0x9f0], R8 ;  /* 0x0009f00801007387 */ /* 0x0005e20000100800 */
[-C--:B0-----:R-:W-:Y:S02]  /*21e20*/  IADD3 R6, P3, R29, R0.reuse, RZ ;  /* 0x000000001d067210 */ /* 0x081fe40007f7e0ff */
[-C--:B-1----:R-:W-:Y:S01]  /*21e30*/  LEA.HI.X.SX32 R5, R4, R3.reuse, 0x1, P0 ;  /* 0x0000000304057211 */ /* 0x082fe200000f0eff */
[C---:B------:R-:W-:Y:S01]  /*21e40*/  IMAD R4, R2.reuse, 0xd0, RZ ;  /* 0x000000d002047824 */ /* 0x040fe200078e02ff */
[-C--:B--2---:R-:W-:Y:S01]  /*21e50*/  IADD3 R8, P0, R7, R0.reuse, RZ ;  /* 0x0000000007087210 */ /* 0x084fe20007f1e0ff */
[----:B------:R0:W-:Y:S04]  /*21e60*/  STL [R1+0xa14], R6 ;  /* 0x000a140601007387 */ /* 0x0001e80000100800 */
[----:B------:R1:W-:Y:S04]  /*21e70*/  STL [R1+0xab8], R5 ;  /* 0x000ab80501007387 */ /* 0x0003e80000100800 */
[----:B------:R2:W-:Y:S01]  /*21e80*/  STL [R1+0xacc], R8 ;  /* 0x000acc0801007387 */ /* 0x0005e20000100800 */
[----:B0-----:R-:W-:Y:S01]  /*21e90*/  LEA.HI.X.SX32 R6, R29, R3, 0x1, P5 ;  /* 0x000000031d067211 */ /* 0x001fe200028f0eff */
[----:B-1----:R-:W-:Y:S01]  /*21ea0*/  IMAD R5, R2, 0x54, RZ ;  /* 0x0000005402057824 */ /* 0x002fe200078e02ff */
[----:B--2---:R-:W-:-:S03]  /*21eb0*/  IADD3 R8, P5, R4, R0, RZ ;  /* 0x0000000004087210 */ /* 0x004fc60007fbe0ff */
[----:B------:R0:W-:Y:S01]  /*21ec0*/  STL [R1+0x8a0], R6 ;  /* 0x0008a00601007387 */ /* 0x0001e20000100800 */
[-C--:B------:R-:W-:Y:S01]  /*21ed0*/  LEA.HI.X.SX32 R9, R7, R3.reuse, 0x1, P3 ;  /* 0x0000000307097211 */ /* 0x080fe200018f0eff */
[C---:B------:R-:W-:Y:S02]  /*21ee0*/  IMAD R4, R2.reuse, 0x17, RZ ;  /* 0x0000001702047824 */ /* 0x040fe400078e02ff */
[----:B------:R1:W-:Y:S01]  /*21ef0*/  STL [R1+0x844], R8 ;  /* 0x0008440801007387 */ /* 0x0003e20000100800 */
[----:B0-----:R-:W-:Y:S01]  /*21f00*/  IMAD R6, R2, 0x2a, RZ ;  /* 0x0000002a02067824 */ /* 0x001fe200078e02ff */
[----:B-1----:R-:W-:Y:S02]  /*21f10*/  IADD3 R8, P3, R5, R0, RZ ;  /* 0x0000000005087210 */ /* 0x002fe40007f7e0ff */
[----:B------:R-:W-:Y:S01]  /*21f20*/  STL [R1+0xa10], R9 ;  /* 0x000a100901007387 */ /* 0x000fe20000100800 */
[----:B------:R-:W-:Y:S01]  /*21f30*/  LEA.HI.X.SX32 R7, R4, R3, 0x1, P0 ;  /* 0x0000000304077211 */ /* 0x000fe200000f0eff */
[----:B------:R-:W-:-:S02]  /*21f40*/  IMAD R4, R2, 0xb0, RZ ;  /* 0x000000b002047824 */ /* 0x000fc400078e02ff */
[----:B------:R0:W-:Y:S04]  /*21f50*/  STL [R1+0xa34], R8 ;  /* 0x000a340801007387 */ /* 0x0001e80000100800 */
[----:B------:R1:W-:Y:S01]  /*21f60*/  STL [R1+0xac8], R7 ;  /* 0x000ac80701007387 */ /* 0x0003e20000100800 */
[----:B0-----:R-:W-:Y:S02]  /*21f70*/  IADD3 R8, P0, R6, R0, RZ ;  /* 0x0000000006087210 */ /* 0x001fe40007f1e0ff */
[----:B-1----:R-:W-:-:S03]  /*21f80*/  LEA.HI.X.SX32 R7, R5, R3, 0x1, P1 ;  /* 0x0000000305077211 */ /* 0x002fc600008f0eff */
[----:B------:R0:W-:Y:S01]  /*21f90*/  STL [R1+0xadc], R8 ;  /* 0x000adc0801007387 */ /* 0x0001e20000100800 */
[----:B------:R-:W-:Y:S01]  /*21fa0*/  IMAD R5, R2, 0x4c, RZ ;  /* 0x0000004c02057824 */ /* 0x000fe200078e02ff */
[----:B------:R-:W-:Y:S02]  /*21fb0*/  LEA.HI.X.SX32 R9, R6, R3, 0x1, P3 ;  /* 0x0000000306097211 */ /* 0x000fe400018f0eff */
[----:B------:R1:W-:Y:S01]  /*21fc0*/  STL [R1+0x8e0], R7 ;  /* 0x0008e00701007387 */ /* 0x0003e20000100800 */
[----:B0-----:R-:W-:Y:S01]  /*21fd0*/  IADD3 R8, P1, R4, R0, RZ ;  /* 0x0000000004087210 */ /* 0x001fe20007f3e0ff */
[----:B------:R-:W-:-:S04]  /*21fe0*/  IMAD R4, R2, 0x15, RZ ;  /* 0x0000001502047824 */ /* 0x000fc800078e02ff */
[----:B------:R0:W-:Y:S01]  /*21ff0*/  STL [R1+0x8c4], R8 ;  /* 0x0008c40801007387 */ /* 0x0001e20000100800 */
[----:B-1----:R-:W-:Y:S01]  /*22000*/  IMAD R7, R2, 0x26, RZ ;  /* 0x0000002602077824 */ /* 0x002fe200078e02ff */
[----:B------:R-:W-:Y:S02]  /*22010*/  LEA.HI.X.SX32 R6, R4, R3, 0x1, P0 ;  /* 0x0000000304067211 */ /* 0x000fe400000f0eff */
[----:B------:R-:W-:Y:S01]  /*22020*/  STL [R1+0xa30], R9 ;  /* 0x000a300901007387 */ /* 0x000fe20000100800 */
[----:B0-----:R-:W-:Y:S01]  /*22030*/  IADD3 R8, P3, R5, R0, RZ ;  /* 0x0000000005087210 */ /* 0x001fe20007f7e0ff */
[----:B------:R-:W-:-:S04]  /*22040*/  IMAD R4, R2, 0x90, RZ ;  /* 0x0000009002047824 */ /* 0x000fc800078e02ff */
[----:B------:R0:W-:Y:S04]  /*22050*/  STL [R1+0xa54], R8 ;  /* 0x000a540801007387 */ /* 0x0001e80000100800 */
[----:B------:R1:W-:Y:S01]  /*22060*/  STL [R1+0xad8], R6 ;  /* 0x000ad80601007387 */ /* 0x0003e20000100800 */
[----:B0-----:R-:W-:Y:S02]  /*22070*/  IADD3 R8, P0, R7, R0, RZ ;  /* 0x0000000007087210 */ /* 0x001fe40007f1e0ff */
[----:B-1----:R-:W-:-:S03]  /*22080*/  LEA.HI.X.SX32 R6, R5, R3, 0x1, P2 ;  /* 0x0000000305067211 */ /* 0x002fc600010f0eff */
[----:B------:R0:W-:Y:S01]  /*22090*/  STL [R1+0xaec], R8 ;  /* 0x000aec0801007387 */ /* 0x0001e20000100800 */
[----:B------:R-:W-:-:S03]  /*220a0*/  IMAD R5, R2, 0x44, RZ ;  /* 0x0000004402057824 */ /* 0x000fc600078e02ff */
[----:B------:R1:W-:Y:S01]  /*220b0*/  STL [R1+0x920], R6 ;  /* 0x0009200601007387 */ /* 0x0003e20000100800 */
[----:B------:R-:W-:Y:S02]  /*220c0*/  LEA.HI.X.SX32 R9, R7, R3, 0x1, P3 ;  /* 0x0000000307097211 */ /* 0x000fe400018f0eff */
[----:B0-----:R-:W-:Y:S01]  /*220d0*/  IADD3 R8, P2, R4, R0, RZ ;  /* 0x0000000004087210 */ /* 0x001fe20007f5e0ff */
[----:B-1----:R-:W-:-:S04]  /*220e0*/  IMAD R6, R2, 0x13, RZ ;  /* 0x0000001302067824 */ /* 0x002fc800078e02ff */
[----:B------:R0:W-:Y:S01]  /*220f0*/  STL [R1+0x944], R8 ;  /* 0x0009440801007387 */ /* 0x0001e20000100800 */
[----:B------:R-:W-:Y:S01]  /*22100*/  IMAD R4, R2, 0x22, RZ ;  /* 0x0000002202047824 */ /* 0x000fe200078e02ff */
[----:B------:R-:W-:Y:S01]  /*22110*/  LEA.HI.X.SX32 R7, R6, R3, 0x1, P0 ;  /* 0x0000000306077211 */ /* 0x000fe200000f0eff */
[----:B------:R-:W-:Y:S01]  /*22120*/  IMAD R6, R2, 0xe0, RZ ;  /* 0x000000e002067824 */ /* 0x000fe200078e02ff */
[----:B------:R-:W-:Y:S01]  /*22130*/  STL [R1+0xa50], R9 ;  /* 0x000a500901007387 */ /* 0x000fe20000100800 */
[----:B0-----:R-:W-:-:S05]  /*22140*/  IADD3 R8, P3, R5, R0, RZ ;  /* 0x0000000005087210 */ /* 0x001fca0007f7e0ff */
[----:B------:R0:W-:Y:S04]  /*22150*/  STL [R1+0xa74], R8 ;  /* 0x000a740801007387 */ /* 0x0001e80000100800 */
[----:B------:R1:W-:Y:S01]  /*22160*/  STL [R1+0xae8], R7 ;  /* 0x000ae80701007387 */ /* 0x0003e20000100800 */
[-C--:B0-----:R-:W-:Y:S02]  /*22170*/  IADD3 R8, P0, R4, R0.reuse, RZ ;  /* 0x0000000004087210 */ /* 0x081fe40007f1e0ff */
[-C--:B-1----:R-:W-:Y:S01]  /*22180*/  LEA.HI.X.SX32 R7, R5, R3.reuse, 0x1, P4 ;  /* 0x0000000305077211 */ /* 0x082fe200020f0eff */
[----:B------:R-:W-:Y:S01]  /*22190*/  IMAD R5, R2, 0x78, RZ ;  /* 0x0000007802057824 */ /* 0x000fe200078e02ff */
[----:B------:R-:W-:Y:S01]  /*221a0*/  IADD3 R6, P4, R6, R0, RZ ;  /* 0x0000000006067210 */ /* 0x000fe20007f9e0ff */
[----:B------:R0:W-:Y:S01]  /*221b0*/  STL [R1+0xafc], R8 ;  /* 0x000afc0801007387 */ /* 0x0001e20000100800 */
[----:B------:R-:W-:-:S03]  /*221c0*/  LEA.HI.X.SX32 R4, R4, R3, 0x1, P3 ;  /* 0x0000000304047211 */ /* 0x000fc600018f0eff */
[----:B------:R1:W-:Y:S04]  /*221d0*/  STL [R1+0x960], R7 ;  /* 0x0009600701007387 */ /* 0x0003e80000100800 */
[----:B------:R2:W-:Y:S01]  /*221e0*/  STL [R1+0x804], R6 ;  /* 0x0008040601007387 */ /* 0x0005e20000100800 */
[----:B0-----:R-:W-:Y:S01]  /*221f0*/  IADD3 R8, P3, R5, R0, RZ ;  /* 0x0000000005087210 */ /* 0x001fe20007f7e0ff */
[C---:B-1----:R-:W-:Y:S02]  /*22200*/  IMAD R7, R2.reuse, 0x11, RZ ;  /* 0x0000001102077824 */ /* 0x042fe400078e02ff */
[----:B------:R0:W-:Y:S01]  /*22210*/  STL [R1+0xa70], R4 ;  /* 0x000a700401007387 */ /* 0x0001e20000100800 */
[C---:B--2---:R-:W-:Y:S02]  /*22220*/  IMAD R6, R2.reuse, 0x3c, RZ ;  /* 0x0000003c02067824 */ /* 0x044fe400078e02ff */
[-C--:B------:R-:W-:Y:S01]  /*22230*/  LEA.HI.X.SX32 R9, R7, R3.reuse, 0x1, P0 ;  /* 0x0000000307097211 */ /* 0x080fe200000f0eff */
[----:B------:R1:W-:Y:S01]  /*22240*/  STL [R1+0x9a4], R8 ;  /* 0x0009a40801007387 */ /* 0x0003e20000100800 */
[----:B------:R-:W-:Y:S01]  /*22250*/  LEA.HI.X.SX32 R7, R5, R3, 0x1, P6 ;  /* 0x0000000305077211 */ /* 0x000fe200030f0eff */
[----:B------:R-:W-:-:S02]  /*22260*/  IMAD R5, R2, 0xa0, RZ ;  /* 0x000000a002057824 */ /* 0x000fc400078e02ff */
[----:B0-----:R-:W-:Y:S01]  /*22270*/  IMAD R4, R2, 0x1e, RZ ;  /* 0x0000001e02047824 */ /* 0x001fe200078e02ff */
[----:B------:R-:W-:Y:S01]  /*22280*/  STL [R1+0xaf8], R9 ;  /* 0x000af80901007387 */ /* 0x000fe20000100800 */
[----:B-1----:R-:W-:-:S05]  /*22290*/  IADD3 R8, P0, R6, R0, RZ ;  /* 0x0000000006087210 */ /* 0x002fca0007f1e0ff */
        /* <DEDUP_REMOVED lines=13> */
[----:B--2---:R-:W-:Y:S02]  /*22370*/  IMAD R5, R2, 0x34, RZ ;  /* 0x0000003402057824 */ /* 0x004fe400078e02ff */
[-C--:B------:R-:W-:Y:S01]  /*22380*/  LEA.HI.X.SX32 R9, R7, R3.reuse, 0x1, P6 ;  /* 0x0000000307097211 */ /* 0x080fe200030f0eff */
[----:B------:R1:W-:Y:S01]  /*22390*/  STL [R1+0x9e4], R8 ;  /* 0x0009e40801007387 */ /* 0x0003e20000100800 */
[----:B------:R-:W-:Y:S01]  /*223a0*/  LEA.HI.X.SX32 R7, R6, R3, 0x1, P5 ;  /* 0x0000000306077211 */ /* 0x000fe200028f0eff */
[----:B0-----:R-:W-:-:S02]  /*223b0*/  IMAD R4, R2, 0x1a, RZ ;  /* 0x0000001a02047824 */ /* 0x001fc400078e02ff */
[----:B------:R-:W-:Y:S01]  /*223c0*/  STL [R1+0xb08], R9 ;  /* 0x000b080901007387 */ /* 0x000fe20000100800 */
[----:B-1----:R-:W-:Y:S01]  /*223d0*/  IADD3 R8, P6, R5, R0, RZ ;  /* 0x0000000005087210 */ /* 0x002fe20007fde0ff */
        /* <DEDUP_REMOVED lines=8> */
[----:B0-----:R-:W-:Y:S01]  /*22460*/  IADD3 R8, P0, R6, R0, RZ ;  /* 0x0000000006087210 */ /* 0x001fe20007f1e0ff */
[----:B------:R-:W-:Y:S01]  /*22470*/  IMAD R6, R2, 0xd, RZ ;  /* 0x0000000d02067824 */ /* 0x000fe200078e02ff */
[----:B-1----:R-:W-:-:S03]  /*22480*/  LEA.HI.X.SX32 R7, R4, R3, 0x1, P6 ;  /* 0x0000000304077211 */ /* 0x002fc600030f0eff */
[----:B------:R0:W-:Y:S01]  /*22490*/  STL [R1+0x884], R8 ;  /* 0x0008840801007387 */ /* 0x0001e20000100800 */
[----:B------:R-:W-:Y:S01]  /*224a0*/  IMAD R4, R2, 0x2c, RZ ;  /* 0x0000002c02047824 */ /* 0x000fe200078e02ff */
[-C--:B------:R-:W-:Y:S02]  /*224b0*/  LEA.HI.X.SX32 R6, R6, R3.reuse, 0x1, P5 ;  /* 0x0000000306067211 */ /* 0x080fe400028f0eff */
[----:B------:R1:W-:Y:S01]  /*224c0*/  STL [R1+0xab0], R7 ;  /* 0x000ab00701007387 */ /* 0x0003e20000100800 */
[C---:B0-----:R-:W-:Y:S02]  /*224d0*/  IADD3 R8, P6, R5.reuse, R0, RZ ;  /* 0x0000000005087210 */ /* 0x041fe40007fde0ff */
[----:B------:R-:W-:-:S03]  /*224e0*/  LEA.HI.X.SX32 R5, R5, R3, 0x1, P1 ;  /* 0x0000000305057211 */ /* 0x000fc600008f0eff */
[----:B------:R0:W-:Y:S01]  /*224f0*/  STL [R1+0xa24], R8 ;  /* 0x000a240801007387 */ /* 0x0001e20000100800 */
[----:B-1----:R-:W-:-:S03]  /*22500*/  IMAD R7, R2, 0x16, RZ ;  /* 0x0000001602077824 */ /* 0x002fc600078e02ff */
[----:B------:R1:W-:Y:S01]  /*22510*/  STL [R1+0xb18], R6 ;  /* 0x000b180601007387 */ /* 0x0003e20000100800 */
[----:B0-----:R-:W-:Y:S01]  /*22520*/  IADD3 R8, P5, R4, R0, RZ ;  /* 0x0000000004087210 */ /* 0x001fe20007fbe0ff */
[----:B-1----:R-:W-:-:S04]  /*22530*/  IMAD R6, R2, 0x48, RZ ;  /* 0x0000004802067824 */ /* 0x002fc800078e02ff */
[----:B------:R0:W-:Y:S04]  /*22540*/  STL [R1+0xad4], R8 ;  /* 0x000ad40801007387 */ /* 0x0001e80000100800 */
[----:B------:R1:W-:Y:S01]  /*22550*/  STL [R1+0x8c0], R5 ;  /* 0x0008c00501007387 */ /* 0x0003e20000100800 */
[CC--:B0-----:R-:W-:Y:S02]  /*22560*/  IADD3 R8, P1, R7.reuse, R0.reuse, RZ ;  /* 0x0000000007087210 */ /* 0x0c1fe40007f3e0ff */
[-C--:B-1----:R-:W-:Y:S01]  /*22570*/  LEA.HI.X.SX32 R5, R4, R3.reuse, 0x1, P6 ;  /* 0x0000000304057211 */ /* 0x082fe200030f0eff */
[----:B------:R-:W-:Y:S01]  /*22580*/  IMAD R4, R2, 0x24, RZ ;  /* 0x0000002402047824 */ /* 0x000fe200078e02ff */
[----:B------:R-:W-:Y:S01]  /*22590*/  IADD3 R9, P6, R6, R0, RZ ;  /* 0x0000000006097210 */ /* 0x000fe20007fde0ff */
[----:B------:R0:W-:Y:S04]  /*225a0*/  STL [R1+0xb2c], R8 ;  /* 0x000b2c0801007387 */ /* 0x0001e80000100800 */
[----:B------:R1:W-:Y:S04]  /*225b0*/  STL [R1+0xa20], R5 ;  /* 0x000a200501007387 */ /* 0x0003e80000100800 */
[----:B------:R2:W-:Y:S01]  /*225c0*/  STL [R1+0xa64], R9 ;  /* 0x000a640901007387 */ /* 0x0005e20000100800 */
[----:B0-----:R-:W-:Y:S01]  /*225d0*/  LEA.HI.X.SX32 R8, R7, R3, 0x1, P5 ;  /* 0x0000000307087211 */ /* 0x001fe200028f0eff */
[----:B------:R-:W-:-:S02]  /*225e0*/  IMAD R7, R2, 0x12, RZ ;  /* 0x0000001202077824 */ /* 0x000fc400078e02ff */
[----:B-1----:R-:W-:Y:S01]  /*225f0*/  IMAD R5, R2, 0xb, RZ ;  /* 0x0000000b02057824 */ /* 0x002fe200078e02ff */
[-C--:B--2---:R-:W-:Y:S01]  /*22600*/  IADD3 R9, P5, R4, R0.reuse, RZ ;  /* 0x0000000004097210 */ /* 0x084fe20007fbe0ff */
[----:B------:R0:W-:Y:S04]  /*22610*/  STL [R1+0xad0], R8 ;  /* 0x000ad00801007387 */ /* 0x0001e80000100800 */
[----:B------:R1:W-:Y:S01]  /*22620*/  STL [R1+0xaf4], R9 ;  /* 0x000af40901007387 */ /* 0x0003e20000100800 */
[----:B0-----:R-:W-:Y:S01]  /*22630*/  LEA.HI.X.SX32 R8, R5, R3, 0x1, P1 ;  /* 0x0000000305087211 */ /* 0x001fe200008f0eff */
[----:B------:R-:W-:Y:S01]  /*22640*/  IMAD R5, R2, 0x70, RZ ;  /* 0x0000007002057824 */ /* 0x000fe200078e02ff */
[----:B-1----:R-:W-:-:S03]  /*22650*/  IADD3 R9, P1, R7, R0, RZ ;  /* 0x0000000007097210 */ /* 0x002fc60007f3e0ff */
[----:B------:R0:W-:Y:S01]  /*22660*/  STL [R1+0xb28], R8 ;  /* 0x000b280801007387 */ /* 0x0001e20000100800 */
[----:B------:R-:W-:-:S03]  /*22670*/  LEA.HI.X.SX32 R6, R6, R3, 0x1, P2 ;  /* 0x0000000306067211 */ /* 0x000fc600010f0eff */
[----:B------:R1:W-:Y:S01]  /*22680*/  STL [R1+0xb3c], R9 ;  /* 0x000b3c0901007387 */ /* 0x0003e20000100800 */
[-C--:B------:R-:W-:Y:S01]  /*22690*/  LEA.HI.X.SX32 R4, R4, R3.reuse, 0x1, P6 ;  /* 0x0000000304047211 */ /* 0x080fe200030f0eff */
[----:B0-----:R-:W-:Y:S01]  /*226a0*/  IMAD R8, R2, 0x38, RZ ;  /* 0x0000003802087824 */ /* 0x001fe200078e02ff */
[-C--:B-1----:R-:W-:Y:S01]  /*226b0*/  IADD3 R9, P2, R5, R0.reuse, RZ ;  /* 0x0000000005097210 */ /* 0x082fe20007f5e0ff */
[----:B------:R0:W-:Y:S03]  /*226c0*/  STL [R1+0x940], R6 ;  /* 0x0009400601007387 */ /* 0x0001e60000100800 */
[----:B------:R-:W-:Y:S01]  /*226d0*/  IADD3 R10, P6, R8, R0, RZ ;  /* 0x00000000080a7210 */ /* 0x000fe20007fde0ff */
[----:B------:R1:W-:Y:S04]  /*226e0*/  STL [R1+0x9c4], R9 ;  /* 0x0009c40901007387 */ /* 0x0003e80000100800 */
[----:B------:R2:W-:Y:S01]  /*226f0*/  STL [R1+0xa60], R4 ;  /* 0x000a600401007387 */ /* 0x0005e20000100800 */
[----:B0-----:R-:W-:Y:S01]  /*22700*/  IMAD R6, R2, 0x1c, RZ ;  /* 0x0000001c02067824 */ /* 0x001fe200078e02ff */
[----:B-1----:R-:W-:-:S02]  /*22710*/  LEA.HI.X.SX32 R9, R7, R3, 0x1, P5 ;  /* 0x0000000307097211 */ /* 0x002fc400028f0eff */
[----:B------:R0:W-:Y:S01]  /*22720*/  STL [R1+0xaa4], R10 ;  /* 0x000aa40a01007387 */ /* 0x0001e20000100800 */
[----:B--2---:R-:W-:-:S03]  /*22730*/  IMAD R4, R2, 0x9, RZ ;  /* 0x0000000902047824 */ /* 0x004fc600078e02ff */
[----:B------:R1:W-:Y:S01]  /*22740*/  STL [R1+0xaf0], R9 ;  /* 0x000af00901007387 */ /* 0x0003e20000100800 */
[----:B------:R-:W-:Y:S01]  /*22750*/  IMAD R7, R2, 0xe, RZ ;  /* 0x0000000e02077824 */ /* 0x000fe200078e02ff */
[----:B0-----:R-:W-:Y:S02]  /*22760*/  IADD3 R10, P5, R6, R0, RZ ;  /* 0x00000000060a7210 */ /* 0x001fe40007fbe0ff */
[----:B-1----:R-:W-:-:S03]  /*22770*/  LEA.HI.X.SX32 R9, R4, R3, 0x1, P1 ;  /* 0x0000000304097211 */ /* 0x002fc600008f0eff */
[----:B------:R0:W-:Y:S01]  /*22780*/  STL [R1+0xb14], R10 ;  /* 0x000b140a01007387 */ /* 0x0001e20000100800 */
[----:B------:R-:W-:-:S03]  /*22790*/  IMAD R4, R2, 0x50, RZ ;  /* 0x0000005002047824 */ /* 0x000fc600078e02ff */
[----:B------:R1:W-:Y:S01]  /*227a0*/  STL [R1+0xb38], R9 ;  /* 0x000b380901007387 */ /* 0x0003e20000100800 */
[-C--:B0-----:R-:W-:Y:S02]  /*227b0*/  IADD3 R10, P1, R7, R0.reuse, RZ ;  /* 0x00000000070a7210 */ /* 0x081fe40007f3e0ff */
[----:B-1----:R-:W-:Y:S01]  /*227c0*/  LEA.HI.X.SX32 R9, R5, R3, 0x1, P4 ;  /* 0x0000000305097211 */ /* 0x002fe200020f0eff */
[----:B------:R-:W-:Y:S02]  /*227d0*/  IMAD R5, R2, 0x28, RZ ;  /* 0x0000002802057824 */ /* 0x000fe400078e02ff */
[----:B------:R0:W-:Y:S01]  /*227e0*/  STL [R1+0xb4c], R10 ;  /* 0x000b4c0a01007387 */ /* 0x0001e20000100800 */
[----:B------:R-:W-:-:S03]  /*227f0*/  IADD3 R11, P4, R4, R0, RZ ;  /* 0x00000000040b7210 */ /* 0x000fc60007f9e0ff */
[----:B------:R1:W-:Y:S01]  /*22800*/  STL [R1+0x800], R9 ;  /* 0x0008000901007387 */ /* 0x0003e20000100800 */
[-C--:B0-----:R-:W-:Y:S02]  /*22810*/  LEA.HI.X.SX32 R10, R8, R3.reuse, 0x1, P2 ;  /* 0x00000003080a7211 */ /* 0x081fe400010f0eff */
[----:B------:R-:W-:Y:S01]  /*22820*/  IADD3 R8, P2, R5, R0, RZ ;  /* 0x0000000005087210 */ /* 0x000fe20007f5e0ff */
[----:B-1----:R-:W-:Y:S01]  /*22830*/  IMAD R9, R2, 0x14, RZ ;  /* 0x0000001402097824 */ /* 0x002fe200078e02ff */
[----:B------:R-:W-:Y:S01]  /*22840*/  STL [R1+0xa44], R11 ;  /* 0x000a440b01007387 */ /* 0x000fe20000100800 */
[----:B------:R-:W-:-:S03]  /*22850*/  LEA.HI.X.SX32 R6, R6, R3, 0x1, P6 ;  /* 0x0000000306067211 */ /* 0x000fc600030f0eff */
[----:B------:R0:W-:Y:S04]  /*22860*/  STL [R1+0x9c0], R10 ;  /* 0x0009c00a01007387 */ /* 0x0001e80000100800 */
[----:B------:R1:W-:Y:S01]  /*22870*/  STL [R1+0xae4], R8 ;  /* 0x000ae40801007387 */ /* 0x0003e20000100800 */
[----:B------:R-:W-:Y:S01]  /*22880*/  LEA.HI.X.SX32 R7, R7, R3, 0x1, P5 ;  /* 0x0000000307077211 */ /* 0x000fe200028f0eff */
[----:B0-----:R-:W-:Y:S01]  /*22890*/  IMAD R10, R2, 0xa, RZ ;  /* 0x0000000a020a7824 */ /* 0x001fe200078e02ff */
[-C--:B-1----:R-:W-:Y:S01]  /*228a0*/  IADD3 R8, P6, R9, R0.reuse, RZ ;  /* 0x0000000009087210 */ /* 0x082fe20007fde0ff */
[----:B------:R0:W-:Y:S03]  /*228b0*/  STL [R1+0xaa0], R6 ;  /* 0x000aa00601007387 */ /* 0x0001e60000100800 */
[----:B------:R-:W-:Y:S01]  /*228c0*/  IADD3 R11, P5, R10, R0, RZ ;  /* 0x000000000a0b7210 */ /* 0x000fe20007fbe0ff */
[----:B------:R1:W-:Y:S01]  /*228d0*/  STL [R1+0xb34], R8 ;  /* 0x000b340801007387 */ /* 0x0003e20000100800 */
[----:B0-----:R-:W-:-:S03]  /*228e0*/  IMAD R6, R2, 0x7, RZ ;  /* 0x0000000702067824 */ /* 0x001fc600078e02ff */
[----:B------:R0:W-:Y:S01]  /*228f0*/  STL [R1+0xb10], R7 ;  /* 0x000b100701007387 */ /* 0x0001e20000100800 */
[----:B-1----:R-:W-:Y:S01]  /*22900*/  IMAD R8, R2, 0x60, RZ ;  /* 0x0000006002087824 */ /* 0x002fe200078e02ff */
[----:B------:R-:W-:Y:S02]  /*22910*/  LEA.HI.X.SX32 R6, R6, R3, 0x1, P1 ;  /* 0x0000000306067211 */ /* 0x000fe400008f0eff */
[----:B------:R1:W-:Y:S01]  /*22920*/  STL [R1+0xb5c], R11 ;  /* 0x000b5c0b01007387 */ /* 0x0003e20000100800 */
[----:B0-----:R-:W-:-:S03]  /*22930*/  IMAD R7, R2, 0x30, RZ ;  /* 0x0000003002077824 */ /* 0x001fc600078e02ff */
[----:B------:R0:W-:Y:S01]  /*22940*/  STL [R1+0xb48], R6 ;  /* 0x000b480601007387 */ /* 0x0001e20000100800 */
[----:B-1----:R-:W-:-:S05]  /*22950*/  IADD3 R11, P1, R8, R0, RZ ;  /* 0x00000000080b7210 */ /* 0x002fca0007f3e0ff */
[----:B------:R1:W-:Y:S01]  /*22960*/  STL [R1+0xa04], R11 ;  /* 0x000a040b01007387 */ /* 0x0003e20000100800 */
[-C--:B0-----:R-:W-:Y:S01]  /*22970*/  LEA.HI.X.SX32 R6, R4, R3.reuse, 0x1, P3 ;  /* 0x0000000304067211 */ /* 0x081fe200018f0eff */
[----:B------:R-:W-:Y:S01]  /*22980*/  IMAD R4, R2, 0x18, RZ ;  /* 0x0000001802047824 */ /* 0x000fe200078e02ff */
[----:B------:R-:W-:-:S03]  /*22990*/  LEA.HI.X.SX32 R5, R5, R3, 0x1, P4 ;  /* 0x0000000305057211 */ /* 0x000fc600020f0eff */
[----:B------:R0:W-:Y:S01]  /*229a0*/  STL [R1+0x900], R6 ;  /* 0x0009000601007387 */ /* 0x0001e20000100800 */
[-C--:B-1----:R-:W-:Y:S02]  /*229b0*/  IADD3 R11, P3, R7, R0.reuse, RZ ;  /* 0x00000000070b7210 */ /* 0x082fe40007f7e0ff */
[----:B------:R-:W-:-:S03]  /*229c0*/  IADD3 R12, P4, R4, R0, RZ ;  /* 0x00000000040c7210 */ /* 0x000fc60007f9e0ff */
[----:B------:R1:W-:Y:S01]  /*229d0*/  STL [R1+0xac4], R11 ;  /* 0x000ac40b01007387 */ /* 0x0003e20000100800 */
[----:B0-----:R-:W-:-:S03]  /*229e0*/  IMAD R6, R2, 0xc, RZ ;  /* 0x0000000c02067824 */ /* 0x001fc600078e02ff */
[----:B------:R0:W-:Y:S01]  /*229f0*/  STL [R1+0xa40], R5 ;  /* 0x000a400501007387 */ /* 0x0001e20000100800 */
[----:B-1----:R-:W-:-:S03]  /*22a00*/  LEA.HI.X.SX32 R11, R9, R3, 0x1, P2 ;  /* 0x00000003090b7211 */ /* 0x002fc600010f0eff */
[----:B------:R-:W-:Y:S01]  /*22a10*/  STL [R1+0xb24], R12 ;  /* 0x000b240c01007387 */ /* 0x000fe20000100800 */
[----:B------:R-:W-:Y:S01]  /*22a20*/  IADD3 R13, P2, R6, R0, RZ ;  /* 0x00000000060d7210 */ /* 0x000fe20007f5e0ff */
[C---:B------:R-:W-:Y:S02]  /*22a30*/  IMAD R9, R2.reuse, 0x5, RZ ;  /* 0x0000000502097824 */ /* 0x040fe400078e02ff */
[----:B0-----:R-:W-:Y:S01]  /*22a40*/  IMAD R5, R2, 0x6, RZ ;  /* 0x0000000602057824 */ /* 0x001fe200078e02ff */
[----:B------:R0:W-:Y:S04]  /*22a50*/  STL [R1+0xae0], R11 ;  /* 0x000ae00b01007387 */ /* 0x0001e80000100800 */
[----:B------:R-:W-:Y:S01]  /*22a60*/  STL [R1+0xb54], R13 ;  /* 0x000b540d01007387 */ /* 0x000fe20000100800 */
[----:B0-----:R-:W-:-:S02]  /*22a70*/  LEA.HI.X.SX32 R11, R10, R3, 0x1, P6 ;  /* 0x000000030a0b7211 */ /* 0x001fc400030f0eff */
[----:B------:R-:W-:Y:S02]  /*22a80*/  IADD3 R12, P6, R5, R0, RZ ;  /* 0x00000000050c7210 */ /* 0x000fe40007fde0ff */
[-C--:B------:R-:W-:Y:S01]  /*22a90*/  LEA.HI.X.SX32 R10, R9, R3.reuse, 0x1, P5 ;  /* 0x00000003090a7211 */ /* 0x080fe200028f0eff */
[----:B------:R0:W-:Y:S01]  /*22aa0*/  STL [R1+0xb30], R11 ;  /* 0x000b300b01007387 */ /* 0x0001e20000100800 */
[----:B------:R-:W-:-:S03]  /*22ab0*/  LEA.HI.X.SX32 R9, R8, R3, 0x1, P0 ;  /* 0x0000000308097211 */ /* 0x000fc600000f0eff */
[----:B------:R-:W-:Y:S01]  /*22ac0*/  STL [R1+0xb6c], R12 ;  /* 0x000b6c0c01007387 */ /* 0x000fe20000100800 */
[----:B0-----:R-:W-:-:S03]  /*22ad0*/  LEA R11, P5, R2, R0, 0x7 ;  /* 0x00000000020b7211 */ /* 0x001fc600078a38ff */
[----:B------:R0:W-:Y:S01]  /*22ae0*/  STL [R1+0xb58], R10 ;  /* 0x000b580a01007387 */ /* 0x0001e20000100800 */
[----:B------:R-:W-:-:S03]  /*22af0*/  LEA.HI.X.SX32 R8, R7, R3, 0x1, P1 ;  /* 0x0000000307087211 */ /* 0x000fc600008f0eff */
[----:B------:R-:W-:Y:S01]  /*22b00*/  STL [R1+0x984], R11 ;  /* 0x0009840b01007387 */ /* 0x000fe20000100800 */
[----:B------:R-:W-:-:S03]  /*22b10*/  LEA.HI.X.SX32 R7, R4, R3, 0x1, P3 ;  /* 0x0000000304077211 */ /* 0x000fc600018f0eff */
[----:B------:R1:W-:Y:S01]  /*22b20*/  STL [R1+0x880], R9 ;  /* 0x0008800901007387 */ /* 0x0003e20000100800 */
[----:B0-----:R-:W-:-:S05]  /*22b30*/  LEA R10, P0, R2, R0, 0x6 ;  /* 0x00000000020a7211 */ /* 0x001fca00078030ff */
[----:B------:R-:W-:Y:S01]  /*22b40*/  STL [R1+0xa84], R10 ;  /* 0x000a840a01007387 */ /* 0x000fe20000100800 */
[----:B-1----:R-:W-:-:S03]  /*22b50*/  LEA R9, P1, R2, R0, 0x5 ;  /* 0x0000000002097211 */ /* 0x002fc600078228ff */
[----:B------:R0:W-:Y:S04]  /*22b60*/  STL [R1+0xa00], R8 ;  /* 0x000a000801007387 */ /* 0x0001e80000100800 */
[----:B------:R-:W-:Y:S04]  /*22b70*/  STL [R1+0xb04], R9 ;  /* 0x000b040901007387 */ /* 0x000fe80000100800 */
[----:B------:R1:W-:Y:S01]  /*22b80*/  STL [R1+0xac0], R7 ;  /* 0x000ac00701007387 */ /* 0x0003e20000100800 */
[C---:B0-----:R-:W-:Y:S01]  /*22b90*/  LEA R8, P3, R2.reuse, R0, 0x4 ;  /* 0x0000000002087211 */ /* 0x041fe200078620ff */
[----:B------:R-:W-:-:S04]  /*22ba0*/  IMAD.SHL.U32 R4, R2, 0x2, RZ ;  /* 0x0000000202047824 */ /* 0x000fc800078e00ff */
[----:B------:R0:W-:Y:S01]  /*22bb0*/  STL [R1+0xb44], R8 ;  /* 0x000b440801007387 */ /* 0x0001e20000100800 */
[----:B-1----:R-:W-:Y:S01]  /*22bc0*/  LEA.HI.X.SX32 R7, R6, R3, 0x1, P4 ;  /* 0x0000000306077211 */ /* 0x002fe200020f0eff */
[----:B------:R-:W-:-:S04]  /*22bd0*/  IMAD R6, R2, 0x3, RZ ;  /* 0x0000000302067824 */ /* 0x000fc800078e02ff */
[----:B------:R1:W-:Y:S01]  /*22be0*/  STL [R1+0xb20], R7 ;  /* 0x000b200701007387 */ /* 0x0003e20000100800 */
[----:B0-----:R-:W-:-:S05]  /*22bf0*/  LEA R8, P4, R2, R0, 0x3 ;  /* 0x0000000002087211 */ /* 0x001fca00078818ff */
[----:B------:R0:W-:Y:S01]  /*22c00*/  STL [R1+0xb64], R8 ;  /* 0x000b640801007387 */ /* 0x0001e20000100800 */
[----:B-1----:R-:W-:Y:S01]  /*22c10*/  LEA.HI.X.SX32 R7, R5, R3, 0x1, P2 ;  /* 0x0000000305077211 */ /* 0x002fe200010f0eff */
[----:B------:R-:W-:-:S04]  /*22c20*/  IMAD.SHL.U32 R5, R2, 0x40, RZ ;  /* 0x0000004002057824 */ /* 0x000fc800078e00ff */
[----:B------:R1:W-:Y:S01]  /*22c30*/  STL [R1+0xb50], R7 ;  /* 0x000b500701007387 */ /* 0x0003e20000100800 */
[----:B0-----:R-:W-:Y:S02]  /*22c40*/  IADD3 R8, P2, R4, R0, RZ ;  /* 0x0000000004087210 */ /* 0x001fe40007f5e0ff */
[----:B------:R-:W-:-:S03]  /*22c50*/  LEA.HI.X.SX32 R5, R5, R3, 0x1, P5 ;  /* 0x0000000305057211 */ /* 0x000fc600028f0eff */
[----:B------:R0:W-:Y:S01]  /*22c60*/  STL [R1+0xb7c], R8 ;  /* 0x000b7c0801007387 */ /* 0x0001e20000100800 */
[----:B-1----:R-:W-:Y:S02]  /*22c70*/  LEA.HI.X.SX32 R7, R6, R3, 0x1, P6 ;  /* 0x0000000306077211 */ /* 0x002fe400030f0eff */
[C---:B------:R-:W-:Y:S02]  /*22c80*/  LEA R6, P6, R2.reuse, R0, 0x2 ;  /* 0x0000000002067211 */ /* 0x040fe400078c10ff */
[----:B------:R1:W5:Y:S01]  /*22c90*/  LDL.LU R0, [R1+0x17ac] ;  /* 0x0017ac0001007983 */ /* 0x0003620000300800 */
[----:B0-----:R-:W-:-:S03]  /*22ca0*/  IMAD.SHL.U32 R8, R2, 0x20, RZ ;  /* 0x0000002002087824 */ /* 0x001fc600078e00ff */
[----:B------:R0:W-:Y:S04]  /*22cb0*/  STL [R1+0xb68], R7 ;  /* 0x000b680701007387 */ /* 0x0001e80000100800 */
[----:B------:R2:W-:Y:S01]  /*22cc0*/  STL [R1+0xb74], R6 ;  /* 0x000b740601007387 */ /* 0x0005e20000100800 */
[----:B------:R-:W-:-:S03]  /*22cd0*/  LEA.HI.X.SX32 R9, R8, R3, 0x1, P0 ;  /* 0x0000000308097211 */ /* 0x000fc600000f0eff */
[----:B------:R3:W-:Y:S01]  /*22ce0*/  STL [R1+0x980], R5 ;  /* 0x0009800501007387 */ /* 0x0007e20000100800 */
[C---:B0-----:R-:W-:Y:S02]  /*22cf0*/  IMAD.SHL.U32 R7, R2.reuse, 0x10, RZ ;  /* 0x0000001002077824 */ /* 0x041fe400078e00ff */
[----:B--2---:R-:W-:-:S03]  /*22d00*/  IMAD.SHL.U32 R6, R2, 0x8, RZ ;  /* 0x0000000802067824 */ /* 0x004fc600078e00ff */
[-C--:B------:R-:W-:Y:S01]  /*22d10*/  LEA.HI.X.SX32 R8, R7, R3.reuse, 0x1, P1 ;  /* 0x0000000307087211 */ /* 0x080fe200008f0eff */
[----:B---3--:R-:W-:Y:S01]  /*22d20*/  IMAD.SHL.U32 R5, R2, 0x4, RZ ;  /* 0x0000000402057824 */ /* 0x008fe200078e00ff */
[-C--:B------:R-:W-:Y:S01]  /*22d30*/  LEA.HI.X.SX32 R7, R6, R3.reuse, 0x1, P3 ;  /* 0x0000000306077211 */ /* 0x080fe200018f0eff */
[----:B------:R-:W-:Y:S03]  /*22d40*/  STL [R1+0xa80], R9 ;  /* 0x000a800901007387 */ /* 0x000fe60000100800 */
[-C--:B------:R-:W-:Y:S02]  /*22d50*/  LEA.HI.X.SX32 R6, R5, R3.reuse, 0x1, P4 ;  /* 0x0000000305067211 */ /* 0x080fe400020f0eff */
[-C--:B------:R-:W-:Y:S01]  /*22d60*/  LEA.HI.X.SX32 R5, R2, R3.reuse, 0x1, P2 ;  /* 0x0000000302057211 */ /* 0x080fe200010f0eff */
[----:B------:R-:W-:Y:S01]  /*22d70*/  STL [R1+0xb00], R8 ;  /* 0x000b000801007387 */ /* 0x000fe20000100800 */
[----:B------:R-:W-:-:S03]  /*22d80*/  LEA.HI.X.SX32 R2, R4, R3, 0x1, P6 ;  /* 0x0000000304027211 */ /* 0x000fc600030f0eff */
[----:B------:R-:W-:Y:S04]  /*22d90*/  STL [R1+0xb40], R7 ;  /* 0x000b400701007387 */ /* 0x000fe80000100800 */
[----:B------:R-:W-:Y:S04]  /*22da0*/  STL [R1+0xb60], R6 ;  /* 0x000b600601007387 */ /* 0x000fe80000100800 */
[----:B------:R0:W-:Y:S04]  /*22db0*/  STL [R1+0xb78], R5 ;  /* 0x000b780501007387 */ /* 0x0001e80000100800 */
[----:B------:R-:W-:Y:S04]  /*22dc0*/  STL [R1+0x19c], RZ ;  /* 0x00019cff01007387 */ /* 0x000fe80000100800 */
[----:B------:R2:W-:Y:S04]  /*22dd0*/  STL [R1+0xb70], R2 ;  /* 0x000b700201007387 */ /* 0x0005e80000100800 */
[----:B------:R-:W-:Y:S04]  /*22de0*/  STL [R1+0x5e0], RZ ;  /* 0x0005e0ff01007387 */ /* 0x000fe80000100800 */
        /* <DEDUP_REMOVED lines=39> */
[----:B------:R-:W3:Y:S04]  /*23060*/  LDL R3, [R1+0x5cc] ;  /* 0x0005cc0001037983 */ /* 0x000ee80000100800 */
[----:B------:R-:W4:Y:S04]  /*23070*/  LDL R4, [R1+0x5c4] ;  /* 0x0005c40001047983 */ /* 0x000f280000100800 */
[----:B0-----:R-:W0:Y:S04]  /*23080*/  S2R R5, SR_TID.X ;  /* 0x0000000000057919 */ /* 0x001e280000002100 */
[----:B------:R-:W-:Y:S04]  /*23090*/  STL [R1+0x520], RZ ;  /* 0x000520ff01007387 */ /* 0x000fe80000100800 */
[----:B------:R-:W-:Y:S04]  /*230a0*/  STL [R1+0x524], RZ ;  /* 0x000524ff01007387 */ /* 0x000fe80000100800 */
[----:B------:R-:W-:Y:S04]  /*230b0*/  STL [R1+0x528], RZ ;  /* 0x000528ff01007387 */ /* 0x000fe80000100800 */
[----:B------:R-:W-:Y:S04]  /*230c0*/  STL [R1+0x52c], RZ ;  /* 0x00052cff01007387 */ /* 0x000fe80000100800 */
[----:B------:R-:W-:Y:S04]  /*230d0*/  STL [R1+0x500], RZ ;  /* 0x000500ff01007387 */ /* 0x000fe80000100800 */
[----:B------:R-:W-:Y:S01]  /*230e0*/  STL [R1+0x504], RZ ;  /* 0x000504ff01007387 */ /* 0x000fe20000100800 */
[----:B0-----:R-:W-:-:S03]  /*230f0*/  LOP3.LUT R5, R5, 0x7f, RZ, 0xc0, !PT ;  /* 0x0000007f05057812 */ /* 0x001fc600078ec0ff */
[----:B------:R-:W-:Y:S04]  /*23100*/  STL [R1+0x508], RZ ;  /* 0x000508ff01007387 */ /* 0x000fe80000100800 */
[----:B------:R-:W-:Y:S04]  /*23110*/  STL [R1+0x50c], RZ ;  /* 0x00050cff01007387 */ /* 0x000fe80000100800 */
[----:B------:R-:W-:Y:S01]  /*23120*/  STL [R1+0x220], RZ ;  /* 0x000220ff01007387 */ /* 0x000fe20000100800 */
[----:B------:R-:W-:-:S03]  /*23130*/  IMAD.SHL.U32 R5, R5, 0x2, RZ ;  /* 0x0000000205057824 */ /* 0x000fc600078e00ff */
[----:B------:R-:W-:Y:S04]  /*23140*/  STL [R1+0x224], RZ ;  /* 0x000224ff01007387 */ /* 0x000fe80000100800 */
[----:B------:R-:W-:Y:S04]  /*23150*/  STL [R1+0x228], RZ ;  /* 0x000228ff01007387 */ /* 0x000fe80000100800 */
[----:B------:R-:W-:Y:S04]  /*23160*/  STL [R1+0x22c], RZ ;  /* 0x00022cff01007387 */ /* 0x000fe80000100800 */
[----:B------:R-:W-:Y:S04]  /*23170*/  STL [R1+0x330], RZ ;  /* 0x000330ff01007387 */ /* 0x000fe80000100800 */
[----:B------:R-:W-:Y:S01]  /*23180*/  STL [R1+0x334], RZ ;  /* 0x000334ff01007387 */ /* 0x000fe20000100800 */
[----:B--2---:R-:W-:-:S03]  /*23190*/  LOP3.LUT R2, R5, 0x20, RZ, 0x3c, !PT ;  /* 0x0000002005027812 */ /* 0x004fc600078e3cff */
[----:B------:R-:W-:Y:S01]  /*231a0*/  STL [R1+0x338], RZ ;  /* 0x000338ff01007387 */ /* 0x000fe20000100800 */
[----:B------:R-:W-:-:S03]  /*231b0*/  LOP3.LUT R2, R5, 0x50, RZ, 0x3c, !PT ;  /* 0x0000005005027812 */ /* 0x000fc600078e3cff */
[----:B------:R-:W-:Y:S04]  /*231c0*/  STL [R1+0x33c], RZ ;  /* 0x00033cff01007387 */ /* 0x000fe80000100800 */
[----:B------:R-:W-:Y:S04]  /*231d0*/  STL [R1+0x450], RZ ;  /* 0x000450ff01007387 */ /* 0x000fe80000100800 */
[----:B------:R-:W-:Y:S01]  /*231e0*/  STL [R1+0x454], RZ ;  /* 0x000454ff01007387 */ /* 0x000fe20000100800 */
[----:B------:R-:W-:-:S03]  /*231f0*/  LOP3.LUT R6, R5, 0x10, RZ, 0x3c, !PT ;  /* 0x0000001005067812 */ /* 0x000fc600078e3cff */
        /* <DEDUP_REMOVED lines=8> */
[----:B------:R-:W-:Y:S04]  /*23280*/  STL [R1+0x468], RZ ;  /* 0x000468ff01007387 */ /* 0x000fe80000100800 */
[----:B------:R-:W-:Y:S01]  /*23290*/  STL [R1+0x46c], RZ ;  /* 0x00046cff01007387 */ /* 0x000fe20000100800 */
[----:B------:R-:W-:Y:S02]  /*232a0*/  USHF.R.S32.HI UR5, URZ, 0x1f, UR4 ;  /* 0x0000001f3f057899 */ /* 0x000fe40008011404 */
[----:B------:R-:W-:Y:S02]  /*232b0*/  USHF.L.U32 UR8, UR4, 0x1, URZ ;  /* 0x0000000104087899 */ /* 0x000fe4000800063f */
[----:B------:R-:W-:Y:S01]  /*232c0*/  USHF.L.U64.HI UR5, UR4, 0x1, UR5 ;  /* 0x0000000104057899 */ /* 0x000fe20008010205 */
[----:B---3--:R-:W-:-:S02]  /*232d0*/  LOP3.LUT R2, R3, 0x40, RZ, 0x3c, !PT ;  /* 0x0000004003027812 */ /* 0x008fc400078e3cff */
[----:B----4-:R-:W-:-:S03]  /*232e0*/  LOP3.LUT R5, R4, 0x20, RZ, 0x3c, !PT ;  /* 0x0000002004057812 */ /* 0x010fc600078e3cff */
[----:B------:R0:W-:Y:S01]  /*232f0*/  STL [R1+0x5c8], R2 ;  /* 0x0005c80201007387 */ /* 0x0001e20000100800 */
[----:B------:R-:W-:-:S03]  /*23300*/  LOP3.LUT R3, R4, 0x40, RZ, 0x3c, !PT ;  /* 0x0000004004037812 */ /* 0x000fc600078e3cff */
[----:B------:R1:W-:Y:S01]  /*23310*/  STL [R1+0x13a4], R5 ;  /* 0x0013a40501007387 */ /* 0x0003e20000100800 */
[----:B0-----:R-:W-:-:S05]  /*23320*/  LOP3.LUT R2, R4, 0x60, RZ, 0x3c, !PT ;  /* 0x0000006004027812 */ /* 0x001fca00078e3cff */
[----:B------:R1:W-:Y:S04]  /*23330*/  STL [R1+0x139c], R2 ;  /* 0x00139c0201007387 */ /* 0x0003e80000100800 */
[----:B------:R1:W-:Y:S02]  /*23340*/  STL [R1+0x13a0], R3 ;  /* 0x0013a00301007387 */ /* 0x0003e40000100800 */
.L_x_3:
[----:B-1---5:R-:W2:Y:S04]  /*23350*/  LDL R3, [R1+0x778] ;  /* 0x0007780001037983 */ /* 0x022ea80000100800 */
[----:B------:R-:W2:Y:S04]  /*23360*/  LDL R2, [R1+0x77c] ;  /* 0x00077c0001027983 */ /* 0x000ea80000100800 */
[----:B------:R-:W-:Y:S04]  /*23370*/  STL [R1+0x3e88], R19 ;  /* 0x003e881301007387 */ /* 0x000fe80000100800 */
        /* <DEDUP_REMOVED lines=147> */
[----:B0----5:R0:W-:Y:S04]  /*23cb0*/  STL [R1+0x18c0], R0 ;  /* 0x0018c00001007387 */ /* 0x0211e80000100800 */
[----:B0-----:R-:W3:Y:S01]  /*23cc0*/  LDL.LU R0, [R1+0x780] ;  /* 0x0007800001007983 */ /* 0x001ee20000300800 */
[----:B------:R-:W-:Y:S01]  /*23cd0*/  IMAD.MOV.U32 R4, RZ, RZ, -0x80 ;  /* 0xffffff80ff047424 */ /* 0x000fe200078e00ff */
[----:B------:R-:W-:-:S02]  /*23ce0*/  PRMT R17, RZ, 0x7610, R17 ;  /* 0x00007610ff117816 */ /* 0x000fc40000000011 */
[----:B------:R-:W-:Y:S01]  /*23cf0*/  PRMT R21, RZ, 0x7610, R21 ;  /* 0x00007610ff157816 */ /* 0x000fe20000000015 */
[----:B---3--:R-:W-:Y:S01]  /*23d00*/  STL [R1+0x18d8], R0 ;  /* 0x0018d80001007387 */ /* 0x008fe20000100800 */
[----:B------:R-:W-:-:S03]  /*23d10*/  IMAD R4, R0, R4, c[0x0][0x180] ;  /* 0x0000600000047624 */ /* 0x000fc600078e0204 */
[----:B------:R-:W-:Y:S02]  /*23d20*/  STL [R1+0x39f0], R0 ;  /* 0x0039f00001007387 */ /* 0x000fe40000100800 */
[C---:B------:R-:W-:Y:S02]  /*23d30*/  ISETP.GT.AND P0, PT, R4.reuse, RZ, PT ;  /* 0x000000ff0400720c */ /* 0x040fe40003f04270 */
[----:B------:R-:W-:Y:S01]  /*23d40*/  STL [R1+0x39f4], R0 ;  /* 0x0039f40001007387 */ /* 0x000fe20000100800 */
[C---:B------:R-:W-:Y:S02]  /*23d50*/  ISETP.GT.AND P1, PT, R4.reuse, 0x1, PT ;  /* 0x000000010400780c */ /* 0x040fe40003f24270 */
[C---:B------:R-:W-:Y:S01]  /*23d60*/  ISETP.GT.AND P2, PT, R4.reuse, 0x2, PT ;  /* 0x000000020400780c */ /* 0x040fe20003f44270 */
[----:B------:R-:W-:Y:S01]  /*23d70*/  STL [R1+0x39f8], R0 ;  /* 0x0039f80001007387 */ /* 0x000fe20000100800 */
[----:B------:R-:W-:Y:S02]  /*23d80*/  PRMT R19, RZ, 0x7610, R19 ;  /* 0x00007610ff137816 */ /* 0x000fe40000000013 */
[C---:B------:R-:W-:Y:S01]  /*23d90*/  ISETP.GT.AND P3, PT, R4.reuse, 0x3, PT ;  /* 0x000000030400780c */ /* 0x040fe20003f64270 */
        /* <DEDUP_REMOVED lines=54> */
[----:B--2---:R0:W2:Y:S04]  /*24100*/  @P0 LDG.E.U16 R17, [R2.64] ;  /* 0x0000000602110981 */ /* 0x0040a8000c1e1500 */
[----:B0-----:R-:W3:Y:S04]  /*24110*/  LDL R2, [R1+0xb78] ;  /* 0x000b780001027983 */ /* 0x001ee80000100800 */
[----:B------:R-:W3:Y:S01]  /*24120*/  LDL R3, [R1+0xb7c] ;  /* 0x000b7c0001037983 */ /* 0x000ee20000100800 */
[----:B------:R-:W-:-:S02]  /*24130*/  ISETP.GT.AND P0, PT, R4, 0x4, PT ;  /* 0x000000040400780c */ /* 0x000fc40003f04270 */
[----:B---3--:R-:W-:-:S04]  /*24140*/  @P1 LOP3.LUT R3, R3, R2, RZ, 0x3c, !PT ;  /* 0x0000000203031212 */ /* 0x008fc800078e3cff */
[----:B------:R-:W-:-:S04]  /*24150*/  @P1 LOP3.LUT R2, R3, R2, RZ, 0x3c, !PT ;  /* 0x0000000203021212 */ /* 0x000fc800078e3cff */
[----:B------:R-:W-:-:S05]  /*24160*/  @P1 LOP3.LUT R3, R3, R2, RZ, 0x3c, !PT ;  /* 0x0000000203031212 */ /* 0x000fca00078e3cff */
[----:B------:R-:W3:Y:S04]  /*24170*/  @P1 LDG.E.U16 R21, [R2.64] ;  /* 0x0000000602151981 */ /* 0x000ee8000c1e1500 */
[----:B---3--:R0:W-:Y:S04]  /*24180*/  STL [R1+0x314], R21 ;  /* 0x0003141501007387 */ /* 0x0081e80000100800 */
[----:B0-----:R-:W3:Y:S04]  /*24190*/  LDL.LU R21, [R1+0x3e9c] ;  /* 0x003e9c0001157983 */ /* 0x001ee80000300800 */
[----:B------:R-:W4:Y:S04]  /*241a0*/  LDL R2, [R1+0xb70] ;  /* 0x000b700001027983 */ /* 0x000f280000100800 */
[----:B------:R-:W4:Y:S01]  /*241b0*/  LDL R3, [R1+0xb74] ;  /* 0x000b740001037983 */ /* 0x000f220000100800 */
[----:B------:R-:W-:-:S02]  /*241c0*/  ISETP.GT.AND P1, PT, R4, 0x5, PT ;  /* 0x000000050400780c */ /* 0x000fc40003f24270 */
[----:B---3--:R-:W-:Y:S02]  /*241d0*/  PRMT R21, RZ, 0x7610, R21 ;  /* 0x00007610ff157816 */ /* 0x008fe40000000015 */
[----:B----4-:R-:W-:-:S04]  /*241e0*/  @P2 LOP3.LUT R3, R3, R2, RZ, 0x3c, !PT ;  /* 0x0000000203032212 */ /* 0x010fc800078e3cff */
        /* <DEDUP_REMOVED lines=47> */
[----:B------:R-:W-:-:S02]  /*244e0*/  PRMT R23, RZ, 0x7610, R23 ;  /* 0x00007610ff177816 */ /* 0x000fc40000000017 */
[----:B------:R-:W-:Y:S02]  /*244f0*/  ISETP.GT.AND P2, PT, R4, 0xa, PT ;  /* 0x0000000a0400780c */ /* 0x000fe40003f44270 */
        /* <DEDUP_REMOVED lines=10> */
[----:B----4-:R-:W-:-:S04]  /*245a0*/  @P0 LOP3.LUT R3, R3, R2, RZ, 0x3c, !PT ;  /* 0x0000000203030212 */ /* 0x010fc800078e3cff */
[----:B------:R-:W-:-:S04]  /*245b0*/  @P0 LOP3.LUT R2, R3, R2, RZ, 0x3c, !PT ;  /* 0x0000000203020212 */ /* 0x000fc800078e3cff */
[----:B------:R-:W-:-:S05]  /*245c0*/  @P0 LOP3.LUT R3, R3, R2, RZ, 0x3c, !PT ;  /* 0x0000000203030212 */ /* 0x000fca00078e3cff */
[----:B------:R0:W4:Y:S04]  /*245d0*/  @P0 LDG.E.U16 R19, [R2.64] ;  /* 0x0000000602130981 */ /* 0x000128000c1e1500 */
[----:B0-----:R-:W2:Y:S04]  /*245e0*/  LDL R2, [R1+0xb38] ;  /* 0x000b380001027983 */ /* 0x001ea80000100800 */
[----:B------:R-:W2:Y:S01]  /*245f0*/  LDL R3, [R1+0xb3c] ;  /* 0x000b3c0001037983 */ /* 0x000ea20000100800 */
[----:B---3--:R-:W-:Y:S02]  /*24600*/  PRMT R21, RZ, 0x7610, R21 ;  /* 0x00007610ff157816 */ /* 0x008fe40000000015 */
[----:B------:R-:W-:-:S02]  /*24610*/  ISETP.GT.AND P0, PT, R4, 0xc, PT ;  /* 0x0000000c0400780c */ /* 0x000fc40003f04270 */
[----:B--2---:R-:W-:-:S04]  /*24620*/  @P1 LOP3.LUT R3, R3, R2, RZ, 0x3c, !PT ;  /* 0x0000000203031212 */ /* 0x004fc800078e3cff */
[----:B------:R-:W-:-:S04]  /*24630*/  @P1 LOP3.LUT R2, R3, R2, RZ, 0x3c, !PT ;  /* 0x0000000203021212 */ /* 0x000fc800078e3cff */
[----:B------:R-:W-:-:S05]  /*24640*/  @P1 LOP3.LUT R3, R3, R2, RZ, 0x3c, !PT ;  /* 0x0000000203031212 */ /* 0x000fca00078e3cff */
[----:B------:R-:W2:Y:S04]  /*24650*/  @P1 LDG.E.U16 R23, [R2.64] ;  /* 0x0000000602171981 */ /* 0x000ea8000c1e1500 */
[----:B--2---:R0:W-:Y:S04]  /*24660*/  STL [R1+0x2f8], R23 ;  /* 0x0002f81701007387 */ /* 0x0041e80000100800 */
[----:B0-----:R-:W2:Y:S04]  /*24670*/  LDL.LU R23, [R1+0x3e80] ;  /* 0x003e800001177983 */ /* 0x001ea80000300800 */
[----:B------:R-:W3:Y:S04]  /*24680*/  LDL R2, [R1+0xb30] ;  /* 0x000b300001027983 */ /* 0x000ee80000100800 */
[----:B------:R-:W3:Y:S01]  /*24690*/  LDL R3, [R1+0xb34] ;  /* 0x000b340001037983 */ /* 0x000ee20000100800 */
[----:B------:R-:W-:-:S02]  /*246a0*/  ISETP.GT.AND P1, PT, R4, 0xd, PT ;  /* 0x0000000d0400780c */ /* 0x000fc40003f24270 */
[----:B--2---:R-:W-:Y:S02]  /*246b0*/  PRMT R23, RZ, 0x7610, R23 ;  /* 0x00007610ff177816 */ /* 0x004fe40000000017 */
[----:B---3--:R-:W-:-:S04]  /*246c0*/  @P2 LOP3.LUT R3, R3, R2, RZ, 0x3c, !PT ;  /* 0x0000000203032212 */ /* 0x008fc800078e3cff */
        /* <DEDUP_REMOVED lines=47> */
[----:B------:R-:W-:-:S02]  /*249c0*/  PRMT R25, RZ, 0x7610, R25 ;  /* 0x00007610ff197816 */ /* 0x000fc40000000019 */
[----:B------:R-:W-:Y:S02]  /*249d0*/  ISETP.GT.AND P2, PT, R4, 0x12, PT ;  /* 0x000000120400780c */ /* 0x000fe40003f44270 */
        /* <DEDUP_REMOVED lines=10> */
[----:B---3--:R-:W-:-:S04]  /*24a80*/  @P0 LOP3.LUT R3, R3, R2, RZ, 0x3c, !PT ;  /* 0x0000000203030212 */ /* 0x008fc800078e3cff */
[----:B------:R-:W-:-:S04]  /*24a90*/  @P0 LOP3.LUT R2, R3, R2, RZ, 0x3c, !PT ;  /* 0x0000000203020212 */ /* 0x000fc800078e3cff */
[----:B------:R-:W-:-:S05]  /*24aa0*/  @P0 LOP3.LUT R3, R3, R2, RZ, 0x3c, !PT ;  /* 0x0000000203030212 */ /* 0x000fca00078e3cff */
[----:B------:R0:W3:Y:S04]  /*24ab0*/  @P0 LDG.E.U16 R21, [R2.64] ;  /* 0x0000000602150981 */ /* 0x0000e8000c1e1500 */
[----:B0-----:R-:W3:Y:S04]  /*24ac0*/  LDL R2, [R1+0xaf8] ;  /* 0x000af80001027983 */ /* 0x001ee80000100800 */
[----:B------:R-:W3:Y:S01]  /*24ad0*/  LDL R3, [R1+0xafc] ;  /* 0x000afc0001037983 */ /* 0x000ee20000100800 */
[----:B--2---:R-:W-:Y:S02]  /*24ae0*/  PRMT R23, RZ, 0x7610, R23 ;  /* 0x00007610ff177816 */ /* 0x004fe40000000017 */
[----:B------:R-:W-:-:S02]  /*24af0*/  ISETP.GT.AND P0, PT, R4, 0x14, PT ;  /* 0x000000140400780c */ /* 0x000fc40003f04270 */
        /* <DEDUP_REMOVED lines=308> */
[----:B------:R0:W2:Y:S04]  /*25e40*/  @P0 LDG.E.U16 R29, [R2.64] ;  /* 0x00000006021d0981 */ /* 0x0000a8000c1e1500 */
[----:B0-----:R-:W3:Y:S04]  /*25e50*/  LDL R2, [R1+0x9f8] ;  /* 0x0009f80001027983 */ /* 0x001ee80000100800 */
[----:B------:R-:W3:Y:S01]  /*25e60*/  LDL R3, [R1+0x9fc] ;  /* 0x0009fc0001037983 */ /* 0x000ee20000100800 */
[----:B------:R-:W-:Y:S02]  /*25e70*/  ISETP.GT.AND P0, PT, R4, 0x34, PT ;  /* 0x000000340400780c */ /* 0x000fe40003f04270 */
[----:B---3--:R-:W-:-:S04]  /*25e80*/  @P1 LOP3.LUT R3, R3, R2, RZ, 0x3c, !PT ;  /* 0x0000000203031212 */ /* 0x008fc800078e3cff */
[----:B------:R-:W-:-:S04]  /*25e90*/  @P1 LOP3.LUT R2, R3, R2, RZ, 0x3c, !PT ;  /* 0x0000000203021212 */ /* 0x000fc800078e3cff */
[----:B------:R-:W-:-:S05]  /*25ea0*/  @P1 LOP3.LUT R3, R3, R2, RZ, 0x3c, !PT ;  /* 0x0000000203031212 */ /* 0x000fca00078e3cff */
[----:B------:R-:W3:Y:S04]  /*25eb0*/  @P1 LDG.E.U16 R9, [R2.64] ;  /* 0x0000000602091981 */ /* 0x000ee8000c1e1500 */
[----:B---3--:R0:W-:Y:S04]  /*25ec0*/  STL [R1+0x26c], R9 ;  /* 0x00026c0901007387 */ /* 0x0081e80000100800 */
[----:B0-----:R-:W3:Y:S04]  /*25ed0*/  LDL.LU R9, [R1+0x3df4] ;  /* 0x003df40001097983 */ /* 0x001ee80000300800 */
[----:B------:R-:W2:Y:S04]  /*25ee0*/  LDL R2, [R1+0x9f0] ;  /* 0x0009f00001027983 */ /* 0x000ea80000100800 */
[----:B------:R-:W2:Y:S01]  /*25ef0*/  LDL R3, [R1+0x9f4] ;  /* 0x0009f40001037983 */ /* 0x000ea20000100800 */
[----:B------:R-:W-:-:S02]  /*25f00*/  ISETP.GT.AND P1, PT, R4, 0x35, PT ;  /* 0x000000350400780c */ /* 0x000fc40003f24270 */
[----:B---3--:R-:W-:Y:S02]  /*25f10*/  PRMT R9, RZ, 0x7610, R9 ;  /* 0x00007610ff097816 */ /* 0x008fe40000000009 */
        /* <DEDUP_REMOVED lines=437> */
[----:B--2---:R-:W-:-:S02]  /*27a70*/  PRMT R8, RZ, 0x7610, R8 ;  /* 0x00007610ff087816 */ /* 0x004fc40000000008 */
[C---:B------:R-:W-:Y:S02]  /*27a80*/  ISETP.GT.AND P1, PT, R4.reuse, 0x61, PT ;  /* 0x000000610400780c */ /* 0x040fe40003f24270 */
[----:B------:R-:W-:Y:S02]  /*27a90*/  PRMT R0, RZ, 0x7610, R0 ;  /* 0x00007610ff007816 */ /* 0x000fe40000000000 */
[----:B------:R-:W-:Y:S02]  /*27aa0*/  ISETP.GT.AND P4, PT, R4, 0x62, PT ;  /* 0x000000620400780c */ /* 0x000fe40003f84270 */
[----:B---3--:R-:W-:Y:S02]  /*27ab0*/  PRMT R9, RZ, 0x7610, R9 ;  /* 0x00007610ff097816 */ /* 0x008fe40000000009 */
[----:B----4-:R-:W-:-:S04]  /*27ac0*/  @P0 LOP3.LUT R3, R3, R2, RZ, 0x3c, !PT ;  /* 0x0000000203030212 */ /* 0x010fc800078e3cff */
[----:B------:R-:W-:-:S04]  /*27ad0*/  @P0 LOP3.LUT R2, R3, R2, RZ, 0x3c, !PT ;  /* 0x0000000203020212 */ /* 0x000fc800078e3cff */
[----:B------:R-:W-:-:S05]  /*27ae0*/  @P0 LOP3.LUT R3, R3, R2, RZ, 0x3c, !PT ;  /* 0x0000000203030212 */ /* 0x000fca00078e3cff */
[----:B------:R-:W2:Y:S04]  /*27af0*/  @P0 LDG.E.U16 R9, [R2.64] ;  /* 0x0000000602090981 */ /* 0x000ea8000c1e1500 */
[----:B--2---:R0:W-:Y:S04]  /*27b00*/  STL [R1+0x148], R9 ;  /* 0x0001480901007387 */ /* 0x0041e80000100800 */
[----:B0-----:R-:W2:Y:S04]  /*27b10*/  LDL.LU R9, [R1+0x3d40] ;  /* 0x003d400001097983 */ /* 0x001ea80000300800 */
[----:B------:R-:W3:Y:S04]  /*27b20*/  LDL R2, [R1+0x888] ;  /* 0x0008880001027983 */ /* 0x000ee80000100800 */
[----:B------:R-:W3:Y:S01]  /*27b30*/  LDL R3, [R1+0x88c] ;  /* 0x00088c0001037983 */ /* 0x000ee20000100800 */
[----:B--2---:R-:W-:-:S02]  /*27b40*/  PRMT R9, RZ, 0x7610, R9 ;  /* 0x00007610ff097816 */ /* 0x004fc40000000009 */
        /* <DEDUP_REMOVED lines=17> */
[----:B---3--:R-:W-:-:S02]  /*27c60*/  PRMT R9, RZ, 0x7610, R9 ;  /* 0x00007610ff097816 */ /* 0x008fc40000000009 */
[----:B----4-:R-:W-:-:S04]  /*27c70*/  @P1 LOP3.LUT R3, R3, R2, RZ, 0x3c, !PT ;  /* 0x0000000203031212 */ /* 0x010fc800078e3cff */
[----:B------:R-:W-:-:S04]  /*27c80*/  @P1 LOP3.LUT R2, R3, R2, RZ, 0x3c, !PT ;  /* 0x0000000203021212 */ /* 0x000fc800078e3cff */
[----:B------:R-:W-:-:S05]  /*27c90*/  @P1 LOP3.LUT R3, R3, R2, RZ, 0x3c, !PT ;  /* 0x0000000203031212 */ /* 0x000fca00078e3cff */
[----:B------:R0:W3:Y:S04]  /*27ca0*/  @P1 LDG.E.U16 R0, [R2.64] ;  /* 0x0000000602001981 */ /* 0x0000e8000c1e1500 */
[----:B0-----:R-:W4:Y:S04]  /*27cb0*/  LDL R2, [R1+0x870] ;  /* 0x0008700001027983 */ /* 0x001f280000100800 */
[----:B------:R-:W4:Y:S04]  /*27cc0*/  LDL R3, [R1+0x874] ;  /* 0x0008740001037983 */ /* 0x000f280000100800 */
[----:B---3--:R-:W-:Y:S01]  /*27cd0*/  STL [R1+0x3c4c], R0 ;  /* 0x003c4c0001007387 */ /* 0x008fe20000100800 */
        /* <DEDUP_REMOVED lines=261> */
[----:B------:R0:W2:Y:S04]  /*28d30*/  @P1 LDG.E.U16 R9, [R2.64] ;  /* 0x0000000602091981 */ /* 0x0000a8000c1e1500 */
[----:B0-----:R-:W3:Y:S04]  /*28d40*/  LDL R2, [R1+0x798] ;  /* 0x0007980001027983 */ /* 0x001ee80000100800 */
[----:B------:R-:W3:Y:S01]  /*28d50*/  LDL R3, [R1+0x79c] ;  /* 0x00079c0001037983 */ /* 0x000ee20000100800 */
[----:B------:R-:W-:Y:S02]  /*28d60*/  PRMT R8, RZ, 0x7610, R8 ;  /* 0x00007610ff087816 */ /* 0x000fe40000000008 */
[----:B------:R-:W-:Y:S01]  /*28d70*/  ISETP.GT.AND P1, PT, R4, 0x7e, PT ;  /* 0x0000007e0400780c */ /* 0x000fe20003f24270 */
[----:B--2---:R0:W-:Y:S04]  /*28d80*/  STL [R1+0xc0], R9 ;  /* 0x0000c00901007387 */ /* 0x0041e80000100800 */
[----:B0-----:R-:W0:Y:S01]  /*28d90*/  S2R R9, SR_TID.X ;  /* 0x0000000000097919 */ /* 0x001e220000002100 */
[----:B---3--:R-:W-:-:S04]  /*28da0*/  @P0 LOP3.LUT R3, R3, R2, RZ, 0x3c, !PT ;  /* 0x0000000203030212 */ /* 0x008fc800078e3cff */
[----:B------:R-:W-:-:S04]  /*28db0*/  @P0 LOP3.LUT R2, R3, R2, RZ, 0x3c, !PT ;  /* 0x0000000203020212 */ /* 0x000fc800078e3cff */
[----:B------:R-:W-:-:S05]  /*28dc0*/  @P0 LOP3.LUT R3, R3, R2, RZ, 0x3c, !PT ;  /* 0x0000000203030212 */ /* 0x000fca00078e3cff */
[----:B------:R-:W2:Y:S01]  /*28dd0*/  @P0 LDG.E.U16 R8, [R2.64] ;  /* 0x0000000602080981 */ /* 0x000ea2000c1e1500 */
[----:B0-----:R-:W-:-:S04]  /*28de0*/  LOP3.LUT R9, R9, 0x7f, RZ, 0xc0, !PT ;  /* 0x0000007f09097812 */ /* 0x001fc800078ec0ff */
[----:B------:R-:W-:Y:S01]  /*28df0*/  ISETP.GE.AND P0, PT, R9, R4, PT ;  /* 0x000000040900720c */ /* 0x000fe20003f06270 */
[----:B--2---:R0:W-:Y:S04]  /*28e00*/  STL [R1+0xbc], R8 ;  /* 0x0000bc0801007387 */ /* 0x0041e80000100800 */
[----:B0-----:R-:W2:Y:S04]  /*28e10*/  LDL.LU R8, [R1+0x3cd0] ;  /* 0x003cd00001087983 */ /* 0x001ea80000300800 */
[----:B------:R-:W3:Y:S04]  /*28e20*/  LDL R2, [R1+0x790] ;  /* 0x0007900001027983 */ /* 0x000ee80000100800 */
[----:B------:R-:W3:Y:S01]  /*28e30*/  LDL R3, [R1+0x794] ;  /* 0x0007940001037983 */ /* 0x000ee20000100800 */
[----:B------:R-:W-:-:S03]  /*28e40*/  ISETP.GT.AND P2, PT, R4, 0x7f, PT ;  /* 0x0000007f0400780c */ /* 0x000fc60003f44270 */
[----:B------:R-:W2:Y:S01]  /*28e50*/  LDL.LU R9, [R1+0x3ccc] ;  /* 0x003ccc0001097983 */ /* 0x000ea20000300800 */
[----:B---3--:R-:W-:-:S04]  /*28e60*/  @P1 LOP3.LUT R3, R3, R2, RZ, 0x3c, !PT ;  /* 0x0000000203031212 */ /* 0x008fc800078e3cff */
[C---:B------:R-:W-:Y:S02]  /*28e70*/  @P1 LOP3.LUT R2, R3.reuse, R2, RZ, 0x3c, !PT ;  /* 0x0000000203021212 */ /* 0x040fe400078e3cff */
[----:B--2---:R-:W-:Y:S02]  /*28e80*/  PRMT R9, RZ, 0x7610, R9 ;  /* 0x00007610ff097816 */ /* 0x004fe40000000009 */
        /* <DEDUP_REMOVED lines=11> */
[----:B------:R-:W-:Y:S06]  /*28f40*/  BAR.SYNC.DEFER_BLOCKING 0x0 ;  /* 0x0000000000007b1d */ /* 0x000fec0000010000 */
[----:B--2---:R0:W-:Y:S04]  /*28f50*/  STL [R1+0xb4], R9 ;  /* 0x0000b40901007387 */ /* 0x0041e80000100800 */
[----:B0-----:R-:W2:Y:S04]  /*28f60*/  LDL.LU R9, [R1+0x3cc4] ;  /* 0x003cc40001097983 */ /* 0x001ea80000300800 */
[----:B------:R-:W3:Y:S04]  /*28f70*/  LDL R2, [R1+0xb98] ;  /* 0x000b980001027983 */ /* 0x000ee80000100800 */
[----:B------:R-:W3:Y:S01]  /*28f80*/  LDL R3, [R1+0x12e4] ;  /* 0x0012e40001037983 */ /* 0x000ee20000100800 */
[----:B--2---:R-:W-:-:S02]  /*28f90*/  PRMT R9, RZ, 0x7610, R9 ;  /* 0x00007610ff097816 */ /* 0x004fc40000000009 */
[----:B---3--:R-:W-:-:S04]  /*28fa0*/  @!P0 LOP3.LUT R3, R3, R2, RZ, 0x3c, !PT ;  /* 0x0000000203038212 */ /* 0x008fc800078e3cff */
[----:B------:R-:W-:-:S04]  /*28fb0*/  @!P0 LOP3.LUT R2, R3, R2, RZ, 0x3c, !PT ;  /* 0x0000000203028212 */ /* 0x000fc800078e3cff */
[----:B------:R-:W-:-:S05]  /*28fc0*/  @!P0 LOP3.LUT R3, R3, R2, RZ, 0x3c, !PT ;  /* 0x0000000203038212 */ /* 0x000fca00078e3cff */
[----:B------:R-:W2:Y:S04]  /*28fd0*/  @!P0 LDG.E.U16 R9, [R2.64] ;  /* 0x0000000602098981 */ /* 0x000ea8000c1e1500 */
        /* <DEDUP_REMOVED lines=71> */
[----:B------:R0:W2:Y:S04]  /*29450*/  @!P0 LDG.E.U16 R9, [R2.64] ;  /* 0x0000000602098981 */ /* 0x0000a8000c1e1500 */
[----:B0-----:R-:W3:Y:S04]  /*29460*/  LDL R2, [R1+0x10c0] ;  /* 0x0010c00001027983 */ /* 0x001ee80000100800 */
[----:B------:R-:W3:Y:S01]  /*29470*/  LDL R3, [R1+0x10c4] ;  /* 0x0010c40001037983 */ /* 0x000ee20000100800 */
[----:B------:R-:W-:-:S03]  /*29480*/  PRMT R8, RZ, 0x7610, R8 ;  /* 0x00007610ff087816 */ /* 0x000fc60000000008 */
[----:B--2---:R0:W-:Y:S04]  /*29490*/  STL [R1+0x90], R9 ;  /* 0x0000900901007387 */ /* 0x0041e80000100800 */
[----:B0-----:R-:W2:Y:S01]  /*294a0*/  LDL R9, [R1+0xf84] ;  /* 0x000f840001097983 */ /* 0x001ea20000100800 */
[----:B---3--:R-:W-:-:S04]  /*294b0*/  @!P0 LOP3.LUT R3, R3, R2, RZ, 0x3c, !PT ;  /* 0x0000000203038212 */ /* 0x008fc800078e3cff */
[----:B------:R-:W-:-:S04]  /*294c0*/  @!P0 LOP3.LUT R2, R3, R2, RZ, 0x3c, !PT ;  /* 0x0000000203028212 */ /* 0x000fc800078e3cff */
[----:B------:R-:W-:-:S05]  /*294d0*/  @!P0 LOP3.LUT R3, R3, R2, RZ, 0x3c, !PT ;  /* 0x0000000203038212 */ /* 0x000fca00078e3cff */
[----:B------:R-:W3:Y:S04]  /*294e0*/  @!P0 LDG.E.U16 R8, [R2.64] ;  /* 0x0000000602088981 */ /* 0x000ee8000c1e1500 */
[----:B---3--:R0:W-:Y:S04]  /*294f0*/  STL [R1+0x8c], R8 ;  /* 0x00008c0801007387 */ /* 0x0081e80000100800 */
[----:B0-----:R-:W3:Y:S04]  /*29500*/  LDL.LU R8, [R1+0x3ca0] ;  /* 0x003ca00001087983 */ /* 0x001ee80000300800 */
[----:B------:R-:W2:Y:S04]  /*29510*/  LDL R2, [R1+0x1080] ;  /* 0x0010800001027983 */ /* 0x000ea80000100800 */
[----:B------:R-:W2:Y:S01]  /*29520*/  LDL R3, [R1+0x1084] ;  /* 0x0010840001037983 */ /* 0x000ea20000100800 */
[----:B---3--:R-:W-:-:S02]  /*29530*/  PRMT R8, RZ, 0x7610, R8 ;  /* 0x00007610ff087816 */ /* 0x008fc40000000008 */
[----:B--2---:R-:W-:-:S04]  /*29540*/  @!P0 LOP3.LUT R3, R3, R2, RZ, 0x3c, !PT ;  /* 0x0000000203038212 */ /* 0x004fc800078e3cff */
        /* <DEDUP_REMOVED lines=32> */
[----:B------:R-:W3:Y:S01]  /*29750*/  LDL R3, [R1+0xf80] ;  /* 0x000f800001037983 */ /* 0x000ee20000100800 */
[----:B------:R-:W-:Y:S01]  /*29760*/  @!P0 IMAD.MOV.U32 R2, RZ, RZ, R9 ;  /* 0x000000ffff028224 */ /* 0x000fe200078e0009 */
[----:B------:R-:W-:-:S02]  /*29770*/  PRMT R26, RZ, 0x7610, R26 ;  /* 0x00007610ff1a7816 */ /* 0x000fc4000000001a */
[----:B------:R-:W4:Y:S01]  /*29780*/  LDL R9, [R1+0xe00] ;  /* 0x000e000001097983 */ /* 0x000f220000100800 */
[----:B--2---:R-:W-:-:S06]  /*29790*/  PRMT R8, RZ, 0x7610, R8 ;  /* 0x00007610ff087816 */ /* 0x004fcc0000000008 */
[----:B---3--:R0:W2:Y:S04]  /*297a0*/  @!P0 LDG.E.U16 R8, [R2.64] ;  /* 0x0000000602088981 */ /* 0x0080a8000c1e1500 */
[----:B0-----:R-:W3:Y:S04]  /*297b0*/  LDL R2, [R1+0xf40] ;  /* 0x000f400001027983 */ /* 0x001ee80000100800 */
[----:B------:R-:W3:Y:S02]  /*297c0*/  LDL R3, [R1+0xf44] ;  /* 0x000f440001037983 */ /* 0x000ee40000100800 */
[----:B---3--:R-:W-:-:S04]  /*297d0*/  @!P0 LOP3.LUT R3, R3, R2, RZ, 0x3c, !PT ;  /* 0x0000000203038212 */ /* 0x008fc800078e3cff */
[----:B------:R-:W-:-:S04]  /*297e0*/  @!P0 LOP3.LUT R2, R3, R2, RZ, 0x3c, !PT ;  /* 0x0000000203028212 */ /* 0x000fc800078e3cff */
[----:B------:R-:W-:-:S05]  /*297f0*/  @!P0 LOP3.LUT R3, R3, R2, RZ, 0x3c, !PT ;  /* 0x0000000203038212 */ /* 0x000fca00078e3cff */
[----:B------:R-:W3:Y:S04]  /*29800*/  @!P0 LDG.E.U16 R26, [R2.64] ;  /* 0x00000006021a8981 */ /* 0x000ee8000c1e1500 */
[----:B--2---:R0:W-:Y:S04]  /*29810*/  STL [R1+0x78], R8 ;  /* 0x0000780801007387 */ /* 0x0041e80000100800 */
[----:B0-----:R-:W2:Y:S04]  /*29820*/  LDL R8, [R1+0xe04] ;  /* 0x000e040001087983 */ /* 0x001ea80000100800 */
[----:B---3--:R0:W-:Y:S04]  /*29830*/  STL [R1+0x74], R26 ;  /* 0x0000741a01007387 */ /* 0x0081e80000100800 */
[----:B0-----:R-:W3:Y:S04]  /*29840*/  LDL.LU R26, [R1+0x3c8c] ;  /* 0x003c8c00011a7983 */ /* 0x001ee80000300800 */
[----:B------:R-:W2:Y:S04]  /*29850*/  LDL R2, [R1+0xf00] ;  /* 0x000f000001027983 */ /* 0x000ea80000100800 */
[----:B------:R-:W2:Y:S01]  /*29860*/  LDL R3, [R1+0xf04] ;  /* 0x000f040001037983 */ /* 0x000ea20000100800 */
[----:B------:R-:W-:-:S02]  /*29870*/  PRMT R22, RZ, 0x7610, R22 ;  /* 0x00007610ff167816 */ /* 0x000fc40000000016 */
[----:B--2---:R-:W-:-:S04]  /*29880*/  @!P0 LOP3.LUT R3, R3, R2, RZ, 0x3c, !PT ;  /* 0x0000000203038212 */ /* 0x004fc800078e3cff */
[----:B------:R-:W-:-:S04]  /*29890*/  @!P0 LOP3.LUT R2, R3, R2, RZ, 0x3c, !PT ;  /* 0x0000000203028212 */ /* 0x000fc800078e3cff */
[----:B------:R-:W-:-:S05]  /*298a0*/  @!P0 LOP3.LUT R3, R3, R2, RZ, 0x3c, !PT ;  /* 0x0000000203038212 */ /* 0x000fca00078e3cff */
[----:B------:R-:W2:Y:S04]  /*298b0*/  @!P0 LDG.E.U16 R22, [R2.64] ;  /* 0x0000000602168981 */ /* 0x000ea8000c1e1500 */
[----:B--2---:R0:W-:Y:S04]  /*298c0*/  STL [R1+0x70], R22 ;  /* 0x0000701601007387 */ /* 0x0041e80000100800 */
[----:B0-----:R-:W2:Y:S04]  /*298d0*/  LDL.LU R22, [R1+0x3c88] ;  /* 0x003c880001167983 */ /* 0x001ea80000300800 */
        /* <DEDUP_REMOVED lines=21> */
[----:B------:R-:W-:Y:S02]  /*29a30*/  PRMT R5, RZ, 0x7610, R5 ;  /* 0x00007610ff057816 */ /* 0x000fe40000000005 */
[----:B--2---:R-:W-:-:S04]  /*29a40*/  @!P0 LOP3.LUT R3, R3, R2, RZ, 0x3c, !PT ;  /* 0x0000000203038212 */ /* 0x004fc800078e3cff */
[----:B------:R-:W-:-:S04]  /*29a50*/  @!P0 LOP3.LUT R2, R3, R2, RZ, 0x3c, !PT ;  /* 0x0000000203028212 */ /* 0x000fc800078e3cff */
[----:B------:R-:W-:-:S05]  /*29a60*/  @!P0 LOP3.LUT R3, R3, R2, RZ, 0x3c, !PT ;  /* 0x0000000203038212 */ /* 0x000fca00078e3cff */
[----:B------:R0:W2:Y:S02]  /*29a70*/  @!P0 LDG.E.U16 R6, [R2.64] ;  /* 0x0000000602068981 */ /* 0x0000a4000c1e1500 */
[----:B0-----:R-:W-:Y:S02]  /*29a80*/  @!P0 IMAD.MOV.U32 R2, RZ, RZ, R8 ;  /* 0x000000ffff028224 */ /* 0x001fe400078e0008 */
[----:B----4-:R-:W-:-:S05]  /*29a90*/  @!P0 IMAD.MOV.U32 R3, RZ, RZ, R9 ;  /* 0x000000ffff038224 */ /* 0x010fca00078e0009 */
[----:B------:R-:W4:Y:S04]  /*29aa0*/  @!P0 LDG.E.U16 R5, [R2.64] ;  /* 0x0000000602058981 */ /* 0x000f28000c1e1500 */
[----:B--2---:R0:W-:Y:S04]  /*29ab0*/  STL [R1+0x64], R6 ;  /* 0x0000640601007387 */ /* 0x0041e80000100800 */
[----:B0-----:R-:W2:Y:S04]  /*29ac0*/  LDL.LU R6, [R1+0x3c7c] ;  /* 0x003c7c0001067983 */ /* 0x001ea80000300800 */
[----:B------:R-:W2:Y:S04]  /*29ad0*/  LDL R9, [R1+0xcc0] ;  /* 0x000cc00001097983 */ /* 0x000ea80000100800 */
[----:B------:R-:W2:Y:S04]  /*29ae0*/  LDL R8, [R1+0xcc4] ;  /* 0x000cc40001087983 */ /* 0x000ea80000100800 */
[----:B----4-:R0:W-:Y:S04]  /*29af0*/  STL [R1+0x10], R5 ;  /* 0x0000100501007387 */ /* 0x0101e80000100800 */
[----:B0-----:R-:W4:Y:S04]  /*29b00*/  LDL.LU R5, [R1+0x3c78] ;  /* 0x003c780001057983 */ /* 0x001f280000300800 */
        /* <DEDUP_REMOVED lines=16> */
[----:B--2---:R0:W-:Y:S04]  /*29c10*/  STL [R1], R12 ;  /* 0x0000000c01007387 */ /* 0x0041e80000100800 */
[----:B0-----:R-:W2:Y:S04]  /*29c20*/  LDL.LU R12, [R1+0x3c70] ;  /* 0x003c7000010c7983 */ /* 0x001ea80000300800 */
[----:B------:R-:W2:Y:S04]  /*29c30*/  LDL R2, [R1+0xd40] ;  /* 0x000d400001027983 */ /* 0x000ea80000100800 */
[----:B------:R-:W2:Y:S01]  /*29c40*/  LDL R3, [R1+0xd44] ;  /* 0x000d440001037983 */ /* 0x000ea20000100800 */
[----:B---3--:R-:W-:-:S02]  /*29c50*/  PRMT R26, RZ, 0x7610, R26 ;  /* 0x00007610ff1a7816 */ /* 0x008fc4000000001a */
[----:B--2---:R-:W-:-:S04]  /*29c60*/  @!P0 LOP3.LUT R3, R3, R2, RZ, 0x3c, !PT ;  /* 0x0000000203038212 */ /* 0x004fc800078e3cff */
[----:B------:R-:W-:-:S04]  /*29c70*/  @!P0 LOP3.LUT R2, R3, R2, RZ, 0x3c, !PT ;  /* 0x0000000203028212 */ /* 0x000fc800078e3cff */
[----:B------:R-:W-:-:S05]  /*29c80*/  @!P0 LOP3.LUT R3, R3, R2, RZ, 0x3c, !PT ;  /* 0x0000000203038212 */ /* 0x000fca00078e3cff */
[----:B------:R0:W2:Y:S04]  /*29c90*/  @!P0 LDG.E.U16 R26, [R2.64] ;  /* 0x00000006021a8981 */ /* 0x0000a8000c1e1500 */
[----:B0-----:R-:W3:Y:S04]  /*29ca0*/  LDL R2, [R1+0xd00] ;  /* 0x000d000001027983 */ /* 0x001ee80000100800 */
[----:B------:R-:W3:Y:S01]  /*29cb0*/  LDL R3, [R1+0xd04] ;  /* 0x000d040001037983 */ /* 0x000ee20000100800 */
[----:B------:R-:W-:Y:S02]  /*29cc0*/  PRMT R22, RZ, 0x7610, R22 ;  /* 0x00007610ff167816 */ /* 0x000fe40000000016 */
[----:B---3--:R-:W-:-:S04]  /*29cd0*/  @!P0 LOP3.LUT R3, R3, R2, RZ, 0x3c, !PT ;  /* 0x0000000203038212 */ /* 0x008fc800078e3cff */
[----:B------:R-:W-:-:S04]  /*29ce0*/  @!P0 LOP3.LUT R2, R3, R2, RZ, 0x3c, !PT ;  /* 0x0000000203028212 */ /* 0x000fc800078e3cff */
[----:B------:R-:W-:-:S05]  /*29cf0*/  @!P0 LOP3.LUT R3, R3, R2, RZ, 0x3c, !PT ;  /* 0x0000000203038212 */ /* 0x000fca00078e3cff */
[----:B------:R0:W3:Y:S01]  /*29d00*/  @!P0 LDG.E.U16 R22, [R2.64] ;  /* 0x0000000602168981 */ /* 0x0000e2000c1e1500 */
[----:B------:R-:W-:-:S03]  /*29d10*/  PRMT R18, RZ, 0x7610, R18 ;  /* 0x00007610ff127816 */ /* 0x000fc60000000012 */
[----:B--2---:R-:W-:Y:S01]  /*29d20*/  STL [R1+0x3bf4], R26 ;  /* 0x003bf41a01007387 */ /* 0x004fe20000100800 */
[----:B0-----:R-:W-:Y:S02]  /*29d30*/  @!P0 IMAD.MOV.U32 R2, RZ, RZ, R8 ;  /* 0x000000ffff028224 */ /* 0x001fe400078e0008 */
[----:B------:R-:W-:-:S05]  /*29d40*/  @!P0 IMAD.MOV.U32 R3, RZ, RZ, R9 ;  /* 0x000000ffff038224 */ /* 0x000fca00078e0009 */
[----:B------:R0:W2:Y:S04]  /*29d50*/  @!P0 LDG.E.U16 R18, [R2.64] ;  /* 0x0000000602128981 */ /* 0x0000a8000c1e1500 */
[----:B---3--:R1:W-:Y:S04]  /*29d60*/  STL [R1+0x3bf8], R22 ;  /* 0x003bf81601007387 */ /* 0x0083e80000100800 */
[----:B0-----:R-:W3:Y:S04]  /*29d70*/  LDL R2, [R1+0xc80] ;  /* 0x000c800001027983 */ /* 0x001ee80000100800 */
[----:B------:R-:W3:Y:S01]  /*29d80*/  LDL R3, [R1+0xc84] ;  /* 0x000c840001037983 */ /* 0x000ee20000100800 */
[----:B------:R-:W-:-:S03]  /*29d90*/  PRMT R7, RZ, 0x7610, R7 ;  /* 0x00007610ff077816 */ /* 0x000fc60000000007 */
[----:B-1----:R-:W4:Y:S04]  /*29da0*/  LDL R22, [R1+0xbc4] ;  /* 0x000bc40001167983 */ /* 0x002f280000100800 */
[----:B------:R-:W4:Y:S04]  /*29db0*/  LDL R9, [R1+0xb9c] ;  /* 0x000b9c0001097983 */ /* 0x000f280000100800 */
[----:B------:R-:W4:Y:S04]  /*29dc0*/  LDL R8, [R1+0x131c] ;  /* 0x00131c0001087983 */ /* 0x000f280000100800 */
[----:B--2---:R-:W-:Y:S01]  /*29dd0*/  STL [R1+0x3bfc], R18 ;  /* 0x003bfc1201007387 */ /* 0x004fe20000100800 */
[----:B---3--:R-:W-:-:S04]  /*29de0*/  @!P0 LOP3.LUT R3, R3, R2, RZ, 0x3c, !PT ;  /* 0x0000000203038212 */ /* 0x008fc800078e3cff */
[----:B------:R-:W-:-:S04]  /*29df0*/  @!P0 LOP3.LUT R2, R3, R2, RZ, 0x3c, !PT ;  /* 0x0000000203028212 */ /* 0x000fc800078e3cff */
[----:B------:R-:W-:-:S05]  /*29e00*/  @!P0 LOP3.LUT R3, R3, R2, RZ, 0x3c, !PT ;  /* 0x0000000203038212 */ /* 0x000fca00078e3cff */
[----:B------:R0:W2:Y:S04]  /*29e10*/  @!P0 LDG.E.U16 R7, [R2.64] ;  /* 0x0000000602078981 */ /* 0x0000a8000c1e1500 */
[----:B0-----:R-:W3:Y:S04]  /*29e20*/  LDL R2, [R1+0xc40] ;  /* 0x000c400001027983 */ /* 0x001ee80000100800 */
[----:B------:R-:W3:Y:S01]  /*29e30*/  LDL R3, [R1+0xc44] ;  /* 0x000c440001037983 */ /* 0x000ee20000100800 */
[----:B------:R-:W-:-:S03]  /*29e40*/  PRMT R6, RZ, 0x7610, R6 ;  /* 0x00007610ff067816 */ /* 0x000fc60000000006 */
[----:B--2---:R-:W-:Y:S01]  /*29e50*/  STL [R1+0x3c00], R7 ;  /* 0x003c000701007387 */ /* 0x004fe20000100800 */
[----:B---3--:R-:W-:-:S04]  /*29e60*/  @!P0 LOP3.LUT R3, R3, R2, RZ, 0x3c, !PT ;  /* 0x0000000203038212 */ /* 0x008fc800078e3cff */
[----:B------:R-:W-:-:S04]  /*29e70*/  @!P0 LOP3.LUT R2, R3, R2, RZ, 0x3c, !PT ;  /* 0x0000000203028212 */ /* 0x000fc800078e3cff */
[----:B------:R-:W-:-:S05]  /*29e80*/  @!P0 LOP3.LUT R3, R3, R2, RZ, 0x3c, !PT ;  /* 0x0000000203038212 */ /* 0x000fca00078e3cff */
[----:B------:R0:W2:Y:S04]  /*29e90*/  @!P0 LDG.E.U16 R6, [R2.64] ;  /* 0x0000000602068981 */ /* 0x0000a8000c1e1500 */
[----:B0-----:R-:W3:Y:S04]  /*29ea0*/  LDL R2, [R1+0xc00] ;  /* 0x000c000001027983 */ /* 0x001ee80000100800 */
[----:B------:R-:W3:Y:S01]  /*29eb0*/  LDL R3, [R1+0xc04] ;  /* 0x000c040001037983 */ /* 0x000ee20000100800 */
[----:B----4-:R-:W-:-:S03]  /*29ec0*/  PRMT R5, RZ, 0x7610, R5 ;  /* 0x00007610ff057816 */ /* 0x010fc60000000005 */
[----:B--2---:R-:W-:Y:S01]  /*29ed0*/  STL [R1+0x3c04], R6 ;  /* 0x003c040601007387 */ /* 0x004fe20000100800 */
[----:B---3--:R-:W-:-:S04]  /*29ee0*/  @!P0 LOP3.LUT R3, R3, R2, RZ, 0x3c, !PT ;  /* 0x0000000203038212 */ /* 0x008fc800078e3cff */
[----:B------:R-:W-:-:S04]  /*29ef0*/  @!P0 LOP3.LUT R2, R3, R2, RZ, 0x3c, !PT ;  /* 0x0000000203028212 */ /* 0x000fc800078e3cff */
[----:B------:R-:W-:-:S05]  /*29f00*/  @!P0 LOP3.LUT R3, R3, R2, RZ, 0x3c, !PT ;  /* 0x0000000203038212 */ /* 0x000fca00078e3cff */
[----:B------:R0:W2:Y:S04]  /*29f10*/  @!P0 LDG.E.U16 R5, [R2.64] ;  /* 0x0000000602058981 */ /* 0x0000a8000c1e1500 */
[----:B0-----:R-:W3:Y:S01]  /*29f20*/  LDL R3, [R1+0xbc0] ;  /* 0x000bc00001037983 */ /* 0x001ee20000100800 */
[----:B------:R-:W-:Y:S01]  /*29f30*/  PRMT R4, RZ, 0x7610, R4 ;  /* 0x00007610ff047816 */ /* 0x000fe20000000004 */
[----:B------:R-:W-:-:S05]  /*29f40*/  @!P0 IMAD.MOV.U32 R2, RZ, RZ, R22 ;  /* 0x000000ffff028224 */ /* 0x000fca00078e0016 */
[----:B---3--:R0:W3:Y:S04]  /*29f50*/  @!P0 LDG.E.U16 R4, [R2.64] ;  /* 0x0000000602048981 */ /* 0x0080e8000c1e1500 */
[----:B--2---:R-:W-:Y:S01]  /*29f60*/  STL [R1+0x3c08], R5 ;  /* 0x003c080501007387 */ /* 0x004fe20000100800 */
[----:B0-----:R-:W-:-:S06]  /*29f70*/  PRMT R3, RZ, 0x7610, R3 ;  /* 0x00007610ff037816 */ /* 0x001fcc0000000003 */
[----:B------:R0:W2:Y:S04]  /*29f80*/  @!P0 LDG.E.U16 R3, [R8.64] ;  /* 0x0000000608038981 */ /* 0x0000a8000c1e1500 */
[----:B---3--:R-:W-:Y:S04]  /*29f90*/  STL [R1+0x3c0c], R4 ;  /* 0x003c0c0401007387 */ /* 0x008fe80000100800 */
[----:B0-----:R-:W3:Y:S04]  /*29fa0*/  LDL R8, [R1+0x1320] ;  /* 0x0013200001087983 */ /* 0x001ee80000100800 */
[----:B------:R-:W3:Y:S01]  /*29fb0*/  LDL R9, [R1+0x135c] ;  /* 0x00135c0001097983 */ /* 0x000ee20000100800 */
[----:B------:R-:W-:-:S03]  /*29fc0*/  PRMT R2, RZ, 0x7610, R2 ;  /* 0x00007610ff027816 */ /* 0x000fc60000000002 */
        /* <DEDUP_REMOVED lines=12> */
[----:B------:R-:W3:Y:S04]  /*2a090*/  @!P0 LDG.E.U16 R15, [R8.64] ;  /* 0x00000006080f8981 */ /* 0x000ee8000c1e1500 */
[----:B--2---:R-:W-:Y:S04]  /*2a0a0*/  STL [R1+0x3c14], R2 ;  /* 0x003c140201007387 */ /* 0x004fe80000100800 */
[----:B---3--:R0:W-:Y:S04]  /*2a0b0*/  STL [R1+0x60], R15 ;  /* 0x0000600f01007387 */ /* 0x0081e80000100800 */
[----:B0-----:R-:W2:Y:S04]  /*2a0c0*/  LDL.LU R15, [R1+0x3c6c] ;  /* 0x003c6c00010f7983 */ /* 0x001ea80000300800 */
[----:B------:R-:W3:Y:S04]  /*2a0d0*/  LDL R8, [R1+0x12b8] ;  /* 0x0012b80001087983 */ /* 0x000ee80000100800 */
[----:B------:R-:W3:Y:S01]  /*2a0e0*/  LDL R9, [R1+0x12bc] ;  /* 0x0012bc0001097983 */ /* 0x000ee20000100800 */
[----:B------:R-:W-:-:S02]  /*2a0f0*/  PRMT R14, RZ, 0x7610, R14 ;  /* 0x00007610ff0e7816 */ /* 0x000fc4000000000e */
        /* <DEDUP_REMOVED lines=21> */
[----:B------:R-:W2:Y:S01]  /*2a250*/  @!P0 LDG.E.U16 R10, [R8.64] ;  /* 0x00000006080a8981 */ /* 0x000ea2000c1e1500 */
[----:B------:R-:W-:-:S03]  /*2a260*/  PRMT R28, RZ, 0x7610, R28 ;  /* 0x00007610ff1c7816 */ /* 0x000fc6000000001c */
[----:B--2---:R0:W-:Y:S04]  /*2a270*/  STL [R1+0x54], R10 ;  /* 0x0000540a01007387 */ /* 0x0041e80000100800 */
[----:B0-----:R-:W2:Y:S04]  /*2a280*/  LDL.LU R10, [R1+0x3c60] ;  /* 0x003c6000010a7983 */ /* 0x001ea80000300800 */
[----:B------:R-:W2:Y:S01]  /*2a290*/  LDL R9, [R1+0x11f8] ;  /* 0x0011f80001097983 */ /* 0x000ea20000100800 */
[----:B----4-:R-:W-:-:S03]  /*2a2a0*/  @!P0 IMAD.MOV.U32 R8, RZ, RZ, R22 ;  /* 0x000000ffff088224 */ /* 0x010fc600078e0016 */
[----:B------:R-:W4:Y:S04]  /*2a2b0*/  LDL R22, [R1+0x10bc] ;  /* 0x0010bc0001167983 */ /* 0x000f280000100800 */
[----:B--2---:R-:W2:Y:S04]  /*2a2c0*/  @!P0 LDG.E.U16 R28, [R8.64] ;  /* 0x00000006081c8981 */ /* 0x004ea8000c1e1500 */
        /* <DEDUP_REMOVED lines=8> */
[----:B------:R0:W2:Y:S04]  /*2a350*/  @!P0 LDG.E.U16 R13, [R8.64] ;  /* 0x00000006080d8981 */ /* 0x0000a8000c1e1500 */
[----:B0-----:R-:W2:Y:S04]  /*2a360*/  LDL R8, [R1+0x1178] ;  /* 0x0011780001087983 */ /* 0x001ea80000100800 */
[----:B------:R-:W2:Y:S01]  /*2a370*/  LDL R9, [R1+0x117c] ;  /* 0x00117c0001097983 */ /* 0x000ea20000100800 */
[----:B------:R-:W-:Y:S02]  /*2a380*/  PRMT R24, RZ, 0x7610, R24 ;  /* 0x00007610ff187816 */ /* 0x000fe40000000018 */
[----:B--2---:R-:W-:-:S04]  /*2a390*/  @!P0 LOP3.LUT R9, R9, R8, RZ, 0x3c, !PT ;  /* 0x0000000809098212 */ /* 0x004fc800078e3cff */
[----:B------:R-:W-:-:S04]  /*2a3a0*/  @!P0 LOP3.LUT R8, R9, R8, RZ, 0x3c, !PT ;  /* 0x0000000809088212 */ /* 0x000fc800078e3cff */
[----:B------:R-:W-:-:S05]  /*2a3b0*/  @!P0 LOP3.LUT R9, R9, R8, RZ, 0x3c, !PT ;  /* 0x0000000809098212 */ /* 0x000fca00078e3cff */
[----:B------:R-:W2:Y:S04]  /*2a3c0*/  @!P0 LDG.E.U16 R24, [R8.64] ;  /* 0x0000000608188981 */ /* 0x000ea8000c1e1500 */
[----:B------:R0:W-:Y:S04]  /*2a3d0*/  STL [R1+0x4c], R13 ;  /* 0x00004c0d01007387 */ /* 0x0001e80000100800 */
[----:B0-----:R-:W3:Y:S04]  /*2a3e0*/  LDL R13, [R1+0x107c] ;  /* 0x00107c00010d7983 */ /* 0x001ee80000100800 */
        /* <DEDUP_REMOVED lines=20> */
[----:B------:R-:W2:Y:S01]  /*2a530*/  LDL R9, [R1+0x10b8] ;  /* 0x0010b80001097983 */ /* 0x000ea20000100800 */
[----:B------:R-:W-:Y:S01]  /*2a540*/  PRMT R4, RZ, 0x7610, R4 ;  /* 0x00007610ff047816 */ /* 0x000fe20000000004 */
[----:B----4-:R-:W-:Y:S01]  /*2a550*/  @!P0 IMAD.MOV.U32 R8, RZ, RZ, R22 ;  /* 0x000000ffff088224 */ /* 0x010fe200078e0016 */
[----:B------:R-:W-:Y:S01]  /*2a560*/  PRMT R5, RZ, 0x7610, R5 ;  /* 0x00007610ff057816 */ /* 0x000fe20000000005 */
[----:B------:R-:W4:Y:S04]  /*2a570*/  LDL R22, [R1+0xf78] ;  /* 0x000f780001167983 */ /* 0x000f280000100800 */
[----:B--2---:R0:W2:Y:S04]  /*2a580*/  @!P0 LDG.E.U16 R4, [R8.64] ;  /* 0x0000000608048981 */ /* 0x0040a8000c1e1500 */
[----:B0-----:R-:W4:Y:S01]  /*2a590*/  LDL R9, [R1+0x1078] ;  /* 0x0010780001097983 */ /* 0x001f220000100800 */
[----:B---3--:R-:W-:-:S03]  /*2a5a0*/  @!P0 IMAD.MOV.U32 R8, RZ, RZ, R13 ;  /* 0x000000ffff088224 */ /* 0x008fc600078e000d */
[----:B--2---:R0:W-:Y:S01]  /*2a5b0*/  STL [R1+0x3c], R4 ;  /* 0x00003c0401007387 */ /* 0x0041e20000100800 */
[----:B------:R-:W-:Y:S01]  /*2a5c0*/  PRMT R16, RZ, 0x7610, R16 ;  /* 0x00007610ff107816 */ /* 0x000fe20000000010 */
[----:B------:R-:W2:Y:S02]  /*2a5d0*/  LDL R13, [R1+0xf38] ;  /* 0x000f3800010d7983 */ /* 0x000ea40000100800 */
[----:B----4-:R1:W3:Y:S04]  /*2a5e0*/  @!P0 LDG.E.U16 R5, [R8.64] ;  /* 0x0000000608058981 */ /* 0x0102e8000c1e1500 */
[----:B0-----:R-:W4:Y:S04]  /*2a5f0*/  LDL R4, [R1+0xf7c] ;  /* 0x000f7c0001047983 */ /* 0x001f280000100800 */
[----:B-1----:R-:W2:Y:S04]  /*2a600*/  LDL R8, [R1+0x1038] ;  /* 0x0010380001087983 */ /* 0x002ea80000100800 */
[----:B------:R-:W2:Y:S02]  /*2a610*/  LDL R9, [R1+0x103c] ;  /* 0x00103c0001097983 */ /* 0x000ea40000100800 */
[----:B--2---:R-:W-:-:S04]  /*2a620*/  @!P0 LOP3.LUT R9, R9, R8, RZ, 0x3c, !PT ;  /* 0x0000000809098212 */ /* 0x004fc800078e3cff */
[----:B------:R-:W-:-:S04]  /*2a630*/  @!P0 LOP3.LUT R8, R9, R8, RZ, 0x3c, !PT ;  /* 0x0000000809088212 */ /* 0x000fc800078e3cff */
[----:B------:R-:W-:-:S05]  /*2a640*/  @!P0 LOP3.LUT R9, R9, R8, RZ, 0x3c, !PT ;  /* 0x0000000809098212 */ /* 0x000fca00078e3cff */
[----:B------:R-:W2:Y:S04]  /*2a650*/  @!P0 LDG.E.U16 R16, [R8.64] ;  /* 0x0000000608108981 */ /* 0x000ea8000c1e1500 */
[----:B---3--:R0:W-:Y:S04]  /*2a660*/  STL [R1+0x38], R5 ;  /* 0x0000380501007387 */ /* 0x0081e80000100800 */
[----:B0-----:R-:W3:Y:S04]  /*2a670*/  LDL R5, [R1+0xf3c] ;  /* 0x000f3c0001057983 */ /* 0x001ee80000100800 */
[----:B--2---:R0:W-:Y:S04]  /*2a680*/  STL [R1+0x34], R16 ;  /* 0x0000341001007387 */ /* 0x0041e80000100800 */
[----:B0-----:R-:W2:Y:S01]  /*2a690*/  LDL.LU R16, [R1+0x3c50] ;  /* 0x003c500001107983 */ /* 0x001ea20000300800 */
[----:B------:R-:W2:Y:S01]  /*2a6a0*/  LDL R9, [R1+0xff8] ;  /* 0x000ff80001097983 */ /* 0x000ea20000100800 */
[----:B------:R-:W-:Y:S01]  /*2a6b0*/  PRMT R7, RZ, 0x7610, R7 ;  /* 0x00007610ff077816 */ /* 0x000fe20000000007 */
[----:B------:R-:W-:Y:S01]  /*2a6c0*/  @!P0 IMAD.MOV.U32 R8, RZ, RZ, R12 ;  /* 0x000000ffff088224 */ /* 0x000fe200078e000c */
[----:B------:R-:W-:Y:S01]  /*2a6d0*/  PRMT R26, RZ, 0x7610, R26 ;  /* 0x00007610ff1a7816 */ /* 0x000fe2000000001a */
[----:B------:R-:W3:Y:S04]  /*2a6e0*/  LDL R12, [R1+0xef8] ;  /* 0x000ef800010c7983 */ /* 0x000ee80000100800 */
[----:B--2---:R0:W2:Y:S04]  /*2a6f0*/  @!P0 LDG.E.U16 R7, [R8.64] ;  /* 0x0000000608078981 */ /* 0x0040a8000c1e1500 */
[----:B0-----:R-:W2:Y:S04]  /*2a700*/  LDL R8, [R1+0xfb8] ;  /* 0x000fb80001087983 */ /* 0x001ea80000100800 */
[----:B------:R-:W2:Y:S02]  /*2a710*/  LDL R9, [R1+0xfbc] ;  /* 0x000fbc0001097983 */ /* 0x000ea40000100800 */
[----:B--2---:R-:W-:-:S04]  /*2a720*/  @!P0 LOP3.LUT R9, R9, R8, RZ, 0x3c, !PT ;  /* 0x0000000809098212 */ /* 0x004fc800078e3cff */
[----:B------:R-:W-:-:S04]  /*2a730*/  @!P0 LOP3.LUT R8, R9, R8, RZ, 0x3c, !PT ;  /* 0x0000000809088212 */ /* 0x000fc800078e3cff */
[----:B------:R-:W-:-:S05]  /*2a740*/  @!P0 LOP3.LUT R9, R9, R8, RZ, 0x3c, !PT ;  /* 0x0000000809098212 */ /* 0x000fca00078e3cff */
[----:B------:R4:W2:Y:S04]  /*2a750*/  @!P0 LDG.E.U16 R26, [R8.64] ;  /* 0x00000006081a8981 */ /* 0x0008a8000c1e1500 */
[----:B------:R0:W-:Y:S01]  /*2a760*/  STL [R1+0x30], R7 ;  /* 0x0000300701007387 */ /* 0x0001e20000100800 */
[----:B------:R-:W-:-:S03]  /*2a770*/  PRMT R18, RZ, 0x7610, R18 ;  /* 0x00007610ff127816 */ /* 0x000fc60000000012 */
[----:B0-----:R-:W2:Y:S01]  /*2a780*/  LDL R7, [R1+0xefc] ;  /* 0x000efc0001077983 */ /* 0x001ea20000100800 */
[----:B----4-:R-:W-:Y:S02]  /*2a790*/  @!P0 IMAD.MOV.U32 R8, RZ, RZ, R4 ;  /* 0x000000ffff088224 */ /* 0x010fe400078e0004 */
[----:B------:R-:W-:Y:S01]  /*2a7a0*/  @!P0 IMAD.MOV.U32 R9, RZ, RZ, R22 ;  /* 0x000000ffff098224 */ /* 0x000fe200078e0016 */
[----:B------:R-:W-:-:S04]  /*2a7b0*/  PRMT R3, RZ, 0x7610, R3 ;  /* 0x00007610ff037816 */ /* 0x000fc80000000003 */
[----:B------:R3:W4:Y:S02]  /*2a7c0*/  @!P0 LDG.E.U16 R18, [R8.64] ;  /* 0x0000000608128981 */ /* 0x000724000c1e1500 */
[----:B---3--:R-:W-:Y:S02]  /*2a7d0*/  @!P0 IMAD.MOV.U32 R8, RZ, RZ, R5 ;  /* 0x000000ffff088224 */ /* 0x008fe400078e0005 */
[----:B------:R-:W-:-:S05]  /*2a7e0*/  @!P0 IMAD.MOV.U32 R9, RZ, RZ, R13 ;  /* 0x000000ffff098224 */ /* 0x000fca00078e000d */
[----:B------:R0:W3:Y:S04]  /*2a7f0*/  @!P0 LDG.E.U16 R3, [R8.64] ;  /* 0x0000000608038981 */ /* 0x0000e8000c1e1500 */
[----:B--2---:R1:W-:Y:S01]  /*2a800*/  STL [R1+0x2c], R26 ;  /* 0x00002c1a01007387 */ /* 0x0043e20000100800 */
[----:B------:R-:W2:Y:S01]  /*2a810*/  LDL R4, [R1+0xebc] ;  /* 0x000ebc0001047983 */ /* 0x000ea20000100800 */
[----:B------:R-:W-:Y:S01]  /*2a820*/  PRMT R6, RZ, 0x7610, R6 ;  /* 0x00007610ff067816 */ /* 0x000fe20000000006 */
[----:B0-----:R-:W-:Y:S01]  /*2a830*/  @!P0 IMAD.MOV.U32 R9, RZ, RZ, R12 ;  /* 0x000000ffff098224 */ /* 0x001fe200078e000c */
[----:B------:R-:W-:Y:S01]  /*2a840*/  PRMT R2, RZ, 0x7610, R2 ;  /* 0x00007610ff027816 */ /* 0x000fe20000000002 */
[----:B------:R-:W2:Y:S04]  /*2a850*/  LDL R22, [R1+0xe78] ;  /* 0x000e780001167983 */ /* 0x000ea80000100800 */
[----:B-1----:R-:W2:Y:S01]  /*2a860*/  LDL R26, [R1+0xeb8] ;  /* 0x000eb800011a7983 */ /* 0x002ea20000100800 */
[----:B------:R-:W-:-:S05]  /*2a870*/  @!P0 IMAD.MOV.U32 R8, RZ, RZ, R7 ;  /* 0x000000ffff088224 */ /* 0x000fca00078e0007 */
[----:B------:R2:W2:Y:S04]  /*2a880*/  @!P0 LDG.E.U16 R6, [R8.64] ;  /* 0x0000000608068981 */ /* 0x0004a8000c1e1500 */
[----:B----4-:R0:W-:Y:S01]  /*2a890*/  STL [R1+0x28], R18 ;  /* 0x0000281201007387 */ /* 0x0101e20000100800 */
[----:B------:R-:W4:Y:S03]  /*2a8a0*/  LDL R5, [R1+0xe38] ;  /* 0x000e380001057983 */ /* 0x000f260000100800 */
[----:B0-----:R-:W4:Y:S04]  /*2a8b0*/  LDL R18, [R1+0xe7c] ;  /* 0x000e7c0001127983 */ /* 0x001f280000100800 */
[----:B---3--:R0:W-:Y:S01]  /*2a8c0*/  STL [R1+0x24], R3 ;  /* 0x0000240301007387 */ /* 0x0081e20000100800 */
[----:B------:R-:W3:Y:S02]  /*2a8d0*/  LDL R13, [R1+0xdf8] ;  /* 0x000df800010d7983 */ /* 0x000ee40000100800 */
[----:B------:R-:W3:Y:S02]  /*2a8e0*/  LDL R12, [R1+0xdfc] ;  /* 0x000dfc00010c7983 */ /* 0x000ee40000100800 */
[----:B------:R-:W3:Y:S01]  /*2a8f0*/  LDL R7, [R1+0xdb8] ;  /* 0x000db80001077983 */ /* 0x000ee20000100800 */
[----:B0-----:R-:W3:Y:S01]  /*2a900*/  LDL R3, [R1+0xe3c] ;  /* 0x000e3c0001037983 */ /* 0x001ee20000100800 */
[----:B--2---:R-:W-:-:S02]  /*2a910*/  @!P0 IMAD.MOV.U32 R8, RZ, RZ, R4 ;  /* 0x000000ffff088224 */ /* 0x004fc400078e0004 */
[----:B------:R-:W-:-:S05]  /*2a920*/  @!P0 IMAD.MOV.U32 R9, RZ, RZ, R26 ;  /* 0x000000ffff098224 */ /* 0x000fca00078e001a */
[----:B------:R4:W2:Y:S04]  /*2a930*/  @!P0 LDG.E.U16 R2, [R8.64] ;  /* 0x0000000608028981 */ /* 0x0008a8000c1e1500 */
[----:B------:R0:W-:Y:S01]  /*2a940*/  STL [R1+0x20], R6 ;  /* 0x0000200601007387 */ /* 0x0001e20000100800 */
[----:B------:R-:W2:Y:S01]  /*2a950*/  LDL R4, [R1+0xd78] ;  /* 0x000d780001047983 */ /* 0x000ea20000100800 */
[----:B------:R-:W-:Y:S02]  /*2a960*/  PRMT R15, RZ, 0x7610, R15 ;  /* 0x00007610ff0f7816 */ /* 0x000fe4000000000f */
[----:B0-----:R-:W2:Y:S01]  /*2a970*/  LDL R6, [R1+0xdbc] ;  /* 0x000dbc0001067983 */ /* 0x001ea20000100800 */
[----:B----4-:R-:W-:Y:S02]  /*2a980*/  @!P0 IMAD.MOV.U32 R8, RZ, RZ, R18 ;  /* 0x000000ffff088224 */ /* 0x010fe400078e0012 */
[----:B------:R-:W-:-:S05]  /*2a990*/  @!P0 IMAD.MOV.U32 R9, RZ, RZ, R22 ;  /* 0x000000ffff098224 */ /* 0x000fca00078e0016 */
[----:B------:R0:W4:Y:S02]  /*2a9a0*/  @!P0 LDG.E.U16 R15, [R8.64] ;  /* 0x00000006080f8981 */ /* 0x000124000c1e1500 */
[----:B0-----:R-:W-:Y:S02]  /*2a9b0*/  @!P0 IMAD.MOV.U32 R9, RZ, RZ, R5 ;  /* 0x000000ffff098224 */ /* 0x001fe400078e0005 */
[----:B---3--:R-:W-:Y:S01]  /*2a9c0*/  @!P0 IMAD.MOV.U32 R8, RZ, RZ, R3 ;  /* 0x000000ffff088224 */ /* 0x008fe200078e0003 */
[----:B--2---:R0:W-:Y:S01]  /*2a9d0*/  STL [R1+0x1c], R2 ;  /* 0x00001c0201007387 */ /* 0x0041e20000100800 */
[----:B------:R-:W2:Y:S02]  /*2a9e0*/  LDL R5, [R1+0xd38] ;  /* 0x000d380001057983 */ /* 0x000ea40000100800 */
[----:B------:R-:W3:Y:S01]  /*2a9f0*/  LDL R3, [R1+0xd3c] ;  /* 0x000d3c0001037983 */ /* 0x000ee20000100800 */
[----:B0-----:R-:W2:Y:S01]  /*2aa00*/  LDL R2, [R1+0xd7c] ;  /* 0x000d7c0001027983 */ /* 0x001ea20000100800 */
[----:B------:R-:W-:-:S02]  /*2aa10*/  PRMT R14, RZ, 0x7610, R14 ;  /* 0x00007610ff0e7816 */ /* 0x000fc4000000000e */
[----:B------:R-:W-:-:S04]  /*2aa20*/  PRMT R11, RZ, 0x7610, R11 ;  /* 0x00007610ff0b7816 */ /* 0x000fc8000000000b */
[----:B------:R0:W3:Y:S01]  /*2aa30*/  @!P0 LDG.E.U16 R14, [R8.64] ;  /* 0x00000006080e8981 */ /* 0x0000e2000c1e1500 */
[----:B------:R-:W-:Y:S01]  /*2aa40*/  PRMT R10, RZ, 0x7610, R10 ;  /* 0x00007610ff0a7816 */ /* 0x000fe2000000000a */
[----:B0-----:R-:W-:Y:S02]  /*2aa50*/  @!P0 IMAD.MOV.U32 R8, RZ, RZ, R12 ;  /* 0x000000ffff088224 */ /* 0x001fe400078e000c */
[----:B------:R-:W-:-:S05]  /*2aa60*/  @!P0 IMAD.MOV.U32 R9, RZ, RZ, R13 ;  /* 0x000000ffff098224 */ /* 0x000fca00078e000d */
[----:B------:R0:W4:Y:S01]  /*2aa70*/  @!P0 LDG.E.U16 R11, [R8.64] ;  /* 0x00000006080b8981 */ /* 0x000122000c1e1500 */
[----:B------:R-:W-:Y:S01]  /*2aa80*/  PRMT R28, RZ, 0x7610, R28 ;  /* 0x00007610ff1c7816 */ /* 0x000fe2000000001c */
[----:B0-----:R-:W-:Y:S02]  /*2aa90*/  @!P0 IMAD.MOV.U32 R8, RZ, RZ, R6 ;  /* 0x000000ffff088224 */ /* 0x001fe400078e0006 */
[----:B------:R-:W-:Y:S01]  /*2aaa0*/  @!P0 IMAD.MOV.U32 R9, RZ, RZ, R7 ;  /* 0x000000ffff098224 */ /* 0x000fe200078e0007 */
[----:B------:R-:W-:Y:S01]  /*2aab0*/  PRMT R24, RZ, 0x7610, R24 ;  /* 0x00007610ff187816 */ /* 0x000fe20000000018 */
[----:B------:R-:W4:Y:S04]  /*2aac0*/  LDL R7, [R1+0xcf8] ;  /* 0x000cf80001077983 */ /* 0x000f280000100800 */
[----:B------:R0:W4:Y:S04]  /*2aad0*/  @!P0 LDG.E.U16 R10, [R8.64] ;  /* 0x00000006080a8981 */ /* 0x000128000c1e1500 */
[----:B------:R-:W4:Y:S01]  /*2aae0*/  LDL R6, [R1+0xcfc] ;  /* 0x000cfc0001067983 */ /* 0x000f220000100800 */
[----:B0-----:R-:W-:-:S03]  /*2aaf0*/  @!P0 IMAD.MOV.U32 R9, RZ, RZ, R4 ;  /* 0x000000ffff098224 */ /* 0x001fc600078e0004 */
[----:B------:R-:W4:Y:S01]  /*2ab00*/  LDL R4, [R1+0xcb8] ;  /* 0x000cb80001047983 */ /* 0x000f220000100800 */
[----:B--2---:R-:W-:-:S03]  /*2ab10*/  @!P0 IMAD.MOV.U32 R8, RZ, RZ, R2 ;  /* 0x000000ffff088224 */ /* 0x004fc600078e0002 */
[----:B------:R-:W2:Y:S04]  /*2ab20*/  LDL R2, [R1+0xcbc] ;  /* 0x000cbc0001027983 */ /* 0x000ea80000100800 */
[----:B------:R3:W2:Y:S02]  /*2ab30*/  @!P0 LDG.E.U16 R28, [R8.64] ;  /* 0x00000006081c8981 */ /* 0x0006a4000c1e1500 */
[----:B---3--:R-:W-:Y:S02]  /*2ab40*/  @!P0 IMAD.MOV.U32 R8, RZ, RZ, R3 ;  /* 0x000000ffff088224 */ /* 0x008fe400078e0003 */
[----:B------:R-:W-:-:S05]  /*2ab50*/  @!P0 IMAD.MOV.U32 R9, RZ, RZ, R5 ;  /* 0x000000ffff098224 */ /* 0x000fca00078e0005 */
[----:B------:R4:W3:Y:S01]  /*2ab60*/  @!P0 LDG.E.U16 R24, [R8.64] ;  /* 0x0000000608188981 */ /* 0x0008e2000c1e1500 */
[----:B------:R-:W-:Y:S01]  /*2ab70*/  PRMT R20, RZ, 0x7610, R20 ;  /* 0x00007610ff147816 */ /* 0x000fe20000000014 */
[----:B----4-:R-:W-:Y:S02]  /*2ab80*/  @!P0 IMAD.MOV.U32 R9, RZ, RZ, R7 ;  /* 0x000000ffff098224 */ /* 0x010fe400078e0007 */
[----:B------:R-:W-:-:S05]  /*2ab90*/  @!P0 IMAD.MOV.U32 R8, RZ, RZ, R6 ;  /* 0x000000ffff088224 */ /* 0x000fca00078e0006 */
[----:B------:R0:W4:Y:S04]  /*2aba0*/  @!P0 LDG.E.U16 R20, [R8.64] ;  /* 0x0000000608148981 */ /* 0x000128000c1e1500 */
[----:B--2---:R-:W-:Y:S01]  /*2abb0*/  STL [R1+0x3ba0], R28 ;  /* 0x003ba01c01007387 */ /* 0x004fe20000100800 */
[----:B------:R1:W-:Y:S03]  /*2abc0*/  STL [R1+0xc], R11 ;  /* 0x00000c0b01007387 */ /* 0x0003e60000100800 */
[----:B-1----:R-:W2:Y:S01]  /*2abd0*/  LDL R11, [R1+0xc78] ;  /* 0x000c7800010b7983 */ /* 0x002ea20000100800 */
[----:B------:R1:W-:Y:S02]  /*2abe0*/  STL [R1+0x4], R10 ;  /* 0x0000040a01007387 */ /* 0x0003e40000100800 */
[----:B------:R-:W2:Y:S02]  /*2abf0*/  LDL R5, [R1+0xc38] ;  /* 0x000c380001057983 */ /* 0x000ea40000100800 */
[----:B------:R-:W2:Y:S01]  /*2ac00*/  LDL R3, [R1+0xc3c] ;  /* 0x000c3c0001037983 */ /* 0x000ea20000100800 */
[----:B-1----:R-:W2:Y:S01]  /*2ac10*/  LDL R10, [R1+0xc7c] ;  /* 0x000c7c00010a7983 */ /* 0x002ea20000100800 */
[----:B---3--:R-:W-:Y:S02]  /*2ac20*/  STL [R1+0x3ba4], R24 ;  /* 0x003ba41801007387 */ /* 0x008fe40000100800 */
[----:B------:R-:W-:Y:S02]  /*2ac30*/  STL [R1+0x18], R15 ;  /* 0x0000180f01007387 */ /* 0x000fe40000100800 */
[----:B------:R-:W3:Y:S01]  /*2ac40*/  LDL R7, [R1+0xbf8] ;  /* 0x000bf80001077983 */ /* 0x000ee20000100800 */
[----:B------:R-:W3:Y:S01]  /*2ac50*/  LDL R6, [R1+0xbfc] ;  /* 0x000bfc0001067983 */ /* 0x000ee20000100800 */
[----:B------:R-:W-:Y:S01]  /*2ac60*/  PRMT R16, RZ, 0x7610, R16 ;  /* 0x00007610ff107816 */ /* 0x000fe20000000010 */
[----:B0-----:R-:W-:-:S02]  /*2ac70*/  @!P0 IMAD.MOV.U32 R8, RZ, RZ, R2 ;  /* 0x000000ffff088224 */ /* 0x001fc400078e0002 */
[----:B------:R-:W-:-:S05]  /*2ac80*/  @!P0 IMAD.MOV.U32 R9, RZ, RZ, R4 ;  /* 0x000000ffff098224 */ /* 0x000fca00078e0004 */
[----:B------:R0:W3:Y:S02]  /*2ac90*/  @!P0 LDG.E.U16 R16, [R8.64] ;  /* 0x0000000608108981 */ /* 0x0000e4000c1e1500 */
[----:B0-----:R-:W-:Y:S02]  /*2aca0*/  PRMT R8, RZ, 0x7610, R8 ;  /* 0x00007610ff087816 */ /* 0x001fe40000000008 */
[----:B------:R-:W-:Y:S01]  /*2acb0*/  PRMT R9, RZ, 0x7610, R9 ;  /* 0x00007610ff097816 */ /* 0x000fe20000000009 */
[----:B----4-:R-:W-:Y:S01]  /*2acc0*/  STL [R1+0x3ba8], R20 ;  /* 0x003ba81401007387 */ /* 0x010fe20000100800 */
[----:B------:R-:W-:Y:S02]  /*2acd0*/  STL [R1+0x14], R14 ;  /* 0x0000140e01007387 */ /* 0x000fe40000100800 */
[----:B------:R-:W4:Y:S02]  /*2ace0*/  LDL R4, [R1+0xbb8] ;  /* 0x000bb80001047983 */ /* 0x000f240000100800 */
[----:B------:R-:W4:Y:S01]  /*2acf0*/  LDL R2, [R1+0xbbc] ;  /* 0x000bbc0001027983 */ /* 0x000f220000100800 */
[----:B--2---:R0:W2:Y:S01]  /*2ad00*/  @!P0 LDG.E.U16 R8, [R10.64] ;  /* 0x000000060a088981 */ /* 0x0040a2000c1e1500 */
[----:B---3--:R-:W-:-:S02]  /*2ad10*/  @!P0 IMAD.MOV.U32 R13, RZ, RZ, R7 ;  /* 0x000000ffff0d8224 */ /* 0x008fc400078e0007 */
[----:B0-----:R-:W-:Y:S02]  /*2ad20*/  @!P0 IMAD.MOV.U32 R10, RZ, RZ, R3 ;  /* 0x000000ffff0a8224 */ /* 0x001fe400078e0003 */
[----:B------:R-:W-:Y:S02]  /*2ad30*/  @!P0 IMAD.MOV.U32 R11, RZ, RZ, R5 ;  /* 0x000000ffff0b8224 */ /* 0x000fe400078e0005 */
[----:B------:R-:W-:-:S03]  /*2ad40*/  @!P0 IMAD.MOV.U32 R12, RZ, RZ, R6 ;  /* 0x000000ffff0c8224 */ /* 0x000fc600078e0006 */
[----:B------:R0:W3:Y:S02]  /*2ad50*/  @!P0 LDG.E.U16 R9, [R10.64] ;  /* 0x000000060a098981 */ /* 0x0000e4000c1e1500 */
[----:B0-----:R-:W-:-:S06]  /*2ad60*/  PRMT R10, RZ, 0x7610, R10 ;  /* 0x00007610ff0a7816 */ /* 0x001fcc000000000a */
[----:B------:R4:W3:Y:S04]  /*2ad70*/  @!P0 LDG.E.U16 R10, [R12.64] ;  /* 0x000000060c0a8981 */ /* 0x0008e8000c1e1500 */
[----:B------:R-:W-:Y:S01]  /*2ad80*/  STL [R1+0x3bac], R16 ;  /* 0x003bac1001007387 */ /* 0x000fe20000100800 */
[----:B------:R-:W-:Y:S01]  /*2ad90*/  PRMT R11, RZ, 0x7610, R11 ;  /* 0x00007610ff0b7816 */ /* 0x000fe2000000000b */
[----:B----4-:R-:W-:Y:S02]  /*2ada0*/  @!P0 IMAD.MOV.U32 R12, RZ, RZ, R2 ;  /* 0x000000ffff0c8224 */ /* 0x010fe400078e0002 */
[----:B------:R-:W-:-:S05]  /*2adb0*/  @!P0 IMAD.MOV.U32 R13, RZ, RZ, R4 ;  /* 0x000000ffff0d8224 */ /* 0x000fca00078e0004 */
[----:B------:R0:W4:Y:S04]  /*2adc0*/  @!P0 LDG.E.U16 R11, [R12.64] ;  /* 0x000000060c0b8981 */ /* 0x000128000c1e1500 */
[----:B--2---:R1:W-:Y:S01]  /*2add0*/  STL [R1+0x3bb0], R8 ;  /* 0x003bb00801007387 */ /* 0x0043e20000100800 */
[----:B------:R-:W2:Y:S02]  /*2ade0*/  LDL R5, [R1+0x12e8] ;  /* 0x0012e80001057983 */ /* 0x000ea40000100800 */
[----:B------:R-:W2:Y:S01]  /*2adf0*/  LDL R3, [R1+0x1324] ;  /* 0x0013240001037983 */ /* 0x000ea20000100800 */
[----:B---3--:R3:W-:Y:S01]  /*2ae00*/  STL [R1+0x3bb4], R9 ;  /* 0x003bb40901007387 */ /* 0x0087e20000100800 */
[----:B-1----:R-:W2:Y:S03]  /*2ae10*/  LDL R8, [R1+0x1378] ;  /* 0x0013780001087983 */ /* 0x002ea60000100800 */
[----:B------:R-:W-:Y:S04]  /*2ae20*/  STL [R1+0x3bb8], R10 ;  /* 0x003bb80a01007387 */ /* 0x000fe80000100800 */
[----:B---3--:R-:W3:Y:S01]  /*2ae30*/  LDL R9, [R1+0x1328] ;  /* 0x0013280001097983 */ /* 0x008ee20000100800 */
[----:B------:R-:W3:Y:S02]  /*2ae40*/  LDL R7, [R1+0xb90] ;  /* 0x000b900001077983 */ /* 0x000ee40000100800 */
[----:B------:R-:W3:Y:S01]  /*2ae50*/  LDL R4, [R1+0x12e0] ;  /* 0x0012e00001047983 */ /* 0x000ee20000100800 */
[----:B------:R-:W1:Y:S01]  /*2ae60*/  S2R R2, SR_TID.X ;  /* 0x0000000000027919 */ /* 0x000e620000002100 */
[----:B0-----:R-:W-:-:S02]  /*2ae70*/  PRMT R12, RZ, 0x7610, R12 ;  /* 0x00007610ff0c7816 */ /* 0x001fc4000000000c */
[----:B------:R-:W-:Y:S02]  /*2ae80*/  PRMT R13, RZ, 0x7610, R13 ;  /* 0x00007610ff0d7816 */ /* 0x000fe4000000000d */
[----:B-1----:R-:W-:Y:S01]  /*2ae90*/  LOP3.LUT R22, R2, 0x7f, RZ, 0xc0, !PT ;  /* 0x0000007f02167812 */ /* 0x002fe200078ec0ff */
[----:B----4-:R-:W-:Y:S01]  /*2aea0*/  STL [R1+0x3bbc], R11 ;  /* 0x003bbc0b01007387 */ /* 0x010fe20000100800 */
[----:B------:R-:W4:Y:S02]  /*2aeb0*/  LDL R6, [R1+0x12b0] ;  /* 0x0012b00001067983 */ /* 0x000f240000100800 */
[----:B--2---:R-:W-:Y:S02]  /*2aec0*/  @!P0 IMAD.MOV.U32 R15, RZ, RZ, R5 ;  /* 0x000000ffff0f8224 */ /* 0x004fe400078e0005 */
[----:B------:R-:W-:Y:S02]  /*2aed0*/  @!P0 IMAD.MOV.U32 R14, RZ, RZ, R3 ;  /* 0x000000ffff0e8224 */ /* 0x000fe400078e0003 */
[----:B------:R-:W-:Y:S01]  /*2aee0*/  IMAD.SHL.U32 R5, R22, 0x2, RZ ;  /* 0x0000000216057824 */ /* 0x000fe200078e00ff */
[----:B------:R-:W2:Y:S04]  /*2aef0*/  LDL R3, [R1+0x12b4] ;  /* 0x0012b40001037983 */ /* 0x000ea80000100800 */
[----:B------:R0:W2:Y:S04]  /*2af00*/  @!P0 LDG.E.U16 R12, [R14.64] ;  /* 0x000000060e0c8981 */ /* 0x0000a8000c1e1500 */
[----:B------:R1:W-:Y:S01]  /*2af10*/  STS.U16 [R5+0x10000], R17 ;  /* 0x0100001105007388 */ /* 0x0003e20000000400 */
[----:B0-----:R-:W-:Y:S01]  /*2af20*/  @!P0 IMAD.MOV.U32 R14, RZ, RZ, R8 ;  /* 0x000000ffff0e8224 */ /* 0x001fe200078e0008 */
[----:B-1----:R-:W-:Y:S01]  /*2af30*/  PRMT R17, RZ, 0x7610, R17 ;  /* 0x00007610ff117816 */ /* 0x002fe20000000011 */
[----:B---3--:R-:W-:-:S05]  /*2af40*/  @!P0 IMAD.MOV.U32 R15, RZ, RZ, R9 ;  /* 0x000000ffff0f8224 */ /* 0x008fca00078e0009 */
[----:B------:R0:W3:Y:S02]  /*2af50*/  @!P0 LDG.E.U16 R13, [R14.64] ;  /* 0x000000060e0d8981 */ /* 0x0000e4000c1e1500 */
[----:B0-----:R-:W-:Y:S02]  /*2af60*/  @!P0 IMAD.MOV.U32 R14, RZ, RZ, R4 ;  /* 0x000000ffff0e8224 */ /* 0x001fe400078e0004 */
[----:B------:R-:W-:-:S05]  /*2af70*/  @!P0 IMAD.MOV.U32 R15, RZ, RZ, R7 ;  /* 0x000000ffff0f8224 */ /* 0x000fca00078e0007 */
[----:B------:R4:W3:Y:S04]  /*2af80*/  @!P0 LDG.E.U16 R17, [R14.64] ;  /* 0x000000060e118981 */ /* 0x0008e8000c1e1500 */
[----:B------:R-:W-:Y:S01]  /*2af90*/  STL [R1+0x3c40], R2 ;  /* 0x003c400201007387 */ /* 0x000fe20000100800 */
[----:B----4-:R-:W-:-:S03]  /*2afa0*/  @!P0 IMAD.MOV.U32 R15, RZ, RZ, R6 ;  /* 0x000000ffff0f8224 */ /* 0x010fc600078e0006 */
[----:B--2---:R0:W-:Y:S01]  /*2afb0*/  STL [R1+0x3bc0], R12 ;  /* 0x003bc00c01007387 */ /* 0x0041e20000100800 */
[----:B------:R-:W-:Y:S02]  /*2afc0*/  STL [R1+0x3c44], R22 ;  /* 0x003c441601007387 */ /* 0x000fe40000100800 */
[----:B------:R-:W2:Y:S01]  /*2afd0*/  LDL R11, [R1+0x1274] ;  /* 0x00127400010b7983 */ /* 0x000ea20000100800 */
[----:B0-----:R-:W4:Y:S04]  /*2afe0*/  LDL R12, [R1+0x1270] ;  /* 0x00127000010c7983 */ /* 0x001f280000100800 */
[----:B---3--:R-:W-:Y:S01]  /*2aff0*/  STL [R1+0x3bc4], R13 ;  /* 0x003bc40d01007387 */ /* 0x008fe20000100800 */
[----:B------:R-:W3:Y:S02]  /*2b000*/  LDL R10, [R1+0x1230] ;  /* 0x00123000010a7983 */ /* 0x000ee40000100800 */
[----:B------:R-:W3:Y:S02]  /*2b010*/  LDL R9, [R1+0x1234] ;  /* 0x0012340001097983 */ /* 0x000ee40000100800 */
[----:B------:R-:W3:Y:S01]  /*2b020*/  LDL R8, [R1+0x11f0] ;  /* 0x0011f00001087983 */ /* 0x000ee20000100800 */
[----:B------:R-:W3:Y:S04]  /*2b030*/  LDL R7, [R1+0x11f4] ;  /* 0x0011f40001077983 */ /* 0x000ee80000100800 */
[----:B------:R-:W3:Y:S04]  /*2b040*/  LDL R4, [R1+0x11b4] ;  /* 0x0011b40001047983 */ /* 0x000ee80000100800 */
[----:B------:R-:W-:Y:S01]  /*2b050*/  STL [R1+0x3b9c], R17 ;  /* 0x003b9c1101007387 */ /* 0x000fe20000100800 */
[----:B------:R-:W3:Y:S02]  /*2b060*/  LDL R6, [R1+0x11b0] ;  /* 0x0011b00001067983 */ /* 0x000ee40000100800 */
[----:B------:R-:W-:-:S02]  /*2b070*/  @!P0 IMAD.MOV.U32 R14, RZ, RZ, R3 ;  /* 0x000000ffff0e8224 */ /* 0x000fc400078e0003 */
[----:B------:R-:W3:Y:S01]  /*2b080*/  LDL R2, [R1+0x1174] ;  /* 0x0011740001027983 */ /* 0x000ee20000100800 */
[----:B------:R-:W3:Y:S04]  /*2b090*/  LDL R3, [R1+0x1170] ;  /* 0x0011700001037983 */ /* 0x000ee80000100800 */
[----:B------:R0:W-:Y:S01]  /*2b0a0*/  STS.U16 [R5+0x10800], R19 ;  /* 0x0108001305007388 */ /* 0x0001e20000000400 */
[----:B------:R1:W-:Y:S01]  /*2b0b0*/  STS.U16 [R5+0x11000], R21 ;  /* 0x0110001505007388 */ /* 0x0003e20000000400 */
[----:B0-----:R-:W-:Y:S02]  /*2b0c0*/  PRMT R19, RZ, 0x7610, R19 ;  /* 0x00007610ff137816 */ /* 0x001fe40000000013 */
[----:B-1----:R-:W-:-:S04]  /*2b0d0*/  PRMT R21, RZ, 0x7610, R21 ;  /* 0x00007610ff157816 */ /* 0x002fc80000000015 */
[----:B------:R2:W3:Y:S04]  /*2b0e0*/  @!P0 LDG.E.U16 R19, [R14.64] ;  /* 0x000000060e138981 */ /* 0x0004e8000c1e1500 */
[----:B------:R0:W-:Y:S01]  /*2b0f0*/  STS.U16 [R5+0x11800], R23 ;  /* 0x0118001705007388 */ /* 0x0001e20000000400 */
[----:B------:R1:W-:Y:S01]  /*2b100*/  STS.U16 [R5+0x12000], R25 ;  /* 0x0120001905007388 */ /* 0x0003e20000000400 */
[----:B0-----:R-:W-:Y:S02]  /*2b110*/  PRMT R23, RZ, 0x7610, R23 ;  /* 0x00007610ff177816 */ /* 0x001fe40000000017 */
[----:B-1----:R-:W-:Y:S01]  /*2b120*/  PRMT R25, RZ, 0x7610, R25 ;  /* 0x00007610ff197816 */ /* 0x002fe20000000019 */
[----:B------:R0:W-:Y:S02]  /*2b130*/  STS.U16 [R5+0x12800], R27 ;  /* 0x0128001b05007388 */ /* 0x0001e40000000400 */
[----:B0-----:R-:W-:Y:S01]  /*2b140*/  PRMT R27, RZ, 0x7610, R27 ;  /* 0x00007610ff1b7816 */ /* 0x001fe2000000001b */
[----:B--2---:R-:W-:-:S02]  /*2b150*/  @!P0 IMAD.MOV.U32 R14, RZ, RZ, R11 ;  /* 0x000000ffff0e8224 */ /* 0x004fc400078e000b */
[----:B----4-:R-:W-:-:S05]  /*2b160*/  @!P0 IMAD.MOV.U32 R15, RZ, RZ, R12 ;  /* 0x000000ffff0f8224 */ /* 0x010fca00078e000c */
[----:B------:R3:W2:Y:S02]  /*2b170*/  @!P0 LDG.E.U16 R21, [R14.64] ;  /* 0x000000060e158981 */ /* 0x0006a4000c1e1500 */
[----:B---3--:R-:W-:Y:S02]  /*2b180*/  @!P0 IMAD.MOV.U32 R15, RZ, RZ, R10 ;  /* 0x000000ffff0f8224 */ /* 0x008fe400078e000a */
[----:B------:R-:W-:-:S05]  /*2b190*/  @!P0 IMAD.MOV.U32 R14, RZ, RZ, R9 ;  /* 0x000000ffff0e8224 */ /* 0x000fca00078e0009 */
[----:B------:R0:W3:Y:S02]  /*2b1a0*/  @!P0 LDG.E.U16 R23, [R14.64] ;  /* 0x000000060e178981 */ /* 0x0000e4000c1e1500 */
[----:B0-----:R-:W-:Y:S02]  /*2b1b0*/  @!P0 IMAD.MOV.U32 R14, RZ, RZ, R7 ;  /* 0x000000ffff0e8224 */ /* 0x001fe400078e0007 */
[----:B------:R-:W-:-:S05]  /*2b1c0*/  @!P0 IMAD.MOV.U32 R15, RZ, RZ, R8 ;  /* 0x000000ffff0f8224 */ /* 0x000fca00078e0008 */
[----:B------:R0:W4:Y:S02]  /*2b1d0*/  @!P0 LDG.E.U16 R25, [R14.64] ;  /* 0x000000060e198981 */ /* 0x000124000c1e1500 */
[----:B0-----:R-:W-:Y:S02]  /*2b1e0*/  @!P0 IMAD.MOV.U32 R14, RZ, RZ, R4 ;  /* 0x000000ffff0e8224 */ /* 0x001fe400078e0004 */
[----:B------:R-:W-:-:S05]  /*2b1f0*/  @!P0 IMAD.MOV.U32 R15, RZ, RZ, R6 ;  /* 0x000000ffff0f8224 */ /* 0x000fca00078e0006 */
[----:B------:R0:W4:Y:S04]  /*2b200*/  @!P0 LDG.E.U16 R27, [R14.64] ;  /* 0x000000060e1b8981 */ /* 0x000128000c1e1500 */
[----:B------:R1:W-:Y:S01]  /*2b210*/  STS.U16 [R5+0x13000], R29 ;  /* 0x0130001d05007388 */ /* 0x0003e20000000400 */
[----:B0-----:R-:W-:Y:S01]  /*2b220*/  @!P0 IMAD.MOV.U32 R14, RZ, RZ, R2 ;  /* 0x000000ffff0e8224 */ /* 0x001fe200078e0002 */
[----:B-1----:R-:W-:Y:S01]  /*2b230*/  PRMT R29, RZ, 0x7610, R29 ;  /* 0x00007610ff1d7816 */ /* 0x002fe2000000001d */
[----:B------:R-:W-:-:S05]  /*2b240*/  @!P0 IMAD.MOV.U32 R15, RZ, RZ, R3 ;  /* 0x000000ffff0f8224 */ /* 0x000fca00078e0003 */
[----:B------:R-:W4:Y:S04]  /*2b250*/  @!P0 LDG.E.U16 R29, [R14.64] ;  /* 0x000000060e1d8981 */ /* 0x000f28000c1e1500 */
[----:B------:R-:W-:Y:S04]  /*2b260*/  STL [R1+0x3bc8], R19 ;  /* 0x003bc81301007387 */ /* 0x000fe80000100800 */
[----:B--2---:R-:W-:Y:S04]  /*2b270*/  STL [R1+0x3bcc], R21 ;  /* 0x003bcc1501007387 */ /* 0x004fe80000100800 */
[----:B---3--:R0:W-:Y:S04]  /*2b280*/  STL [R1+0x3bd0], R23 ;  /* 0x003bd01701007387 */ /* 0x0081e80000100800 */
[----:B----4-:R-:W-:Y:S04]  /*2b290*/  STL [R1+0x3bd4], R25 ;  /* 0x003bd41901007387 */ /* 0x010fe80000100800 */
[----:B------:R-:W-:Y:S01]  /*2b2a0*/  STL [R1+0x3bd8], R27 ;  /* 0x003bd81b01007387 */ /* 0x000fe20000100800 */
[----:B0-----:R-:W2:Y:S02]  /*2b2b0*/  LDL.LU R23, [R1+0x230] ;  /* 0x0002300001177983 */ /* 0x001ea40000300800 */
[----:B------:R-:W3:Y:S02]  /*2b2c0*/  LDL.LU R21, [R1+0x200] ;  /* 0x0002000001157983 */ /* 0x000ee40000300800 */
[----:B------:R-:W4:Y:S01]  /*2b2d0*/  LDL.LU R19, [R1+0x1e0] ;  /* 0x0001e00001137983 */ /* 0x000f220000300800 */
[----:B------:R-:W4:Y:S01]  /*2b2e0*/  LDL.LU R17, [R1+0x180] ;  /* 0x0001800001117983 */ /* 0x000f220000300800 */
[----:B------:R-:W4:Y:S02]  /*2b2f0*/  LDL.LU R26, [R1+0x160] ;  /* 0x00016000011a7983 */ /* 0x000f240000300800 */
[----:B------:R-:W4:Y:S02]  /*2b300*/  LDL.LU R13, [R1+0x140] ;  /* 0x00014000010d7983 */ /* 0x000f240000300800 */
        /* <DEDUP_REMOVED lines=16> */
[----:B------:R-:W-:Y:S01]  /*2b410*/  STL [R1+0x3bdc], R29 ;  /* 0x003bdc1d01007387 */ /* 0x000fe20000100800 */
[----:B------:R-:W-:Y:S01]  /*2b420*/  STL [R1+0x3964], R14 ;  /* 0x0039640e01007387 */ /* 0x000fe20000100800 */
[----:B------:R-:W-:Y:S02]  /*2b430*/  STL [R1+0x3968], R14 ;  /* 0x0039680e01007387 */ /* 0x000fe40000100800 */
[----:B------:R-:W-:Y:S02]  /*2b440*/  STL [R1+0x396c], R14 ;  /* 0x00396c0e01007387 */ /* 0x000fe40000100800 */
        /* <DEDUP_REMOVED lines=85> */
[----:B------:R-:W-:Y:S04]  /*2b9a0*/  STL [R1+0x3be4], R15 ;  /* 0x003be40f01007387 */ /* 0x000fe80000100800 */
[----:B--2---:R-:W-:Y:S01]  /*2b9b0*/  STS.U16 [R5+0x13800], R23 ;  /* 0x0138001705007388 */ /* 0x004fe20000000400 */
[----:B---3--:R-:W-:Y:S02]  /*2b9c0*/  STS.U16 [R5+0x14000], R21 ;  /* 0x0140001505007388 */ /* 0x008fe40000000400 */
[----:B----4-:R-:W-:Y:S01]  /*2b9d0*/  STS.U16 [R5+0x14800], R19 ;  /* 0x0148001305007388 */ /* 0x010fe20000000400 */
[----:B------:R-:W-:Y:S04]  /*2b9e0*/  STS.U16 [R5+0x15000], R17 ;  /* 0x0150001105007388 */ /* 0x000fe80000000400 */
[----:B------:R0:W-:Y:S01]  /*2b9f0*/  STS.U16 [R5+0x15800], R26 ;  /* 0x0158001a05007388 */ /* 0x0001e20000000400 */
[----:B------:R-:W-:Y:S02]  /*2ba00*/  STS.U16 [R5+0x16000], R13 ;  /* 0x0160000d05007388 */ /* 0x000fe40000000400 */
[----:B------:R-:W-:Y:S02]  /*2ba10*/  STS.U16 [R5+0x16800], R22 ;  /* 0x0168001605007388 */ /* 0x000fe40000000400 */
[----:B------:R-:W-:Y:S01]  /*2ba20*/  STS.U16 [R5+0x17000], R12 ;  /* 0x0170000c05007388 */ /* 0x000fe20000000400 */
[----:B------:R1:W-:Y:S04]  /*2ba30*/  STS.U16 [R5+0x17800], R0 ;  /* 0x0178000005007388 */ /* 0x0003e80000000400 */
[----:B0-----:R-:W2:Y:S04]  /*2ba40*/  LDL.LU R26, [R1+0xcc] ;  /* 0x0000cc00011a7983 */ /* 0x001ea80000300800 */
[----:B-1----:R-:W3:Y:S01]  /*2ba50*/  LDL.LU R0, [R1+0x3c4c] ;  /* 0x003c4c0001007983 */ /* 0x002ee20000300800 */
[----:B------:R-:W-:Y:S02]  /*2ba60*/  STL [R1+0x3c2c], R5 ;  /* 0x003c2c0501007387 */ /* 0x000fe40000100800 */
[----:B------:R-:W4:Y:S01]  /*2ba70*/  LDL.LU R22, [R1+0x2f4] ;  /* 0x0002f40001167983 */ /* 0x000f220000300800 */
[----:B------:R-:W-:-:S05]  /*2ba80*/  LOP3.LUT R17, R5, 0x10, RZ, 0x3c, !PT ;  /* 0x0000001005117812 */ /* 0x000fca00078e3cff */
[----:B------:R-:W-:Y:S01]  /*2ba90*/  STS.U16 [R17+0x10100], R2 ;  /* 0x0101000211007388 */ /* 0x000fe20000000400 */
[----:B------:R-:W-:Y:S02]  /*2baa0*/  STS.U16 [R17+0x10900], R11 ;  /* 0x0109000b11007388 */ /* 0x000fe40000000400 */
[----:B------:R-:W-:Y:S02]  /*2bab0*/  STS.U16 [R17+0x11100], R10 ;  /* 0x0111000a11007388 */ /* 0x000fe40000000400 */
[----:B------:R-:W-:Y:S01]  /*2bac0*/  STS.U16 [R17+0x11900], R9 ;  /* 0x0119000911007388 */ /* 0x000fe20000000400 */
        /* <DEDUP_REMOVED lines=8> */
[----:B----4-:R0:W-:Y:S04]  /*2bb50*/  STL [R1+0x3c48], R22 ;  /* 0x003c481601007387 */ /* 0x0101e80000100800 */
[----:B0-----:R-:W4:Y:S04]  /*2bb60*/  LDL.LU R22, [R1+0x310] ;  /* 0x0003100001167983 */ /* 0x001f280000300800 */
[----:B---3--:R0:W-:Y:S01]  /*2bb70*/  STS.U16 [R17+0x16100], R0 ;  /* 0x0161000011007388 */ /* 0x0081e20000000400 */
[----:B------:R-:W3:Y:S01]  /*2bb80*/  LDL.LU R2, [R1+0x2d8] ;  /* 0x0002d80001027983 */ /* 0x000ee20000300800 */
[----:B0-----:R-:W-:-:S02]  /*2bb90*/  LOP3.LUT R0, R5, 0x20, RZ, 0x3c, !PT ;  /* 0x0000002005007812 */ /* 0x001fc400078e3cff */
[----:B------:R-:W3:Y:S01]  /*2bba0*/  LDL.LU R5, [R1+0x2a0] ;  /* 0x0002a00001057983 */ /* 0x000ee20000300800 */
[----:B------:R-:W3:Y:S02]  /*2bbb0*/  LDL.LU R15, [R1+0x284] ;  /* 0x00028400010f7983 */ /* 0x000ee40000300800 */
[----:B------:R-:W3:Y:S02]  /*2bbc0*/  LDL.LU R14, [R1+0x268] ;  /* 0x00026800010e7983 */ /* 0x000ee40000300800 */
[----:B------:R-:W3:Y:S01]  /*2bbd0*/  LDL.LU R29, [R1+0x218] ;  /* 0x00021800011d7983 */ /* 0x000ee20000300800 */
        /* <DEDUP_REMOVED lines=16> */
[----:B------:R-:W3:Y:S04]  /*2bce0*/  LDL.LU R4, [R1+0x1f4] ;  /* 0x0001f40001047983 */ /* 0x000ee80000300800 */
[----:B------:R0:W-:Y:S01]  /*2bcf0*/  STS.U16 [R17+0x16900], R7 ;  /* 0x0169000711007388 */ /* 0x0001e20000000400 */
[----:B------:R-:W3:Y:S02]  /*2bd00*/  LDL.LU R6, [R1+0x1d4] ;  /* 0x0001d40001067983 */ /* 0x000ee40000300800 */
[----:B------:R1:W-:Y:S02]  /*2bd10*/  STS.U16 [R17+0x17100], R18 ;  /* 0x0171001211007388 */ /* 0x0003e40000000400 */
[----:B--2---:R2:W-:Y:S01]  /*2bd20*/  STS.U16 [R17+0x17900], R26 ;  /* 0x0179001a11007388 */ /* 0x0045e20000000400 */
[----:B0-----:R-:W3:Y:S01]  /*2bd30*/  LDL.LU R7, [R1+0x174] ;  /* 0x0001740001077983 */ /* 0x001ee20000300800 */
[----:B-1----:R-:W3:Y:S02]  /*2bd40*/  LDL.LU R18, [R1+0x154] ;  /* 0x0001540001127983 */ /* 0x002ee40000300800 */
[----:B--2---:R-:W2:Y:S02]  /*2bd50*/  LDL.LU R26, [R1+0x134] ;  /* 0x00013400011a7983 */ /* 0x004ea40000300800 */
[----:B------:R0:W-:Y:S02]  /*2bd60*/  STL [R1+0x3bf0], R17 ;  /* 0x003bf01101007387 */ /* 0x0001e40000100800 */
[----:B0-----:R-:W2:Y:S04]  /*2bd70*/  LDL.LU R17, [R1+0x2bc] ;  /* 0x0002bc0001117983 */ /* 0x001ea80000300800 */
[----:B----4-:R0:W-:Y:S04]  /*2bd80*/  STS.U16 [R0+0x10200], R22 ;  /* 0x0102001600007388 */ /* 0x0101e80000000400 */
[----:B0-----:R-:W4:Y:S04]  /*2bd90*/  LDL.LU R22, [R1+0x3c48] ;  /* 0x003c480001167983 */ /* 0x001f280000300800 */
[----:B----4-:R0:W-:Y:S01]  /*2bda0*/  STS.U16 [R0+0x10a00], R22 ;  /* 0x010a001600007388 */ /* 0x0101e20000000400 */
[----:B---3--:R1:W-:Y:S02]  /*2bdb0*/  STS.U16 [R0+0x11200], R2 ;  /* 0x0112000200007388 */ /* 0x0083e40000000400 */
[----:B--2---:R2:W-:Y:S01]  /*2bdc0*/  STS.U16 [R0+0x11a00], R17 ;  /* 0x011a001100007388 */ /* 0x0045e20000000400 */
[----:B0-----:R-:W3:Y:S01]  /*2bdd0*/  LDL.LU R22, [R1+0x3c44] ;  /* 0x003c440001167983 */ /* 0x001ee20000300800 */
[----:B-1----:R-:W4:Y:S02]  /*2bde0*/  LDL.LU R2, [R1+0x3c40] ;  /* 0x003c400001027983 */ /* 0x002f240000300800 */
[----:B------:R-:W-:Y:S02]  /*2bdf0*/  STL [R1+0x3be8], R0 ;  /* 0x003be80001007387 */ /* 0x000fe40000100800 */
[----:B--2---:R-:W2:Y:S02]  /*2be00*/  LDL.LU R17, [R1+0x308] ;  /* 0x0003080001117983 */ /* 0x004ea40000300800 */
[----:B--2---:R0:W-:Y:S04]  /*2be10*/  STL [R1+0x3c30], R17 ;  /* 0x003c301101007387 */ /* 0x0041e80000100800 */
[----:B0-----:R-:W2:Y:S04]  /*2be20*/  LDL.LU R17, [R1+0xc4] ;  /* 0x0000c40001117983 */ /* 0x001ea80000300800 */
[----:B--2---:R0:W-:Y:S04]  /*2be30*/  STL [R1+0x3c38], R17 ;  /* 0x003c381101007387 */ /* 0x0041e80000100800 */
[----:B0-----:R-:W2:Y:S04]  /*2be40*/  LDL.LU R17, [R1+0xe4] ;  /* 0x0000e40001117983 */ /* 0x001ea80000300800 */
[----:B------:R-:W-:Y:S01]  /*2be50*/  STS.U16 [R0+0x12200], R5 ;  /* 0x0122000500007388 */ /* 0x000fe20000000400 */
[----:B----4-:R-:W-:Y:S01]  /*2be60*/  LOP3.LUT R2, R2, 0x7f, RZ, 0xc0, !PT ;  /* 0x0000007f02027812 */ /* 0x010fe200078ec0ff */
[----:B------:R-:W-:Y:S02]  /*2be70*/  STS.U16 [R0+0x12a00], R15 ;  /* 0x012a000f00007388 */ /* 0x000fe40000000400 */
[----:B------:R-:W-:Y:S01]  /*2be80*/  STS.U16 [R0+0x13200], R14 ;  /* 0x0132000e00007388 */ /* 0x000fe20000000400 */
[----:B------:R-:W-:Y:S04]  /*2be90*/  STS.U16 [R0+0x13a00], R29 ;  /* 0x013a001d00007388 */ /* 0x000fe80000000400 */
[----:B--2---:R0:W-:Y:S04]  /*2bea0*/  STL [R1+0x3c3c], R17 ;  /* 0x003c3c1101007387 */ /* 0x0041e80000100800 */
[----:B0-----:R-:W2:Y:S01]  /*2beb0*/  LDL.LU R17, [R1+0x104] ;  /* 0x0001040001117983 */ /* 0x001ea20000300800 */
[----:B------:R-:W4:Y:S02]  /*2bec0*/  LDL.LU R5, [R1+0x2ec] ;  /* 0x0002ec0001057983 */ /* 0x000f240000300800 */
[----:B------:R-:W-:-:S02]  /*2bed0*/  IMAD.SHL.U32 R2, R2, 0x2, RZ ;  /* 0x0000000202027824 */ /* 0x000fc400078e00ff */
[----:B------:R-:W-:Y:S01]  /*2bee0*/  STS.U16 [R0+0x14200], R27 ;  /* 0x0142001b00007388 */ /* 0x000fe20000000400 */
[----:B------:R-:W-:Y:S01]  /*2bef0*/  STS.U16 [R0+0x14a00], R25 ;  /* 0x014a001900007388 */ /* 0x000fe20000000400 */
[----:B------:R-:W-:Y:S02]  /*2bf00*/  STS.U16 [R0+0x15200], R23 ;  /* 0x0152001700007388 */ /* 0x000fe40000000400 */
[----:B------:R-:W-:Y:S01]  /*2bf10*/  STS.U16 [R0+0x15a00], R21 ;  /* 0x015a001500007388 */ /* 0x000fe20000000400 */
[----:B------:R-:W-:Y:S01]  /*2bf20*/  LOP3.LUT R2, R2, 0x30, RZ, 0x3c, !PT ;  /* 0x0000003002027812 */ /* 0x000fe200078e3cff */
[----:B------:R-:W-:Y:S01]  /*2bf30*/  STS.U16 [R0+0x16200], R19 ;  /* 0x0162001300007388 */ /* 0x000fe20000000400 */
[----:B------:R-:W-:Y:S02]  /*2bf40*/  STS.U16 [R0+0x16a00], R13 ;  /* 0x016a000d00007388 */ /* 0x000fe40000000400 */
[----:B------:R-:W-:Y:S02]  /*2bf50*/  STS.U16 [R0+0x17200], R12 ;  /* 0x0172000c00007388 */ /* 0x000fe40000000400 */
[----:B------:R-:W-:Y:S01]  /*2bf60*/  STS.U16 [R0+0x17a00], R11 ;  /* 0x017a000b00007388 */ /* 0x000fe20000000400 */
[----:B------:R3:W-:Y:S01]  /*2bf70*/  STS.U16 [R2+0x10300], R10 ;  /* 0x0103000a02007388 */ /* 0x0007e20000000400 */
        /* <DEDUP_REMOVED lines=11> */
[----:B------:R0:W-:Y:S01]  /*2c030*/  STS.U16 [R2+0x16300], R26 ;  /* 0x0163001a02007388 */ /* 0x0001e20000000400 */
[----:B---3--:R-:W-:-:S02]  /*2c040*/  IMAD.SHL.U32 R10, R22, 0x2, RZ ;  /* 0x00000002160a7824 */ /* 0x008fc400078e00ff */
[----:B0-----:R-:W-:Y:S01]  /*2c050*/  IMAD.SHL.U32 R26, R22, 0x2, RZ ;  /* 0x00000002161a7824 */ /* 0x001fe200078e00ff */
[----:B----4-:R0:W-:Y:S01]  /*2c060*/  STL [R1+0x3c34], R5 ;  /* 0x003c340501007387 */ /* 0x0101e20000100800 */
[----:B------:R-:W3:Y:S02]  /*2c070*/  LDL.LU R15, [R1+0x2d0] ;  /* 0x0002d000010f7983 */ /* 0x000ee40000300800 */
[----:B------:R-:W4:Y:S02]  /*2c080*/  LDL.LU R14, [R1+0x2b4] ;  /* 0x0002b400010e7983 */ /* 0x000f240000300800 */
        /* <DEDUP_REMOVED lines=18> */
[----:B0-----:R-:W-:Y:S01]  /*2c1b0*/  LOP3.LUT R5, R26, 0x30, RZ, 0x3c, !PT ;  /* 0x000000301a057812 */ /* 0x001fe200078e3cff */
[----:B------:R-:W3:Y:S02]  /*2c1c0*/  LDL.LU R6, [R1+0x23c] ;  /* 0x00023c0001067983 */ /* 0x000ee40000300800 */
[----:B------:R-:W3:Y:S01]  /*2c1d0*/  LDL.LU R7, [R1+0x20c] ;  /* 0x00020c0001077983 */ /* 0x000ee20000300800 */
[----:B------:R-:W3:Y:S01]  /*2c1e0*/  LDL.LU R18, [R1+0x1ec] ;  /* 0x0001ec0001127983 */ /* 0x000ee20000300800 */
[----:B------:R-:W3:Y:S02]  /*2c1f0*/  LDL.LU R22, [R1+0x18c] ;  /* 0x00018c0001167983 */ /* 0x000ee40000300800 */
[----:B------:R-:W3:Y:S01]  /*2c200*/  LDL.LU R26, [R1+0x16c] ;  /* 0x00016c00011a7983 */ /* 0x000ee20000300800 */
[----:B--2---:R0:W-:Y:S04]  /*2c210*/  STS.U16 [R5+0x16b00], R17 ;  /* 0x016b001105007388 */ /* 0x0041e80000000400 */
[----:B0-----:R-:W2:Y:S04]  /*2c220*/  LDL.LU R17, [R1+0x3c3c] ;  /* 0x003c3c0001117983 */ /* 0x001ea80000300800 */
[----:B--2---:R0:W-:Y:S04]  /*2c230*/  STS.U16 [R5+0x17300], R17 ;  /* 0x0173001105007388 */ /* 0x0041e80000000400 */
[----:B0-----:R-:W2:Y:S01]  /*2c240*/  LDL.LU R17, [R1+0x3c38] ;  /* 0x003c380001117983 */ /* 0x001ea20000300800 */
[----:B------:R-:W-:-:S03]  /*2c250*/  LOP3.LUT R0, R10, 0x40, RZ, 0x3c, !PT ;  /* 0x000000400a007812 */ /* 0x000fc600078e3cff */
[----:B--2---:R0:W-:Y:S04]  /*2c260*/  STS.U16 [R5+0x17b00], R17 ;  /* 0x017b001105007388 */ /* 0x0041e80000000400 */
[----:B0-----:R-:W2:Y:S01]  /*2c270*/  LDL.LU R5, [R1+0x3c34] ;  /* 0x003c340001057983 */ /* 0x001ea20000300800 */
[----:B------:R-:W2:Y:S03]  /*2c280*/  LDL.LU R17, [R1+0x3c30] ;  /* 0x003c300001117983 */ /* 0x000ea60000300800 */
[----:B--2---:R-:W-:Y:S01]  /*2c290*/  STS.U16 [R0+0x10400], R17 ;  /* 0x0104001100007388 */ /* 0x004fe20000000400 */
[----:B------:R0:W-:Y:S02]  /*2c2a0*/  STS.U16 [R0+0x10c00], R5 ;  /* 0x010c000500007388 */ /* 0x0001e40000000400 */
[----:B---3--:R-:W-:Y:S02]  /*2c2b0*/  STS.U16 [R0+0x11400], R15 ;  /* 0x0114000f00007388 */ /* 0x008fe40000000400 */
[----:B----4-:R-:W-:Y:S01]  /*2c2c0*/  STS.U16 [R0+0x11c00], R14 ;  /* 0x011c000e00007388 */ /* 0x010fe20000000400 */
        /* <DEDUP_REMOVED lines=11> */
[----:B------:R1:W-:Y:S01]  /*2c380*/  STS.U16 [R0+0x17c00], R16 ;  /* 0x017c001000007388 */ /* 0x0003e20000000400 */
[----:B0-----:R-:W2:Y:S04]  /*2c390*/  LDL.LU R5, [R1+0x14c] ;  /* 0x00014c0001057983 */ /* 0x001ea80000300800 */
[----:B-1----:R-:W3:Y:S01]  /*2c3a0*/  LDL.LU R0, [R1+0x12c] ;  /* 0x00012c0001007983 */ /* 0x002ee20000300800 */
[----:B------:R-:W4:Y:S03]  /*2c3b0*/  LDL.LU R15, [R1+0xbc] ;  /* 0x0000bc00010f7983 */ /* 0x000f260000300800 */
[----:B----4-:R0:W-:Y:S04]  /*2c3c0*/  STL [R1+0x3c24], R15 ;  /* 0x003c240f01007387 */ /* 0x0101e80000100800 */
[----:B0-----:R-:W4:Y:S01]  /*2c3d0*/  LDL.LU R15, [R1+0xdc] ;  /* 0x0000dc00010f7983 */ /* 0x001f220000300800 */
[----:B------:R-:W-:-:S05]  /*2c3e0*/  LOP3.LUT R17, R10, 0x50, RZ, 0x3c, !PT ;  /* 0x000000500a117812 */ /* 0x000fca00078e3cff */
[----:B------:R-:W-:Y:S01]  /*2c3f0*/  STS.U16 [R17+0x10500], R20 ;  /* 0x0105001411007388 */ /* 0x000fe20000000400 */
[----:B------:R-:W-:Y:S02]  /*2c400*/  STS.U16 [R17+0x10d00], R24 ;  /* 0x010d001811007388 */ /* 0x000fe40000000400 */
[----:B------:R-:W-:Y:S02]  /*2c410*/  STS.U16 [R17+0x11500], R28 ;  /* 0x0115001c11007388 */ /* 0x000fe40000000400 */
[----:B------:R-:W-:Y:S01]  /*2c420*/  STS.U16 [R17+0x11d00], R2 ;  /* 0x011d000211007388 */ /* 0x000fe20000000400 */
[----:B----4-:R0:W-:Y:S04]  /*2c430*/  STL [R1+0x3c28], R15 ;  /* 0x003c280f01007387 */ /* 0x0101e80000100800 */
[----:B0-----:R-:W4:Y:S01]  /*2c440*/  LDL.LU R15, [R1+0xfc] ;  /* 0x0000fc00010f7983 */ /* 0x001f220000300800 */
        /* <DEDUP_REMOVED lines=15> */
[----:B------:R-:W4:Y:S04]  /*2c540*/  LDL.LU R24, [R1+0xb8] ;  /* 0x0000b80001187983 */ /* 0x000f280000300800 */
[----:B------:R0:W-:Y:S01]  /*2c550*/  STS.U16 [R17+0x12500], R3 ;  /* 0x0125000311007388 */ /* 0x0001e20000000400 */
[----:B------:R-:W4:Y:S02]  /*2c560*/  LDL.LU R28, [R1+0x2fc] ;  /* 0x0002fc00011c7983 */ /* 0x000f240000300800 */
[----:B------:R1:W-:Y:S02]  /*2c570*/  STS.U16 [R17+0x12d00], R4 ;  /* 0x012d000411007388 */ /* 0x0003e40000000400 */
[----:B------:R-:W4:Y:S01]  /*2c580*/  LDL.LU R2, [R1+0x2e0] ;  /* 0x0002e00001027983 */ /* 0x000f220000300800 */
[----:B------:R2:W-:Y:S01]  /*2c590*/  STS.U16 [R17+0x13500], R6 ;  /* 0x0135000611007388 */ /* 0x0005e20000000400 */
[----:B------:R2:W-:Y:S02]  /*2c5a0*/  STS.U16 [R17+0x13d00], R7 ;  /* 0x013d000711007388 */ /* 0x0005e40000000400 */
[----:B------:R2:W-:Y:S02]  /*2c5b0*/  STS.U16 [R17+0x14500], R18 ;  /* 0x0145001211007388 */ /* 0x0005e40000000400 */
[----:B------:R3:W-:Y:S01]  /*2c5c0*/  STS.U16 [R17+0x14d00], R22 ;  /* 0x014d001611007388 */ /* 0x0007e20000000400 */
[----:B0-----:R-:W4:Y:S01]  /*2c5d0*/  LDL.LU R3, [R1+0x2c4] ;  /* 0x0002c40001037983 */ /* 0x001f220000300800 */
[----:B-1----:R-:W4:Y:S03]  /*2c5e0*/  LDL.LU R4, [R1+0x2a8] ;  /* 0x0002a80001047983 */ /* 0x002f260000300800 */
[----:B------:R0:W-:Y:S04]  /*2c5f0*/  STS.U16 [R17+0x15500], R26 ;  /* 0x0155001a11007388 */ /* 0x0001e80000000400 */
[----:B--2---:R-:W2:Y:S01]  /*2c600*/  LDL.LU R6, [R1+0x28c] ;  /* 0x00028c0001067983 */ /* 0x004ea20000300800 */
[----:B------:R-:W2:Y:S02]  /*2c610*/  LDL.LU R7, [R1+0x270] ;  /* 0x0002700001077983 */ /* 0x000ea40000300800 */
[----:B------:R-:W2:Y:S02]  /*2c620*/  LDL.LU R18, [R1+0x234] ;  /* 0x0002340001127983 */ /* 0x000ea40000300800 */
[----:B------:R1:W-:Y:S01]  /*2c630*/  STS.U16 [R17+0x15d00], R5 ;  /* 0x015d000511007388 */ /* 0x0003e20000000400 */
[----:B---3--:R-:W3:Y:S04]  /*2c640*/  LDL.LU R22, [R1+0x204] ;  /* 0x0002040001167983 */ /* 0x008ee80000300800 */
[----:B------:R-:W-:Y:S04]  /*2c650*/  STS.U16 [R17+0x16500], R0 ;  /* 0x0165000011007388 */ /* 0x000fe80000000400 */
[----:B0-----:R-:W2:Y:S04]  /*2c660*/  LDL.LU R26, [R1+0x1e4] ;  /* 0x0001e400011a7983 */ /* 0x001ea80000300800 */
[----:B-1----:R-:W2:Y:S04]  /*2c670*/  LDL.LU R5, [R1+0x3c2c] ;  /* 0x003c2c0001057983 */ /* 0x002ea80000300800 */
[----:B----4-:R0:W-:Y:S04]  /*2c680*/  STS.U16 [R17+0x16d00], R15 ;  /* 0x016d000f11007388 */ /* 0x0101e80000000400 */
[----:B0-----:R-:W4:Y:S04]  /*2c690*/  LDL.LU R15, [R1+0x3c28] ;  /* 0x003c2800010f7983 */ /* 0x001f280000300800 */
[----:B----4-:R0:W-:Y:S04]  /*2c6a0*/  STS.U16 [R17+0x17500], R15 ;  /* 0x0175000f11007388 */ /* 0x0101e80000000400 */
[----:B0-----:R-:W4:Y:S01]  /*2c6b0*/  LDL.LU R15, [R1+0x3c24] ;  /* 0x003c2400010f7983 */ /* 0x001f220000300800 */
[C---:B--2---:R-:W-:Y:S01]  /*2c6c0*/  LOP3.LUT R0, R5.reuse, 0x60, RZ, 0x3c, !PT ;  /* 0x0000006005007812 */ /* 0x044fe200078e3cff */
[----:B------:R-:W-:-:S02]  /*2c6d0*/  LOP3.LUT R5, R5, 0x70, RZ, 0x3c, !PT ;  /* 0x0000007005057812 */ /* 0x000fc400078e3cff */
[----:B----4-:R-:W-:Y:S02]  /*2c6e0*/  STS.U16 [R17+0x17d00], R15 ;  /* 0x017d000f11007388 */ /* 0x010fe40000000400 */
        /* <DEDUP_REMOVED lines=17> */
[----:B------:R0:W-:Y:S02]  /*2c800*/  STS.U16 [R5+0x10f00], R2 ;  /* 0x010f000205007388 */ /* 0x0001e40000000400 */
[----:B0-----:R-:W2:Y:S04]  /*2c810*/  LDL.LU R2, [R1+0x124] ;  /* 0x0001240001027983 */ /* 0x001ea80000300800 */
[----:B--2---:R0:W-:Y:S04]  /*2c820*/  STL [R1+0x3c18], R2 ;  /* 0x003c180201007387 */ /* 0x0041e80000100800 */
[----:B0-----:R-:W2:Y:S04]  /*2c830*/  LDL.LU R2, [R1+0x144] ;  /* 0x0001440001027983 */ /* 0x001ea80000300800 */
[----:B--2---:R0:W-:Y:S04]  /*2c840*/  STL [R1+0x3c1c], R2 ;  /* 0x003c1c0201007387 */ /* 0x0041e80000100800 */
[----:B0-----:R-:W2:Y:S01]  /*2c850*/  LDL.LU R2, [R1+0x164] ;  /* 0x0001640001027983 */ /* 0x001ea20000300800 */
[----:B------:R-:W-:Y:S02]  /*2c860*/  STS.U16 [R5+0x11700], R3 ;  /* 0x0117000305007388 */ /* 0x000fe40000000400 */
[----:B------:R-:W-:Y:S02]  /*2c870*/  STS.U16 [R5+0x11f00], R4 ;  /* 0x011f000405007388 */ /* 0x000fe40000000400 */
[----:B------:R-:W-:Y:S01]  /*2c880*/  STS.U16 [R5+0x12700], R6 ;  /* 0x0127000605007388 */ /* 0x000fe20000000400 */
[----:B------:R-:W-:Y:S01]  /*2c890*/  STS.U16 [R5+0x12f00], R7 ;  /* 0x012f000705007388 */ /* 0x000fe20000000400 */
[----:B------:R-:W-:Y:S02]  /*2c8a0*/  STS.U16 [R5+0x13700], R18 ;  /* 0x0137001205007388 */ /* 0x000fe40000000400 */
[----:B---3--:R-:W-:Y:S02]  /*2c8b0*/  STS.U16 [R5+0x13f00], R22 ;  /* 0x013f001605007388 */ /* 0x008fe40000000400 */
[----:B------:R-:W-:Y:S01]  /*2c8c0*/  STS.U16 [R5+0x14700], R26 ;  /* 0x0147001a05007388 */ /* 0x000fe20000000400 */
[----:B--2---:R0:W-:Y:S04]  /*2c8d0*/  STL [R1+0x3c20], R2 ;  /* 0x003c200201007387 */ /* 0x0041e80000100800 */
[----:B0-----:R-:W2:Y:S01]  /*2c8e0*/  LDL.LU R2, [R1+0x184] ;  /* 0x0001840001027983 */ /* 0x001ea20000300800 */
        /* <DEDUP_REMOVED lines=25> */
[----:B------:R-:W3:Y:S01]  /*2ca80*/  LDL.LU R28, [R1] ;  /* 0x00000000011c7983 */ /* 0x000ee20000300800 */
[----:B--2---:R0:W-:Y:S04]  /*2ca90*/  STS.U16 [R5+0x14f00], R2 ;  /* 0x014f000205007388 */ /* 0x0041e80000000400 */
[----:B0-----:R-:W2:Y:S04]  /*2caa0*/  LDL.LU R2, [R1+0x3c20] ;  /* 0x003c200001027983 */ /* 0x001ea80000300800 */
[----:B--2---:R0:W-:Y:S04]  /*2cab0*/  STS.U16 [R5+0x15700], R2 ;  /* 0x0157000205007388 */ /* 0x0041e80000000400 */
[----:B0-----:R-:W2:Y:S04]  /*2cac0*/  LDL.LU R2, [R1+0x3c1c] ;  /* 0x003c1c0001027983 */ /* 0x001ea80000300800 */
[----:B------:R-:W0:Y:S04]  /*2cad0*/  S2R R17, SR_TID.X ;  /* 0x0000000000117919 */ /* 0x000e280000002100 */
[----:B--2---:R1:W-:Y:S04]  /*2cae0*/  STS.U16 [R5+0x15f00], R2 ;  /* 0x015f000205007388 */ /* 0x0043e80000000400 */
[----:B-1----:R-:W2:Y:S01]  /*2caf0*/  LDL.LU R2, [R1+0x3c18] ;  /* 0x003c180001027983 */ /* 0x002ea20000300800 */
[----:B0-----:R-:W-:-:S05]  /*2cb00*/  LOP3.LUT R17, R17, 0x7f, RZ, 0xc0, !PT ;  /* 0x0000007f11117812 */ /* 0x001fca00078ec0ff */
[----:B------:R-:W-:Y:S01]  /*2cb10*/  IMAD.SHL.U32 R17, R17, 0x2, RZ ;  /* 0x0000000211117824 */ /* 0x000fe200078e00ff */
[----:B--2---:R0:W-:Y:S01]  /*2cb20*/  STS.U16 [R5+0x16700], R2 ;  /* 0x0167000205007388 */ /* 0x0041e20000000400 */
[----:B---3--:R1:W-:Y:S02]  /*2cb30*/  STS.U16 [R5+0x16f00], R3 ;  /* 0x016f000305007388 */ /* 0x0083e40000000400 */
[----:B----4-:R2:W-:Y:S02]  /*2cb40*/  STS.U16 [R5+0x17700], R4 ;  /* 0x0177000405007388 */ /* 0x0105e40000000400 */
[----:B------:R3:W-:Y:S01]  /*2cb50*/  STS.U16 [R5+0x17f00], R6 ;  /* 0x017f000605007388 */ /* 0x0007e20000000400 */
[----:B------:R3:W-:Y:S01]  /*2cb60*/  STS.U16 [R17], R7 ;  /* 0x0000000711007388 */ /* 0x0007e20000000400 */
[----:B------:R3:W-:Y:S03]  /*2cb70*/  STS.U16 [R17+0x800], R18 ;  /* 0x0008001211007388 */ /* 0x0007e60000000400 */
[----:B0-----:R-:W4:Y:S01]  /*2cb80*/  LDL.LU R2, [R1+0x3c14] ;  /* 0x003c140001027983 */ /* 0x001f220000300800 */
[----:B-1----:R-:W4:Y:S02]  /*2cb90*/  LDL.LU R3, [R1+0x3c10] ;  /* 0x003c100001037983 */ /* 0x002f240000300800 */
[----:B--2---:R-:W2:Y:S02]  /*2cba0*/  LDL.LU R4, [R1+0x3c0c] ;  /* 0x003c0c0001047983 */ /* 0x004ea40000300800 */
[----:B---3--:R-:W3:Y:S01]  /*2cbb0*/  LDL.LU R5, [R1+0x3c08] ;  /* 0x003c080001057983 */ /* 0x008ee20000300800 */
[----:B------:R-:W2:Y:S01]  /*2cbc0*/  LDL.LU R6, [R1+0x3c04] ;  /* 0x003c040001067983 */ /* 0x000ea20000300800 */
[----:B------:R-:W2:Y:S02]  /*2cbd0*/  LDL.LU R7, [R1+0x3c00] ;  /* 0x003c000001077983 */ /* 0x000ea40000300800 */
[----:B------:R-:W2:Y:S01]  /*2cbe0*/  LDL.LU R18, [R1+0x3bfc] ;  /* 0x003bfc0001127983 */ /* 0x000ea20000300800 */
[----:B------:R0:W-:Y:S01]  /*2cbf0*/  STS.U16 [R17+0x1000], R22 ;  /* 0x0010001611007388 */ /* 0x0001e20000000400 */
[----:B------:R1:W-:Y:S02]  /*2cc00*/  STS.U16 [R17+0x1800], R26 ;  /* 0x0018001a11007388 */ /* 0x0003e40000000400 */
[----:B------:R1:W-:Y:S01]  /*2cc10*/  STS.U16 [R17+0x2000], R0 ;  /* 0x0020000011007388 */ /* 0x0003e20000000400 */
[----:B0-----:R-:W2:Y:S01]  /*2cc20*/  LDL.LU R22, [R1+0x3bf8] ;  /* 0x003bf80001167983 */ /* 0x001ea20000300800 */
[----:B-1----:R-:W2:Y:S02]  /*2cc30*/  LDL.LU R26, [R1+0x3bf4] ;  /* 0x003bf400011a7983 */ /* 0x002ea40000300800 */
[----:B------:R-:W2:Y:S02]  /*2cc40*/  LDL.LU R0, [R1+0x5c] ;  /* 0x00005c0001007983 */ /* 0x000ea40000300800 */
        /* <DEDUP_REMOVED lines=17> */
[----:B------:R-:W-:Y:S04]  /*2cd60*/  STS.U16 [R17+0xb000], R28 ;  /* 0x00b0001c11007388 */ /* 0x000fe80000000400 */
[----:B--2---:R0:W-:Y:S04]  /*2cd70*/  STL [R1+0x3bec], R0 ;  /* 0x003bec0001007387 */ /* 0x0041e80000100800 */
[----:B0-----:R-:W2:Y:S01]  /*2cd80*/  LDL.LU R0, [R1+0x60] ;  /* 0x0000600001007983 */ /* 0x001ea20000300800 */
[----:B------:R-:W2:Y:S02]  /*2cd90*/  LDL.LU R15, [R1+0x58] ;  /* 0x00005800010f7983 */ /* 0x000ea40000300800 */
[----:B------:R-:W2:Y:S02]  /*2cda0*/  LDL.LU R14, [R1+0x54] ;  /* 0x00005400010e7983 */ /* 0x000ea40000300800 */
[----:B------:R-:W2:Y:S01]  /*2cdb0*/  LDL.LU R29, [R1+0x50] ;  /* 0x00005000011d7983 */ /* 0x000ea20000300800 */
[----:B------:R-:W2:Y:S01]  /*2cdc0*/  LDL.LU R27, [R1+0x4c] ;  /* 0x00004c00011b7983 */ /* 0x000ea20000300800 */
[----:B------:R-:W2:Y:S02]  /*2cdd0*/  LDL.LU R25, [R1+0x48] ;  /* 0x0000480001197983 */ /* 0x000ea40000300800 */
[----:B------:R-:W2:Y:S02]  /*2cde0*/  LDL.LU R23, [R1+0x44] ;  /* 0x0000440001177983 */ /* 0x000ea40000300800 */
[----:B------:R-:W2:Y:S01]  /*2cdf0*/  LDL.LU R21, [R1+0x40] ;  /* 0x0000400001157983 */ /* 0x000ea20000300800 */
[----:B------:R-:W2:Y:S01]  /*2ce00*/  LDL.LU R19, [R1+0x3c] ;  /* 0x00003c0001137983 */ /* 0x000ea20000300800 */
[----:B------:R-:W2:Y:S02]  /*2ce10*/  LDL.LU R13, [R1+0x38] ;  /* 0x00003800010d7983 */ /* 0x000ea40000300800 */
[----:B------:R-:W2:Y:S02]  /*2ce20*/  LDL.LU R12, [R1+0x34] ;  /* 0x00003400010c7983 */ /* 0x000ea40000300800 */
[----:B------:R-:W2:Y:S01]  /*2ce30*/  LDL.LU R11, [R1+0x30] ;  /* 0x00003000010b7983 */ /* 0x000ea20000300800 */
[----:B------:R-:W-:Y:S04]  /*2ce40*/  STS.U16 [R17+0xb800], R26 ;  /* 0x00b8001a11007388 */ /* 0x000fe80000000400 */
[----:B------:R-:W2:Y:S01]  /*2ce50*/  LDL.LU R10, [R1+0x2c] ;  /* 0x00002c00010a7983 */ /* 0x000ea20000300800 */
[----:B------:R-:W-:Y:S02]  /*2ce60*/  STS.U16 [R17+0xc000], R22 ;  /* 0x00c0001611007388 */ /* 0x000fe40000000400 */
[----:B------:R-:W2:Y:S02]  /*2ce70*/  LDL.LU R9, [R1+0x28] ;  /* 0x0000280001097983 */ /* 0x000ea40000300800 */
[----:B------:R-:W-:Y:S01]  /*2ce80*/  STS.U16 [R17+0xc800], R18 ;  /* 0x00c8001211007388 */ /* 0x000fe20000000400 */
[----:B------:R-:W2:Y:S04]  /*2ce90*/  LDL.LU R8, [R1+0x24] ;  /* 0x0000240001087983 */ /* 0x000ea80000300800 */
[----:B------:R-:W-:Y:S01]  /*2cea0*/  STS.U16 [R17+0xd000], R7 ;  /* 0x00d0000711007388 */ /* 0x000fe20000000400 */
[----:B------:R-:W2:Y:S02]  /*2ceb0*/  LDL.LU R16, [R1+0x20] ;  /* 0x0000200001107983 */ /* 0x000ea40000300800 */
[----:B------:R-:W-:Y:S02]  /*2cec0*/  STS.U16 [R17+0xd800], R6 ;  /* 0x00d8000611007388 */ /* 0x000fe40000000400 */
[----:B------:R-:W2:Y:S01]  /*2ced0*/  LDL.LU R20, [R1+0x1c] ;  /* 0x00001c0001147983 */ /* 0x000ea20000300800 */
[----:B---3--:R-:W-:Y:S04]  /*2cee0*/  STS.U16 [R17+0xe000], R5 ;  /* 0x00e0000511007388 */ /* 0x008fe80000000400 */
[----:B------:R-:W3:Y:S01]  /*2cef0*/  LDL.LU R24, [R1+0x18] ;  /* 0x0000180001187983 */ /* 0x000ee20000300800 */
[----:B------:R-:W-:Y:S02]  /*2cf00*/  STS.U16 [R17+0xe800], R4 ;  /* 0x00e8000411007388 */ /* 0x000fe40000000400 */
[----:B------:R-:W2:Y:S02]  /*2cf10*/  LDL.LU R28, [R1+0x14] ;  /* 0x00001400011c7983 */ /* 0x000ea40000300800 */
[----:B----4-:R0:W-:Y:S01]  /*2cf20*/  STS.U16 [R17+0xf000], R3 ;  /* 0x00f0000311007388 */ /* 0x0101e20000000400 */
[----:B------:R1:W-:Y:S04]  /*2cf30*/  STS.U16 [R17+0xf800], R2 ;  /* 0x00f8000211007388 */ /* 0x0003e80000000400 */
[----:B0-----:R-:W3:Y:S01]  /*2cf40*/  LDL.LU R3, [R1+0x4] ;  /* 0x0000040001037983 */ /* 0x001ee20000300800 */
[----:B-1----:R-:W2:Y:S02]  /*2cf50*/  LDL.LU R17, [R1+0x3bf0] ;  /* 0x003bf00001117983 */ /* 0x002ea40000300800 */
[----:B------:R-:W3:Y:S01]  /*2cf60*/  LDL.LU R2, [R1+0xc] ;  /* 0x00000c0001027983 */ /* 0x000ee20000300800 */
[----:B--2---:R0:W-:Y:S04]  /*2cf70*/  STS.U16 [R17+0x100], R0 ;  /* 0x0001000011007388 */ /* 0x0041e80000000400 */
[----:B0-----:R-:W2:Y:S04]  /*2cf80*/  LDL.LU R0, [R1+0x3bec] ;  /* 0x003bec0001007983 */ /* 0x001ea80000300800 */
[----:B--2---:R0:W-:Y:S01]  /*2cf90*/  STS.U16 [R17+0x900], R0 ;  /* 0x0009000011007388 */ /* 0x0041e20000000400 */
[----:B------:R1:W-:Y:S02]  /*2cfa0*/  STS.U16 [R17+0x1100], R15 ;  /* 0x0011000f11007388 */ /* 0x0003e40000000400 */
[----:B------:R2:W-:Y:S02]  /*2cfb0*/  STS.U16 [R17+0x1900], R14 ;  /* 0x0019000e11007388 */ /* 0x0005e40000000400 */
[----:B------:R3:W-:Y:S01]  /*2cfc0*/  STS.U16 [R17+0x2100], R29 ;  /* 0x0021001d11007388 */ /* 0x0007e20000000400 */
[----:B------:R3:W-:Y:S01]  /*2cfd0*/  STS.U16 [R17+0x2900], R27 ;  /* 0x0029001b11007388 */ /* 0x0007e20000000400 */
[----:B------:R3:W-:Y:S03]  /*2cfe0*/  STS.U16 [R17+0x3100], R25 ;  /* 0x0031001911007388 */ /* 0x0007e60000000400 */
[----:B0-----:R-:W4:Y:S01]  /*2cff0*/  LDL.LU R0, [R1+0x3be8] ;  /* 0x003be80001007983 */ /* 0x001f220000300800 */
[----:B-1----:R-:W4:Y:S02]  /*2d000*/  LDL.LU R15, [R1+0x3be4] ;  /* 0x003be400010f7983 */ /* 0x002f240000300800 */
[----:B--2---:R-:W2:Y:S02]  /*2d010*/  LDL.LU R14, [R1+0x3be0] ;  /* 0x003be000010e7983 */ /* 0x004ea40000300800 */
[----:B---3--:R-:W3:Y:S01]  /*2d020*/  LDL.LU R29, [R1+0x3bdc] ;  /* 0x003bdc00011d7983 */ /* 0x008ee20000300800 */
[----:B------:R-:W2:Y:S01]  /*2d030*/  LDL.LU R27, [R1+0x3bd8] ;  /* 0x003bd800011b7983 */ /* 0x000ea20000300800 */
[----:B------:R-:W2:Y:S03]  /*2d040*/  LDL.LU R25, [R1+0x3bd4] ;  /* 0x003bd40001197983 */ /* 0x000ea60000300800 */
[----:B------:R0:W-:Y:S01]  /*2d050*/  STS.U16 [R17+0x3900], R23 ;  /* 0x0039001711007388 */ /* 0x0001e20000000400 */
[----:B------:R1:W-:Y:S02]  /*2d060*/  STS.U16 [R17+0x4100], R21 ;  /* 0x0041001511007388 */ /* 0x0003e40000000400 */
[----:B------:R1:W-:Y:S02]  /*2d070*/  STS.U16 [R17+0x4900], R19 ;  /* 0x0049001311007388 */ /* 0x0003e40000000400 */
[----:B------:R1:W-:Y:S01]  /*2d080*/  STS.U16 [R17+0x5100], R13 ;  /* 0x0051000d11007388 */ /* 0x0003e20000000400 */
[----:B------:R1:W-:Y:S01]  /*2d090*/  STS.U16 [R17+0x5900], R12 ;  /* 0x0059000c11007388 */ /* 0x0003e20000000400 */
[----:B------:R1:W-:Y:S03]  /*2d0a0*/  STS.U16 [R17+0x6100], R11 ;  /* 0x0061000b11007388 */ /* 0x0003e60000000400 */
[----:B0-----:R-:W2:Y:S01]  /*2d0b0*/  LDL.LU R23, [R1+0x3bd0] ;  /* 0x003bd00001177983 */ /* 0x001ea20000300800 */
[----:B-1----:R-:W2:Y:S03]  /*2d0c0*/  LDL.LU R21, [R1+0x3bcc] ;  /* 0x003bcc0001157983 */ /* 0x002ea60000300800 */
[----:B------:R-:W2:Y:S01]  /*2d0d0*/  LDL.LU R19, [R1+0x3bc8] ;  /* 0x003bc80001137983 */ /* 0x000ea20000300800 */
[----:B------:R-:W2:Y:S03]  /*2d0e0*/  LDL.LU R13, [R1+0x3bc4] ;  /* 0x003bc400010d7983 */ /* 0x000ea60000300800 */
        /* <DEDUP_REMOVED lines=14> */
[----:B------:R0:W-:Y:S04]  /*2d1d0*/  STS.U16 [R17+0x9900], R28 ;  /* 0x0099001c11007388 */ /* 0x0001e80000000400 */
[----:B0-----:R-:W2:Y:S01]  /*2d1e0*/  LDL.LU R28, [R1+0x3ba0] ;  /* 0x003ba000011c7983 */ /* 0x001ea20000300800 */
[----:B------:R0:W-:Y:S02]  /*2d1f0*/  STS.U16 [R17+0xa100], R2 ;  /* 0x00a1000211007388 */ /* 0x0001e40000000400 */
[----:B------:R1:W-:Y:S01]  /*2d200*/  STS.U16 [R17+0xa900], R3 ;  /* 0x00a9000311007388 */ /* 0x0003e20000000400 */
[----:B0-----:R-:W3:Y:S04]  /*2d210*/  LDL R2, [R1+0x12dc] ;  /* 0x0012dc0001027983 */ /* 0x001ee80000100800 */
[----:B-1----:R-:W3:Y:S01]  /*2d220*/  LDL R3, [R1+0xb8c] ;  /* 0x000b8c0001037983 */ /* 0x002ee20000100800 */
[----:B----4-:R-:W-:-:S03]  /*2d230*/  PRMT R15, RZ, 0x7610, R15 ;  /* 0x00007610ff0f7816 */ /* 0x010fc6000000000f */
[----:B--2---:R-:W-:Y:S01]  /*2d240*/  STS.U16 [R17+0xb100], R28 ;  /* 0x00b1001c11007388 */ /* 0x004fe20000000400 */
        /* <DEDUP_REMOVED lines=8> */
[----:B------:R0:W-:Y:S03]  /*2d2d0*/  STS.U16 [R17+0xf900], R13 ;  /* 0x00f9000d11007388 */ /* 0x0001e60000000400 */
[----:B---3--:R-:W2:Y:S04]  /*2d2e0*/  @!P0 LDG.E.U16 R15, [R2.64] ;  /* 0x00000006020f8981 */ /* 0x008ea8000c1e1500 */
[----:B0-----:R-:W3:Y:S04]  /*2d2f0*/  LDL.LU R17, [R1+0x3b9c] ;  /* 0x003b9c0001117983 */ /* 0x001ee80000300800 */
[----:B---3--:R-:W-:Y:S01]  /*2d300*/  STS.U16 [R0+0x200], R17 ;  /* 0x0002001100007388 */ /* 0x008fe20000000400 */
[----:B------:R-:W-:Y:S02]  /*2d310*/  STS.U16 [R0+0xa00], R19 ;  /* 0x000a001300007388 */ /* 0x000fe40000000400 */
[----:B------:R-:W-:Y:S02]  /*2d320*/  STS.U16 [R0+0x1200], R21 ;  /* 0x0012001500007388 */ /* 0x000fe40000000400 */
[----:B------:R-:W-:Y:S01]  /*2d330*/  STS.U16 [R0+0x1a00], R23 ;  /* 0x001a001700007388 */ /* 0x000fe20000000400 */
[----:B------:R-:W-:Y:S01]  /*2d340*/  STS.U16 [R0+0x2200], R25 ;  /* 0x0022001900007388 */ /* 0x000fe20000000400 */
[----:B------:R-:W-:Y:S02]  /*2d350*/  STS.U16 [R0+0x2a00], R27 ;  /* 0x002a001b00007388 */ /* 0x000fe40000000400 */
[----:B------:R0:W-:Y:S02]  /*2d360*/  STS.U16 [R0+0x3200], R29 ;  /* 0x0032001d00007388 */ /* 0x0001e40000000400 */
[----:B0-----:R-:W3:Y:S01]  /*2d370*/  LDL.LU R0, [R1+0x3b98] ;  /* 0x003b980001007983 */ /* 0x001ee20000300800 */
[----:B--2---:R0:W-:Y:S03]  /*2d380*/  STL [R1+0x2f8], R15 ;  /* 0x0002f80f01007387 */ /* 0x0041e60000100800 */
[----:B0-----:R-:W2:Y:S01]  /*2d390*/  LDL.LU R15, [R1+0x3b94] ;  /* 0x003b9400010f7983 */ /* 0x001ea20000300800 */
[----:B------:R-:W4:Y:S02]  /*2d3a0*/  LDL R2, [R1+0xb88] ;  /* 0x000b880001027983 */ /* 0x000f240000100800 */
[----:B------:R-:W4:Y:S01]  /*2d3b0*/  LDL R3, [R1+0x12d8] ;  /* 0x0012d80001037983 */ /* 0x000f220000100800 */
[----:B---3--:R-:W-:-:S02]  /*2d3c0*/  PRMT R0, RZ, 0x7610, R0 ;  /* 0x00007610ff007816 */ /* 0x008fc40000000000 */
[----:B----4-:R-:W-:-:S04]  /*2d3d0*/  @!P0 LOP3.LUT R3, R3, R2, RZ, 0x3c, !PT ;  /* 0x0000000203038212 */ /* 0x010fc800078e3cff */
[----:B------:R-:W-:-:S04]  /*2d3e0*/  @!P0 LOP3.LUT R2, R3, R2, RZ, 0x3c, !PT ;  /* 0x0000000203028212 */ /* 0x000fc800078e3cff */
[----:B------:R-:W-:-:S05]  /*2d3f0*/  @!P0 LOP3.LUT R3, R3, R2, RZ, 0x3c, !PT ;  /* 0x0000000203038212 */ /* 0x000fca00078e3cff */
[----:B------:R-:W3:Y:S04]  /*2d400*/  @!P0 LDG.E.U16 R0, [R2.64] ;  /* 0x0000000602008981 */ /* 0x000ee8000c1e1500 */
[----:B---3--:R0:W-:Y:S04]  /*2d410*/  STL [R1+0x2f4], R0 ;  /* 0x0002f40001007387 */ /* 0x0081e80000100800 */
[----:B0-----:R-:W3:Y:S01]  /*2d420*/  LDL.LU R0, [R1+0x3b90] ;  /* 0x003b900001007983 */ /* 0x001ee20000300800 */
[----:B------:R-:W4:Y:S02]  /*2d430*/  LDL R2, [R1+0xb84] ;  /* 0x000b840001027983 */ /* 0x000f240000100800 */
[----:B------:R-:W4:Y:S01]  /*2d440*/  LDL R3, [R1+0x12d4] ;  /* 0x0012d40001037983 */ /* 0x000f220000100800 */
[----:B------:R-:W-:-:S02]  /*2d450*/  PRMT R14, RZ, 0x7610, R14 ;  /* 0x00007610ff0e7816 */ /* 0x000fc4000000000e */
[----:B----4-:R-:W-:-:S04]  /*2d460*/  @!P0 LOP3.LUT R3, R3, R2, RZ, 0x3c, !PT ;  /* 0x0000000203038212 */ /* 0x010fc800078e3cff */
[----:B------:R-:W-:-:S04]  /*2d470*/  @!P0 LOP3.LUT R2, R3, R2, RZ, 0x3c, !PT ;  /* 0x0000000203028212 */ /* 0x000fc800078e3cff */
[----:B------:R-:W-:-:S05]  /*2d480*/  @!P0 LOP3.LUT R3, R3, R2, RZ, 0x3c, !PT ;  /* 0x0000000203038212 */ /* 0x000fca00078e3cff */
[----:B------:R-:W4:Y:S04]  /*2d490*/  @!P0 LDG.E.U16 R14, [R2.64] ;  /* 0x00000006020e8981 */ /* 0x000f28000c1e1500 */
[----:B----4-:R0:W-:Y:S04]  /*2d4a0*/  STL [R1+0x2f0], R14 ;  /* 0x0002f00e01007387 */ /* 0x0101e80000100800 */
[----:B0-----:R-:W4:Y:S01]  /*2d4b0*/  LDL.LU R14, [R1+0x3b8c] ;  /* 0x003b8c00010e7983 */ /* 0x001f220000300800 */
[----:B------:R-:W2:Y:S02]  /*2d4c0*/  LDL R2, [R1+0xb80] ;  /* 0x000b800001027983 */ /* 0x000ea40000100800 */
[----:B------:R-:W2:Y:S01]  /*2d4d0*/  LDL R3, [R1+0x12d0] ;  /* 0x0012d00001037983 */ /* 0x000ea20000100800 */
[----:B---3--:R-:W-:-:S02]  /*2d4e0*/  PRMT R0, RZ, 0x7610, R0 ;  /* 0x00007610ff007816 */ /* 0x008fc40000000000 */
[----:B--2---:R-:W-:-:S04]  /*2d4f0*/  @!P0 LOP3.LUT R3, R3, R2, RZ, 0x3c, !PT ;  /* 0x0000000203038212 */ /* 0x004fc800078e3cff */
[----:B------:R-:W-:-:S04]  /*2d500*/  @!P0 LOP3.LUT R2, R3, R2, RZ, 0x3c, !PT ;  /* 0x0000000203028212 */ /* 0x000fc800078e3cff */
[----:B------:R-:W-:-:S05]  /*2d510*/  @!P0 LOP3.LUT R3, R3, R2, RZ, 0x3c, !PT ;  /* 0x0000000203038212 */ /* 0x000fca00078e3cff */
[----:B------:R-:W2:Y:S04]  /*2d520*/  @!P0 LDG.E.U16 R0, [R2.64] ;  /* 0x0000000602008981 */ /* 0x000ea8000c1e1500 */
[----:B--2---:R0:W-:Y:S04]  /*2d530*/  STL [R1+0x2ec], R0 ;  /* 0x0002ec0001007387 */ /* 0x0041e80000100800 */
[----:B0-----:R-:W2:Y:S01]  /*2d540*/  LDL.LU R0, [R1+0x3b88] ;  /* 0x003b880001007983 */ /* 0x001ea20000300800 */
[----:B------:R-:W3:Y:S02]  /*2d550*/  LDL R2, [R1+0x12c8] ;  /* 0x0012c80001027983 */ /* 0x000ee40000100800 */
[----:B------:R-:W3:Y:S01]  /*2d560*/  LDL R3, [R1+0x12cc] ;  /* 0x0012cc0001037983 */ /* 0x000ee20000100800 */
[----:B----4-:R-:W-:-:S02]  /*2d570*/  PRMT R14, RZ, 0x7610, R14 ;  /* 0x00007610ff0e7816 */ /* 0x010fc4000000000e */
[----:B---3--:R-:W-:-:S04]  /*2d580*/  @!P0 LOP3.LUT R3, R3, R2, RZ, 0x3c, !PT ;  /* 0x0000000203038212 */ /* 0x008fc800078e3cff */
[----:B------:R-:W-:-:S04]  /*2d590*/  @!P0 LOP3.LUT R2, R3, R2, RZ, 0x3c, !PT ;  /* 0x0000000203028212 */ /* 0x000fc800078e3cff */
[----:B------:R-:W-:-:S05]  /*2d5a0*/  @!P0 LOP3.LUT R3, R3, R2, RZ, 0x3c, !PT ;  /* 0x0000000203038212 */ /* 0x000fca00078e3cff */
[----:B------:R-:W3:Y:S04]  /*2d5b0*/  @!P0 LDG.E.U16 R14, [R2.64] ;  /* 0x00000006020e8981 */ /* 0x000ee8000c1e1500 */
[----:B---3--:R0:W-:Y:S04]  /*2d5c0*/  STL [R1+0x2e8], R14 ;  /* 0x0002e80e01007387 */ /* 0x0081e80000100800 */
[----:B0-----:R-:W3:Y:S01]  /*2d5d0*/  LDL.LU R14, [R1+0x3b84] ;  /* 0x003b8400010e7983 */ /* 0x001ee20000300800 */
[----:B------:R-:W4:Y:S02]  /*2d5e0*/  LDL R2, [R1+0x12a8] ;  /* 0x0012a80001027983 */ /* 0x000f240000100800 */
[----:B------:R-:W4:Y:S01]  /*2d5f0*/  LDL R3, [R1+0x12ac] ;  /* 0x0012ac0001037983 */ /* 0x000f220000100800 */
[----:B--2---:R-:W-:-:S02]  /*2d600*/  PRMT R0, RZ, 0x7610, R0 ;  /* 0x00007610ff007816 */ /* 0x004fc40000000000 */
[----:B----4-:R-:W-:-:S04]  /*2d610*/  @!P0 LOP3.LUT R3, R3, R2, RZ, 0x3c, !PT ;  /* 0x0000000203038212 */ /* 0x010fc800078e3cff */
[----:B------:R-:W-:-:S04]  /*2d620*/  @!P0 LOP3.LUT R2, R3, R2, RZ, 0x3c, !PT ;  /* 0x0000000203028212 */ /* 0x000fc800078e3cff */
[----:B------:R-:W-:-:S05]  /*2d630*/  @!P0 LOP3.LUT R3, R3, R2, RZ, 0x3c, !PT ;  /* 0x0000000203038212 */ /* 0x000fca00078e3cff */
[----:B------:R-:W2:Y:S04]  /*2d640*/  @!P0 LDG.E.U16 R0, [R2.64] ;  /* 0x0000000602008981 */ /* 0x000ea8000c1e1500 */
[----:B--2---:R0:W-:Y:S04]  /*2d650*/  STL [R1+0x2e4], R0 ;  /* 0x0002e40001007387 */ /* 0x0041e80000100800 */
        /* <DEDUP_REMOVED lines=848> */
[----:B------:R-:W4:Y:S02]  /*30b60*/  LDL R3, [R1+0xe8c] ;  /* 0x000e8c0001037983 */ /* 0x000f240000100800 */
[----:B----4-:R-:W-:-:S02]  /*30b70*/  @!P0 LOP3.LUT R3, R3, R2, RZ, 0x3c, !PT ;  /* 0x0000000203038212 */ /* 0x010fc400078e3cff */
[----:B--2---:R-:W-:Y:S02]  /*30b80*/  PRMT R0, RZ, 0x7610, R0 ;  /* 0x00007610ff007816 */ /* 0x004fe40000000000 */
        /* <DEDUP_REMOVED lines=56> */
[----:B------:R0:W2:Y:S04]  /*30f10*/  @!P0 LDG.E.U16 R0, [R2.64] ;  /* 0x0000000602008981 */ /* 0x0000a8000c1e1500 */
[----:B0-----:R-:W4:Y:S04]  /*30f20*/  LDL R2, [R1+0xe30] ;  /* 0x000e300001027983 */ /* 0x001f280000100800 */
[----:B------:R-:W4:Y:S01]  /*30f30*/  LDL R3, [R1+0xe34] ;  /* 0x000e340001037983 */ /* 0x000f220000100800 */
[----:B---3--:R-:W-:Y:S02]  /*30f40*/  PRMT R14, RZ, 0x7610, R14 ;  /* 0x00007610ff0e7816 */ /* 0x008fe4000000000e */
[----:B----4-:R-:W-:-:S04]  /*30f50*/  @!P0 LOP3.LUT R3, R3, R2, RZ, 0x3c, !PT ;  /* 0x0000000203038212 */ /* 0x010fc800078e3cff */
[----:B------:R-:W-:-:S04]  /*30f60*/  @!P0 LOP3.LUT R2, R3, R2, RZ, 0x3c, !PT ;  /* 0x0000000203028212 */ /* 0x000fc800078e3cff */
[----:B------:R-:W-:-:S05]  /*30f70*/  @!P0 LOP3.LUT R3, R3, R2, RZ, 0x3c, !PT ;  /* 0x0000000203038212 */ /* 0x000fca00078e3cff */
[----:B------:R-:W3:Y:S04]  /*30f80*/  @!P0 LDG.E.U16 R14, [R2.64] ;  /* 0x00000006020e8981 */ /* 0x000ee8000c1e1500 */
[----:B--2---:R-:W-:Y:S04]  /*30f90*/  STL [R1+0x38e8], R0 ;  /* 0x0038e80001007387 */ /* 0x004fe80000100800 */
[----:B---3--:R0:W-:Y:S04]  /*30fa0*/  STL [R1+0xcc], R14 ;  /* 0x0000cc0e01007387 */ /* 0x0081e80000100800 */
[----:B0-----:R-:W2:Y:S01]  /*30fb0*/  LDL.LU R14, [R1+0x39ec] ;  /* 0x0039ec00010e7983 */ /* 0x001ea20000300800 */
[----:B------:R-:W3:Y:S02]  /*30fc0*/  LDL R2, [R1+0xe28] ;  /* 0x000e280001027983 */ /* 0x000ee40000100800 */
[----:B------:R-:W3:Y:S02]  /*30fd0*/  LDL R3, [R1+0xe2c] ;  /* 0x000e2c0001037983 */ /* 0x000ee40000100800 */
[----:B---3--:R-:W-:-:S02]  /*30fe0*/  @!P0 LOP3.LUT R3, R3, R2, RZ, 0x3c, !PT ;  /* 0x0000000203038212 */ /* 0x008fc400078e3cff */
[----:B--2---:R-:W-:Y:S02]  /*30ff0*/  PRMT R14, RZ, 0x7610, R14 ;  /* 0x00007610ff0e7816 */ /* 0x004fe4000000000e */
[----:B------:R-:W-:-:S04]  /*31000*/  @!P0 LOP3.LUT R2, R3, R2, RZ, 0x3c, !PT ;  /* 0x0000000203028212 */ /* 0x000fc800078e3cff */
[----:B------:R-:W-:-:S05]  /*31010*/  @!P0 LOP3.LUT R3, R3, R2, RZ, 0x3c, !PT ;  /* 0x0000000203038212 */ /* 0x000fca00078e3cff */
[----:B------:R-:W2:Y:S04]  /*31020*/  @!P0 LDG.E.U16 R14, [R2.64] ;  /* 0x00000006020e8981 */ /* 0x000ea8000c1e1500 */
[----:B--2---:R0:W-:Y:S04]  /*31030*/  STL [R1+0xc8], R14 ;  /* 0x0000c80e01007387 */ /* 0x0041e80000100800 */
        /* <DEDUP_REMOVED lines=236> */
[----:B------:R-:W3:Y:S01]  /*31f00*/  LDL R3, [R1+0xd14] ;  /* 0x000d140001037983 */ /* 0x000ee20000100800 */
[----:B------:R-:W-:-:S02]  /*31f10*/  PRMT R12, RZ, 0x7610, R12 ;  /* 0x00007610ff0c7816 */ /* 0x000fc4000000000c */
[----:B---3--:R-:W-:-:S04]  /*31f20*/  @!P0 LOP3.LUT R3, R3, R2, RZ, 0x3c, !PT ;  /* 0x0000000203038212 */ /* 0x008fc800078e3cff */
[----:B------:R-:W-:-:S04]  /*31f30*/  @!P0 LOP3.LUT R2, R3, R2, RZ, 0x3c, !PT ;  /* 0x0000000203028212 */ /* 0x000fc800078e3cff */
[----:B------:R-:W-:-:S05]  /*31f40*/  @!P0 LOP3.LUT R3, R3, R2, RZ, 0x3c, !PT ;  /* 0x0000000203038212 */ /* 0x000fca00078e3cff */
[----:B------:R0:W3:Y:S04]  /*31f50*/  @!P0 LDG.E.U16 R12, [R2.64] ;  /* 0x00000006020c8981 */ /* 0x0000e8000c1e1500 */
[----:B0-----:R-:W4:Y:S04]  /*31f60*/  LDL R2, [R1+0xd08] ;  /* 0x000d080001027983 */ /* 0x001f280000100800 */
[----:B------:R-:W4:Y:S01]  /*31f70*/  LDL R3, [R1+0xd0c] ;  /* 0x000d0c0001037983 */ /* 0x000f220000100800 */
[----:B--2---:R-:W-:Y:S02]  /*31f80*/  PRMT R14, RZ, 0x7610, R14 ;  /* 0x00007610ff0e7816 */ /* 0x004fe4000000000e */
[----:B----4-:R-:W-:-:S04]  /*31f90*/  @!P0 LOP3.LUT R3, R3, R2, RZ, 0x3c, !PT ;  /* 0x0000000203038212 */ /* 0x010fc800078e3cff */
[----:B------:R-:W-:-:S04]  /*31fa0*/  @!P0 LOP3.LUT R2, R3, R2, RZ, 0x3c, !PT ;  /* 0x0000000203028212 */ /* 0x000fc800078e3cff */
[----:B------:R-:W-:-:S05]  /*31fb0*/  @!P0 LOP3.LUT R3, R3, R2, RZ, 0x3c, !PT ;  /* 0x0000000203038212 */ /* 0x000fca00078e3cff */
[----:B------:R-:W2:Y:S04]  /*31fc0*/  @!P0 LDG.E.U16 R14, [R2.64] ;  /* 0x00000006020e8981 */ /* 0x000ea8000c1e1500 */
[----:B---3--:R0:W-:Y:S04]  /*31fd0*/  STL [R1+0x5c], R12 ;  /* 0x00005c0c01007387 */ /* 0x0081e80000100800 */
[----:B0-----:R-:W3:Y:S04]  /*31fe0*/  LDL R12, [R1+0xcd4] ;  /* 0x000cd400010c7983 */ /* 0x001ee80000100800 */
        /* <DEDUP_REMOVED lines=39> */
[----:B---3--:R-:W-:-:S02]  /*32260*/  @!P0 IMAD.MOV.U32 R2, RZ, RZ, R12 ;  /* 0x000000ffff028224 */ /* 0x008fc400078e000c */
[----:B------:R-:W3:Y:S01]  /*32270*/  LDL R12, [R1+0xc9c] ;  /* 0x000c9c00010c7983 */ /* 0x000ee20000100800 */
[----:B--2---:R-:W-:-:S06]  /*32280*/  PRMT R14, RZ, 0x7610, R14 ;  /* 0x00007610ff0e7816 */ /* 0x004fcc000000000e */
[----:B----4-:R-:W2:Y:S04]  /*32290*/  @!P0 LDG.E.U16 R14, [R2.64] ;  /* 0x00000006020e8981 */ /* 0x010ea8000c1e1500 */
        /* <DEDUP_REMOVED lines=20> */
[----:B------:R-:W-:Y:S02]  /*323e0*/  PRMT R13, RZ, 0x7610, R13 ;  /* 0x00007610ff0d7816 */ /* 0x000fe4000000000d */
[----:B----4-:R-:W-:-:S04]  /*323f0*/  @!P0 LOP3.LUT R3, R3, R2, RZ, 0x3c, !PT ;  /* 0x0000000203038212 */ /* 0x010fc800078e3cff */
[----:B------:R-:W-:-:S04]  /*32400*/  @!P0 LOP3.LUT R2, R3, R2, RZ, 0x3c, !PT ;  /* 0x0000000203028212 */ /* 0x000fc800078e3cff */
[----:B------:R-:W-:Y:S01]  /*32410*/  @!P0 LOP3.LUT R3, R3, R2, RZ, 0x3c, !PT ;  /* 0x0000000203038212 */ /* 0x000fe200078e3cff */
[----:B--2---:R0:W-:Y:S04]  /*32420*/  STL [R1+0x3c], R14 ;  /* 0x00003c0e01007387 */ /* 0x0041e80000100800 */
[----:B------:R1:W2:Y:S01]  /*32430*/  @!P0 LDG.E.U16 R13, [R2.64] ;  /* 0x00000006020d8981 */ /* 0x0002a2000c1e1500 */
[----:B------:R-:W-:-:S03]  /*32440*/  PRMT R15, RZ, 0x7610, R15 ;  /* 0x00007610ff0f7816 */ /* 0x000fc6000000000f */
[----:B0-----:R-:W4:Y:S04]  /*32450*/  LDL R14, [R1+0xc8c] ;  /* 0x000c8c00010e7983 */ /* 0x001f280000100800 */
[----:B-1----:R-:W2:Y:S04]  /*32460*/  LDL R2, [R1+0xca0] ;  /* 0x000ca00001027983 */ /* 0x002ea80000100800 */
[----:B------:R-:W2:Y:S02]  /*32470*/  LDL R3, [R1+0xca4] ;  /* 0x000ca40001037983 */ /* 0x000ea40000100800 */
[----:B--2---:R-:W-:-:S04]  /*32480*/  @!P0 LOP3.LUT R3, R3, R2, RZ, 0x3c, !PT ;  /* 0x0000000203038212 */ /* 0x004fc800078e3cff */
[----:B------:R-:W-:-:S04]  /*32490*/  @!P0 LOP3.LUT R2, R3, R2, RZ, 0x3c, !PT ;  /* 0x0000000203028212 */ /* 0x000fc800078e3cff */
[----:B------:R-:W-:-:S05]  /*324a0*/  @!P0 LOP3.LUT R3, R3, R2, RZ, 0x3c, !PT ;  /* 0x0000000203038212 */ /* 0x000fca00078e3cff */
[----:B------:R-:W2:Y:S04]  /*324b0*/  @!P0 LDG.E.U16 R15, [R2.64] ;  /* 0x00000006020f8981 */ /* 0x000ea8000c1e1500 */
[----:B------:R0:W-:Y:S04]  /*324c0*/  STL [R1+0x38], R13 ;  /* 0x0000380d01007387 */ /* 0x0001e80000100800 */
[----:B0-----:R-:W3:Y:S04]  /*324d0*/  LDL R13, [R1+0xc74] ;  /* 0x000c7400010d7983 */ /* 0x001ee80000100800 */
[----:B--2---:R0:W-:Y:S04]  /*324e0*/  STL [R1+0x34], R15 ;  /* 0x0000340f01007387 */ /* 0x0041e80000100800 */
[----:B0-----:R-:W2:Y:S01]  /*324f0*/  LDL.LU R15, [R1+0x3960] ;  /* 0x00396000010f7983 */ /* 0x001ea20000300800 */
[----:B------:R-:W2:Y:S01]  /*32500*/  LDL R3, [R1+0xc98] ;  /* 0x000c980001037983 */ /* 0x000ea20000100800 */
[----:B------:R-:W-:Y:S01]  /*32510*/  PRMT R10, RZ, 0x7610, R10 ;  /* 0x00007610ff0a7816 */ /* 0x000fe2000000000a */
[----:B---3--:R-:W-:-:S02]  /*32520*/  @!P0 IMAD.MOV.U32 R2, RZ, RZ, R12 ;  /* 0x000000ffff028224 */ /* 0x008fc400078e000c */
[----:B------:R-:W3:Y:S04]  /*32530*/  LDL R12, [R1+0xc60] ;  /* 0x000c6000010c7983 */ /* 0x000ee80000100800 */
[----:B--2---:R0:W2:Y:S04]  /*32540*/  @!P0 LDG.E.U16 R10, [R2.64] ;  /* 0x00000006020a8981 */ /* 0x0040a8000c1e1500 */
[----:B0-----:R-:W2:Y:S04]  /*32550*/  LDL R2, [R1+0xc90] ;  /* 0x000c900001027983 */ /* 0x001ea80000100800 */
[----:B------:R-:W2:Y:S01]  /*32560*/  LDL R3, [R1+0xc94] ;  /* 0x000c940001037983 */ /* 0x000ea20000100800 */
[----:B------:R-:W-:-:S02]  /*32570*/  PRMT R15, RZ, 0x7610, R15 ;  /* 0x00007610ff0f7816 */ /* 0x000fc4000000000f */
        /* <DEDUP_REMOVED lines=10> */
[----:B----4-:R-:W-:Y:S01]  /*32620*/  @!P0 IMAD.MOV.U32 R2, RZ, RZ, R14 ;  /* 0x000000ffff028224 */ /* 0x010fe200078e000e */
[----:B------:R-:W-:Y:S01]  /*32630*/  PRMT R7, RZ, 0x7610, R7 ;  /* 0x00007610ff077816 */ /* 0x000fe20000000007 */
[----:B------:R-:W4:Y:S04]  /*32640*/  LDL R14, [R1+0xc58] ;  /* 0x000c5800010e7983 */ /* 0x000f280000100800 */
[----:B--2---:R0:W2:Y:S04]  /*32650*/  @!P0 LDG.E.U16 R5, [R2.64] ;  /* 0x0000000602058981 */ /* 0x0040a8000c1e1500 */
[----:B0-----:R-:W2:Y:S01]  /*32660*/  LDL R3, [R1+0xc70] ;  /* 0x000c700001037983 */ /* 0x001ea20000100800 */
[----:B------:R-:W-:-:S05]  /*32670*/  @!P0 IMAD.MOV.U32 R2, RZ, RZ, R13 ;  /* 0x000000ffff028224 */ /* 0x000fca00078e000d */
[----:B--2---:R0:W2:Y:S04]  /*32680*/  @!P0 LDG.E.U16 R7, [R2.64] ;  /* 0x0000000602078981 */ /* 0x0040a8000c1e1500 */
[----:B------:R1:W-:Y:S01]  /*32690*/  STL [R1+0x28], R5 ;  /* 0x0000280501007387 */ /* 0x0003e20000100800 */
[----:B------:R-:W3:Y:S03]  /*326a0*/  LDL R13, [R1+0xc30] ;  /* 0x000c3000010d7983 */ /* 0x000ee60000100800 */
[----:B0-----:R-:W3:Y:S04]  /*326b0*/  LDL R2, [R1+0xc68] ;  /* 0x000c680001027983 */ /* 0x001ee80000100800 */
[----:B------:R-:W3:Y:S04]  /*326c0*/  LDL R3, [R1+0xc6c] ;  /* 0x000c6c0001037983 */ /* 0x000ee80000100800 */
[----:B-1----:R-:W4:Y:S01]  /*326d0*/  LDL R5, [R1+0xc5c] ;  /* 0x000c5c0001057983 */ /* 0x002f220000100800 */
[----:B------:R-:W-:-:S02]  /*326e0*/  PRMT R15, RZ, 0x7610, R15 ;  /* 0x00007610ff0f7816 */ /* 0x000fc4000000000f */
[----:B------:R-:W-:Y:S01]  /*326f0*/  PRMT R8, RZ, 0x7610, R8 ;  /* 0x00007610ff087816 */ /* 0x000fe20000000008 */
[----:B--2---:R0:W-:Y:S04]  /*32700*/  STL [R1+0x24], R7 ;  /* 0x0000240701007387 */ /* 0x0041e80000100800 */
[----:B0-----:R-:W2:Y:S01]  /*32710*/  LDL R7, [R1+0xc34] ;  /* 0x000c340001077983 */ /* 0x001ea20000100800 */
[----:B---3--:R-:W-:-:S04]  /*32720*/  @!P0 LOP3.LUT R3, R3, R2, RZ, 0x3c, !PT ;  /* 0x0000000203038212 */ /* 0x008fc800078e3cff */
[----:B------:R-:W-:-:S04]  /*32730*/  @!P0 LOP3.LUT R2, R3, R2, RZ, 0x3c, !PT ;  /* 0x0000000203028212 */ /* 0x000fc800078e3cff */
[----:B------:R-:W-:-:S05]  /*32740*/  @!P0 LOP3.LUT R3, R3, R2, RZ, 0x3c, !PT ;  /* 0x0000000203038212 */ /* 0x000fca00078e3cff */
[----:B------:R0:W3:Y:S02]  /*32750*/  @!P0 LDG.E.U16 R15, [R2.64] ;  /* 0x00000006020f8981 */ /* 0x0000e4000c1e1500 */
[----:B0-----:R-:W-:Y:S02]  /*32760*/  @!P0 IMAD.MOV.U32 R2, RZ, RZ, R10 ;  /* 0x000000ffff028224 */ /* 0x001fe400078e000a */
[----:B------:R-:W-:-:S05]  /*32770*/  @!P0 IMAD.MOV.U32 R3, RZ, RZ, R12 ;  /* 0x000000ffff038224 */ /* 0x000fca00078e000c */
[----:B------:R4:W3:Y:S01]  /*32780*/  @!P0 LDG.E.U16 R8, [R2.64] ;  /* 0x0000000602088981 */ /* 0x0008e2000c1e1500 */
[----:B------:R-:W-:Y:S02]  /*32790*/  PRMT R4, RZ, 0x7610, R4 ;  /* 0x00007610ff047816 */ /* 0x000fe40000000004 */
[----:B------:R-:W-:Y:S01]  /*327a0*/  PRMT R6, RZ, 0x7610, R6 ;  /* 0x00007610ff067816 */ /* 0x000fe20000000006 */
[----:B----4-:R-:W-:Y:S02]  /*327b0*/  @!P0 IMAD.MOV.U32 R2, RZ, RZ, R5 ;  /* 0x000000ffff028224 */ /* 0x010fe400078e0005 */
[----:B------:R-:W-:-:S05]  /*327c0*/  @!P0 IMAD.MOV.U32 R3, RZ, RZ, R14 ;  /* 0x000000ffff038224 */ /* 0x000fca00078e000e */
[----:B------:R0:W4:Y:S02]  /*327d0*/  @!P0 LDG.E.U16 R4, [R2.64] ;  /* 0x0000000602048981 */ /* 0x000124000c1e1500 */
[----:B0-----:R-:W-:Y:S02]  /*327e0*/  @!P0 IMAD.MOV.U32 R3, RZ, RZ, R13 ;  /* 0x000000ffff038224 */ /* 0x001fe400078e000d */
[----:B--2---:R-:W-:-:S05]  /*327f0*/  @!P0 IMAD.MOV.U32 R2, RZ, RZ, R7 ;  /* 0x000000ffff028224 */ /* 0x004fca00078e0007 */
[----:B------:R-:W2:Y:S04]  /*32800*/  @!P0 LDG.E.U16 R6, [R2.64] ;  /* 0x0000000602068981 */ /* 0x000ea8000c1e1500 */
[----:B---3--:R0:W-:Y:S01]  /*32810*/  STL [R1+0x20], R15 ;  /* 0x0000200f01007387 */ /* 0x0081e20000100800 */
[----:B------:R-:W3:Y:S02]  /*32820*/  LDL R12, [R1+0xbf4] ;  /* 0x000bf400010c7983 */ /* 0x000ee40000100800 */
[----:B------:R-:W3:Y:S01]  /*32830*/  LDL R10, [R1+0xbb4] ;  /* 0x000bb400010a7983 */ /* 0x000ee20000100800 */
[----:B0-----:R-:W3:Y:S04]  /*32840*/  LDL R15, [R1+0xbf0] ;  /* 0x000bf000010f7983 */ /* 0x001ee80000100800 */
[----:B------:R0:W-:Y:S01]  /*32850*/  STL [R1+0x1c], R8 ;  /* 0x00001c0801007387 */ /* 0x0001e20000100800 */
[----:B------:R-:W3:Y:S03]  /*32860*/  LDL R5, [R1+0x12f0] ;  /* 0x0012f00001057983 */ /* 0x000ee60000100800 */
[----:B0-----:R-:W3:Y:S04]  /*32870*/  LDL R8, [R1+0x12ec] ;  /* 0x0012ec0001087983 */ /* 0x001ee80000100800 */
[----:B----4-:R0:W-:Y:S01]  /*32880*/  STL [R1+0x18], R4 ;  /* 0x0000180401007387 */ /* 0x0101e20000100800 */
[----:B------:R-:W4:Y:S02]  /*32890*/  LDL R14, [R1+0x1330] ;  /* 0x00133000010e7983 */ /* 0x000f240000100800 */
[----:B------:R-:W4:Y:S02]  /*328a0*/  LDL R13, [R1+0x1374] ;  /* 0x00137400010d7983 */ /* 0x000f240000100800 */
[----:B------:R-:W4:Y:S01]  /*328b0*/  LDL R7, [R1+0xc28] ;  /* 0x000c280001077983 */ /* 0x000f220000100800 */
[----:B0-----:R-:W4:Y:S04]  /*328c0*/  LDL R4, [R1+0x132c] ;  /* 0x00132c0001047983 */ /* 0x001f280000100800 */
[----:B--2---:R0:W-:Y:S04]  /*328d0*/  STL [R1+0x10], R6 ;  /* 0x0000100601007387 */ /* 0x0041e80000100800 */
[----:B0-----:R-:W2:Y:S01]  /*328e0*/  LDL R6, [R1+0xc2c] ;  /* 0x000c2c0001067983 */ /* 0x001ea20000100800 */
[----:B------:R-:W-:Y:S01]  /*328f0*/  PRMT R11, RZ, 0x7610, R11 ;  /* 0x00007610ff0b7816 */ /* 0x000fe2000000000b */
[----:B---3--:R-:W-:Y:S01]  /*32900*/  @!P0 IMAD.MOV.U32 R2, RZ, RZ, R12 ;  /* 0x000000ffff028224 */ /* 0x008fe200078e000c */
[----:B------:R-:W-:-:S02]  /*32910*/  PRMT R18, RZ, 0x7610, R18 ;  /* 0x00007610ff127816 */ /* 0x000fc40000000012 */
[----:B------:R-:W-:Y:S01]  /*32920*/  PRMT R9, RZ, 0x7610, R9 ;  /* 0x00007610ff097816 */ /* 0x000fe20000000009 */
[----:B------:R-:W3:Y:S01]  /*32930*/  LDL R12, [R1+0xbe8] ;  /* 0x000be800010c7983 */ /* 0x000ee20000100800 */
[----:B------:R-:W-:-:S05]  /*32940*/  @!P0 IMAD.MOV.U32 R3, RZ, RZ, R15 ;  /* 0x000000ffff038224 */ /* 0x000fca00078e000f */
[----:B------:R0:W3:Y:S02]  /*32950*/  @!P0 LDG.E.U16 R11, [R2.64] ;  /* 0x00000006020b8981 */ /* 0x0000e4000c1e1500 */
[----:B0-----:R-:W-:Y:S02]  /*32960*/  @!P0 IMAD.MOV.U32 R3, RZ, RZ, R10 ;  /* 0x000000ffff038224 */ /* 0x001fe400078e000a */
[----:B------:R-:W-:Y:S02]  /*32970*/  @!P0 IMAD.MOV.U32 R2, RZ, RZ, R8 ;  /* 0x000000ffff028224 */ /* 0x000fe400078e0008 */
[----:B------:R-:W3:Y:S04]  /*32980*/  LDL R8, [R1+0xbec] ;  /* 0x000bec0001087983 */ /* 0x000ee80000100800 */
[----:B------:R0:W3:Y:S02]  /*32990*/  @!P0 LDG.E.U16 R18, [R2.64] ;  /* 0x0000000602128981 */ /* 0x0000e4000c1e1500 */
[----:B0-----:R-:W-:-:S02]  /*329a0*/  PRMT R2, RZ, 0x7610, R2 ;  /* 0x00007610ff027816 */ /* 0x001fc40000000002 */
[----:B------:R-:W-:-:S04]  /*329b0*/  PRMT R3, RZ, 0x7610, R3 ;  /* 0x00007610ff037816 */ /* 0x000fc80000000003 */
[----:B----4-:R0:W4:Y:S02]  /*329c0*/  @!P0 LDG.E.U16 R2, [R4.64] ;  /* 0x0000000604028981 */ /* 0x010124000c1e1500 */
[----:B0-----:R-:W-:Y:S02]  /*329d0*/  @!P0 IMAD.MOV.U32 R4, RZ, RZ, R13 ;  /* 0x000000ffff048224 */ /* 0x001fe400078e000d */
[----:B------:R-:W-:-:S05]  /*329e0*/  @!P0 IMAD.MOV.U32 R5, RZ, RZ, R14 ;  /* 0x000000ffff058224 */ /* 0x000fca00078e000e */
[----:B------:R0:W4:Y:S02]  /*329f0*/  @!P0 LDG.E.U16 R3, [R4.64] ;  /* 0x0000000604038981 */ /* 0x000124000c1e1500 */
[----:B0-----:R-:W-:Y:S02]  /*32a00*/  @!P0 IMAD.MOV.U32 R5, RZ, RZ, R7 ;  /* 0x000000ffff058224 */ /* 0x001fe400078e0007 */
[----:B--2---:R-:W-:-:S05]  /*32a10*/  @!P0 IMAD.MOV.U32 R4, RZ, RZ, R6 ;  /* 0x000000ffff048224 */ /* 0x004fca00078e0006 */
[----:B------:R0:W2:Y:S04]  /*32a20*/  @!P0 LDG.E.U16 R9, [R4.64] ;  /* 0x0000000604098981 */ /* 0x0000a8000c1e1500 */
[----:B---3--:R1:W-:Y:S01]  /*32a30*/  STL [R1], R11 ;  /* 0x0000000b01007387 */ /* 0x0083e20000100800 */
[----:B------:R-:W3:Y:S02]  /*32a40*/  LDL R10, [R1+0x12f4] ;  /* 0x0012f400010a7983 */ /* 0x000ee40000100800 */
[----:B------:R-:W3:Y:S02]  /*32a50*/  LDL R7, [R1+0x12f8] ;  /* 0x0012f80001077983 */ /* 0x000ee40000100800 */
[----:B------:R-:W3:Y:S01]  /*32a60*/  LDL R6, [R1+0x1334] ;  /* 0x0013340001067983 */ /* 0x000ee20000100800 */
[----:B------:R-:W3:Y:S04]  /*32a70*/  LDL R13, [R1+0x1338] ;  /* 0x00133800010d7983 */ /* 0x000ee80000100800 */
[----:B-1----:R-:W3:Y:S01]  /*32a80*/  LDL R11, [R1+0xbb0] ;  /* 0x000bb000010b7983 */ /* 0x002ee20000100800 */
[----:B0-----:R-:W-:-:S02]  /*32a90*/  @!P0 IMAD.MOV.U32 R5, RZ, RZ, R12 ;  /* 0x000000ffff058224 */ /* 0x001fc400078e000c */
[----:B------:R-:W-:Y:S01]  /*32aa0*/  @!P0 IMAD.MOV.U32 R4, RZ, RZ, R8 ;  /* 0x000000ffff048224 */ /* 0x000fe200078e0008 */
[----:B--2---:R0:W-:Y:S01]  /*32ab0*/  STL [R1+0xc], R9 ;  /* 0x00000c0901007387 */ /* 0x0041e20000100800 */
[----:B------:R-:W2:Y:S02]  /*32ac0*/  LDL R12, [R1+0xc50] ;  /* 0x000c5000010c7983 */ /* 0x000ea40000100800 */
[----:B------:R-:W2:Y:S01]  /*32ad0*/  LDL R8, [R1+0xc54] ;  /* 0x000c540001087983 */ /* 0x000ea20000100800 */
[----:B0-----:R-:W2:Y:S01]  /*32ae0*/  LDL R9, [R1+0x1370] ;  /* 0x0013700001097983 */ /* 0x001ea20000100800 */
[----:B------:R-:W-:Y:S02]  /*32af0*/  PRMT R28, RZ, 0x7610, R28 ;  /* 0x00007610ff1c7816 */ /* 0x000fe4000000001c */
[----:B------:R-:W-:-:S04]  /*32b00*/  PRMT R16, RZ, 0x7610, R16 ;  /* 0x00007610ff107816 */ /* 0x000fc80000000010 */
[----:B------:R3:W4:Y:S02]  /*32b10*/  @!P0 LDG.E.U16 R28, [R4.64] ;  /* 0x00000006041c8981 */ /* 0x000724000c1e1500 */
[----:B---3--:R-:W-:Y:S02]  /*32b20*/  @!P0 IMAD.MOV.U32 R4, RZ, RZ, R10 ;  /* 0x000000ffff048224 */ /* 0x008fe400078e000a */
[----:B------:R-:W-:-:S05]  /*32b30*/  @!P0 IMAD.MOV.U32 R5, RZ, RZ, R11 ;  /* 0x000000ffff058224 */ /* 0x000fca00078e000b */
[----:B------:R0:W3:Y:S02]  /*32b40*/  @!P0 LDG.E.U16 R16, [R4.64] ;  /* 0x0000000604108981 */ /* 0x0000e4000c1e1500 */
[----:B0-----:R-:W-:Y:S02]  /*32b50*/  PRMT R4, RZ, 0x7610, R4 ;  /* 0x00007610ff047816 */ /* 0x001fe40000000004 */
[----:B------:R-:W-:-:S04]  /*32b60*/  PRMT R5, RZ, 0x7610, R5 ;  /* 0x00007610ff057816 */ /* 0x000fc80000000005 */
[----:B------:R0:W3:Y:S01]  /*32b70*/  @!P0 LDG.E.U16 R4, [R6.64] ;  /* 0x0000000606048981 */ /* 0x0000e2000c1e1500 */
[----:B------:R-:W-:Y:S01]  /*32b80*/  PRMT R0, RZ, 0x7610, R0 ;  /* 0x00007610ff007816 */ /* 0x000fe20000000000 */
[----:B0-----:R-:W-:Y:S02]  /*32b90*/  @!P0 IMAD.MOV.U32 R7, RZ, RZ, R13 ;  /* 0x000000ffff078224 */ /* 0x001fe400078e000d */
[----:B--2---:R-:W-:-:S05]  /*32ba0*/  @!P0 IMAD.MOV.U32 R6, RZ, RZ, R9 ;  /* 0x000000ffff068224 */ /* 0x004fca00078e0009 */
[----:B------:R0:W2:Y:S02]  /*32bb0*/  @!P0 LDG.E.U16 R5, [R6.64] ;  /* 0x0000000606058981 */ /* 0x0000a4000c1e1500 */
[----:B0-----:R-:W-:Y:S02]  /*32bc0*/  @!P0 IMAD.MOV.U32 R6, RZ, RZ, R8 ;  /* 0x000000ffff068224 */ /* 0x001fe400078e0008 */
[----:B------:R-:W-:-:S05]  /*32bd0*/  @!P0 IMAD.MOV.U32 R7, RZ, RZ, R12 ;  /* 0x000000ffff078224 */ /* 0x000fca00078e000c */
[----:B------:R-:W2:Y:S04]  /*32be0*/  @!P0 LDG.E.U16 R0, [R6.64] ;  /* 0x0000000606008981 */ /* 0x000ea8000c1e1500 */
[----:B----4-:R-:W-:Y:S01]  /*32bf0*/  STL [R1+0x3948], R28 ;  /* 0x0039481c01007387 */ /* 0x010fe20000100800 */
[----:B------:R-:W4:Y:S02]  /*32c00*/  LDL R11, [R1+0xc20] ;  /* 0x000c2000010b7983 */ /* 0x000f240000100800 */
[----:B------:R-:W4:Y:S01]  /*32c10*/  LDL R10, [R1+0xc24] ;  /* 0x000c2400010a7983 */ /* 0x000f220000100800 */
[----:B---3--:R-:W-:Y:S04]  /*32c20*/  STL [R1+0x394c], R16 ;  /* 0x00394c1001007387 */ /* 0x008fe80000100800 */
[----:B------:R0:W-:Y:S01]  /*32c30*/  STL [R1+0x3950], R4 ;  /* 0x0039500401007387 */ /* 0x0001e20000100800 */
[----:B------:R-:W3:Y:S02]  /*32c40*/  LDL R13, [R1+0xbe0] ;  /* 0x000be000010d7983 */ /* 0x000ee40000100800 */
[----:B------:R-:W3:Y:S01]  /*32c50*/  LDL R9, [R1+0xbe4] ;  /* 0x000be40001097983 */ /* 0x000ee20000100800 */
[----:B--2---:R1:W-:Y:S01]  /*32c60*/  STL [R1+0x3954], R5 ;  /* 0x0039540501007387 */ /* 0x0043e20000100800 */
[----:B------:R-:W2:Y:S02]  /*32c70*/  LDL R8, [R1+0xbac] ;  /* 0x000bac0001087983 */ /* 0x000ea40000100800 */
[----:B0-----:R-:W2:Y:S01]  /*32c80*/  LDL R4, [R1+0x12fc] ;  /* 0x0012fc0001047983 */ /* 0x001ea20000100800 */
[----:B------:R-:W-:Y:S01]  /*32c90*/  STL [R1+0x38fc], R0 ;  /* 0x0038fc0001007387 */ /* 0x000fe20000100800 */
[----:B------:R-:W2:Y:S02]  /*32ca0*/  LDL R15, [R1+0x1300] ;  /* 0x00130000010f7983 */ /* 0x000ea40000100800 */
[----:B------:R-:W2:Y:S01]  /*32cb0*/  LDL R12, [R1+0x133c] ;  /* 0x00133c00010c7983 */ /* 0x000ea20000100800 */
[----:B-1----:R-:W-:Y:S01]  /*32cc0*/  PRMT R5, RZ, 0x7610, R5 ;  /* 0x00007610ff057816 */ /* 0x002fe20000000005 */
[----:B----4-:R-:W-:-:S02]  /*32cd0*/  @!P0 IMAD.MOV.U32 R6, RZ, RZ, R10 ;  /* 0x000000ffff068224 */ /* 0x010fc400078e000a */
[----:B------:R-:W-:Y:S01]  /*32ce0*/  @!P0 IMAD.MOV.U32 R7, RZ, RZ, R11 ;  /* 0x000000ffff078224 */ /* 0x000fe200078e000b */
[----:B------:R-:W-:Y:S01]  /*32cf0*/  PRMT R26, RZ, 0x7610, R26 ;  /* 0x00007610ff1a7816 */ /* 0x000fe2000000001a */
[----:B------:R-:W4:Y:S04]  /*32d00*/  LDL R11, [R1+0x1340] ;  /* 0x00134000010b7983 */ /* 0x000f280000100800 */
[----:B------:R3:W4:Y:S04]  /*32d10*/  @!P0 LDG.E.U16 R5, [R6.64] ;  /* 0x0000000606058981 */ /* 0x000728000c1e1500 */
[----:B------:R-:W4:Y:S04]  /*32d20*/  LDL R10, [R1+0x136c] ;  /* 0x00136c00010a7983 */ /* 0x000f280000100800 */
[----:B------:R-:W4:Y:S01]  /*32d30*/  LDL R14, [R1+0xc18] ;  /* 0x000c1800010e7983 */ /* 0x000f220000100800 */
[----:B---3--:R-:W-:-:S02]  /*32d40*/  @!P0 IMAD.MOV.U32 R7, RZ, RZ, R13 ;  /* 0x000000ffff078224 */ /* 0x008fc400078e000d */
[----:B------:R-:W-:-:S05]  /*32d50*/  @!P0 IMAD.MOV.U32 R6, RZ, RZ, R9 ;  /* 0x000000ffff068224 */ /* 0x000fca00078e0009 */
[----:B------:R0:W3:Y:S02]  /*32d60*/  @!P0 LDG.E.U16 R26, [R6.64] ;  /* 0x00000006061a8981 */ /* 0x0000e4000c1e1500 */
[----:B0-----:R-:W-:Y:S02]  /*32d70*/  PRMT R6, RZ, 0x7610, R6 ;  /* 0x00007610ff067816 */ /* 0x001fe40000000006 */
[----:B------:R-:W-:Y:S01]  /*32d80*/  PRMT R7, RZ, 0x7610, R7 ;  /* 0x00007610ff077816 */ /* 0x000fe20000000007 */
[----:B--2---:R-:W-:Y:S02]  /*32d90*/  @!P0 IMAD.MOV.U32 R9, RZ, RZ, R8 ;  /* 0x000000ffff098224 */ /* 0x004fe400078e0008 */
[----:B------:R-:W-:-:S05]  /*32da0*/  @!P0 IMAD.MOV.U32 R8, RZ, RZ, R4 ;  /* 0x000000ffff088224 */ /* 0x000fca00078e0004 */
[----:B------:R0:W2:Y:S02]  /*32db0*/  @!P0 LDG.E.U16 R6, [R8.64] ;  /* 0x0000000608068981 */ /* 0x0000a4000c1e1500 */
[----:B0-----:R-:W-:Y:S02]  /*32dc0*/  @!P0 IMAD.MOV.U32 R9, RZ, RZ, R15 ;  /* 0x000000ffff098224 */ /* 0x001fe400078e000f */
[----:B------:R-:W-:-:S05]  /*32dd0*/  @!P0 IMAD.MOV.U32 R8, RZ, RZ, R12 ;  /* 0x000000ffff088224 */ /* 0x000fca00078e000c */
[----:B------:R0:W2:Y:S04]  /*32de0*/  @!P0 LDG.E.U16 R7, [R8.64] ;  /* 0x0000000608078981 */ /* 0x0000a8000c1e1500 */
[----:B----4-:R1:W-:Y:S04]  /*32df0*/  STL [R1+0x8], R5 ;  /* 0x0000080501007387 */ /* 0x0103e80000100800 */
[----:B-1----:R-:W4:Y:S04]  /*32e00*/  LDL R5, [R1+0xc1c] ;  /* 0x000c1c0001057983 */ /* 0x002f280000100800 */
[----:B---3--:R-:W-:Y:S01]  /*32e10*/  STL [R1+0x3930], R26 ;  /* 0x0039301a01007387 */ /* 0x008fe20000100800 */
[----:B------:R-:W3:Y:S02]  /*32e20*/  LDL R13, [R1+0xbd8] ;  /* 0x000bd800010d7983 */ /* 0x000ee40000100800 */
[----:B------:R-:W3:Y:S01]  /*32e30*/  LDL R4, [R1+0xbdc] ;  /* 0x000bdc0001047983 */ /* 0x000ee20000100800 */
[----:B0-----:R-:W-:-:S06]  /*32e40*/  PRMT R8, RZ, 0x7610, R8 ;  /* 0x00007610ff087816 */ /* 0x001fcc0000000008 */
[----:B------:R4:W3:Y:S04]  /*32e50*/  @!P0 LDG.E.U16 R8, [R10.64] ;  /* 0x000000060a088981 */ /* 0x0008e8000c1e1500 */
[----:B--2---:R-:W-:Y:S04]  /*32e60*/  STL [R1+0x3934], R6 ;  /* 0x0039340601007387 */ /* 0x004fe80000100800 */
[----:B------:R0:W-:Y:S01]  /*32e70*/  STL [R1+0x3938], R7 ;  /* 0x0039380701007387 */ /* 0x0001e20000100800 */
[----:B------:R-:W2:Y:S03]  /*32e80*/  LDL R12, [R1+0xba8] ;  /* 0x000ba800010c7983 */ /* 0x000ea60000100800 */
[----:B0-----:R-:W2:Y:S01]  /*32e90*/  LDL R7, [R1+0x1304] ;  /* 0x0013040001077983 */ /* 0x001ea20000100800 */
[----:B------:R-:W-:Y:S01]  /*32ea0*/  PRMT R0, RZ, 0x7610, R0 ;  /* 0x00007610ff007816 */ /* 0x000fe20000000000 */
[----:B----4-:R-:W-:-:S02]  /*32eb0*/  @!P0 IMAD.MOV.U32 R10, RZ, RZ, R5 ;  /* 0x000000ffff0a8224 */ /* 0x010fc400078e0005 */
[----:B------:R-:W-:-:S05]  /*32ec0*/  @!P0 IMAD.MOV.U32 R11, RZ, RZ, R14 ;  /* 0x000000ffff0b8224 */ /* 0x000fca00078e000e */
[----:B------:R3:W4:Y:S01]  /*32ed0*/  @!P0 LDG.E.U16 R0, [R10.64] ;  /* 0x000000060a008981 */ /* 0x000722000c1e1500 */
[----:B------:R-:W-:Y:S01]  /*32ee0*/  PRMT R24, RZ, 0x7610, R24 ;  /* 0x00007610ff187816 */ /* 0x000fe20000000018 */
[----:B---3--:R-:W-:Y:S02]  /*32ef0*/  @!P0 IMAD.MOV.U32 R10, RZ, RZ, R4 ;  /* 0x000000ffff0a8224 */ /* 0x008fe400078e0004 */
[----:B------:R-:W-:-:S05]  /*32f00*/  @!P0 IMAD.MOV.U32 R11, RZ, RZ, R13 ;  /* 0x000000ffff0b8224 */ /* 0x000fca00078e000d */
[----:B------:R2:W3:Y:S01]  /*32f10*/  @!P0 LDG.E.U16 R24, [R10.64] ;  /* 0x000000060a188981 */ /* 0x0004e2000c1e1500 */
[----:B------:R-:W-:-:S03]  /*32f20*/  PRMT R9, RZ, 0x7610, R9 ;  /* 0x00007610ff097816 */ /* 0x000fc60000000009 */
[----:B------:R-:W-:Y:S01]  /*32f30*/  STL [R1+0x393c], R8 ;  /* 0x00393c0801007387 */ /* 0x000fe20000100800 */
[----:B------:R-:W3:Y:S02]  /*32f40*/  LDL R6, [R1+0x1308] ;  /* 0x0013080001067983 */ /* 0x000ee40000100800 */
[----:B------:R-:W3:Y:S02]  /*32f50*/  LDL R5, [R1+0x1344] ;  /* 0x0013440001057983 */ /* 0x000ee40000100800 */
[----:B--2---:R-:W-:Y:S02]  /*32f60*/  @!P0 IMAD.MOV.U32 R11, RZ, RZ, R12 ;  /* 0x000000ffff0b8224 */ /* 0x004fe400078e000c */
[----:B------:R-:W-:-:S05]  /*32f70*/  @!P0 IMAD.MOV.U32 R10, RZ, RZ, R7 ;  /* 0x000000ffff0a8224 */ /* 0x000fca00078e0007 */
[----:B------:R0:W2:Y:S04]  /*32f80*/  @!P0 LDG.E.U16 R9, [R10.64] ;  /* 0x000000060a098981 */ /* 0x0000a8000c1e1500 */
[----:B----4-:R1:W-:Y:S01]  /*32f90*/  STL [R1+0x391c], R0 ;  /* 0x00391c0001007387 */ /* 0x0103e20000100800 */
[----:B------:R-:W4:Y:S02]  /*32fa0*/  LDL R15, [R1+0x1348] ;  /* 0x00134800010f7983 */ /* 0x000f240000100800 */
[----:B------:R-:W4:Y:S02]  /*32fb0*/  LDL R14, [R1+0x1368] ;  /* 0x00136800010e7983 */ /* 0x000f240000100800 */
[----:B------:R-:W4:Y:S01]  /*32fc0*/  LDL R4, [R1+0xc10] ;  /* 0x000c100001047983 */ /* 0x000f220000100800 */
[----:B-1----:R-:W4:Y:S04]  /*32fd0*/  LDL R0, [R1+0xc14] ;  /* 0x000c140001007983 */ /* 0x002f280000100800 */
[----:B---3--:R-:W-:Y:S01]  /*32fe0*/  STL [R1+0x3920], R24 ;  /* 0x0039201801007387 */ /* 0x008fe20000100800 */
[----:B------:R-:W3:Y:S02]  /*32ff0*/  LDL R8, [R1+0xbd0] ;  /* 0x000bd00001087983 */ /* 0x000ee40000100800 */
[----:B------:R-:W3:Y:S02]  /*33000*/  LDL R7, [R1+0xbd4] ;  /* 0x000bd40001077983 */ /* 0x000ee40000100800 */
[----:B------:R-:W-:-:S02]  /*33010*/  @!P0 IMAD.MOV.U32 R13, RZ, RZ, R6 ;  /* 0x000000ffff0d8224 */ /* 0x000fc400078e0006 */
[----:B------:R-:W-:Y:S01]  /*33020*/  @!P0 IMAD.MOV.U32 R12, RZ, RZ, R5 ;  /* 0x000000ffff0c8224 */ /* 0x000fe200078e0005 */
[----:B0-----:R-:W-:Y:S02]  /*33030*/  PRMT R10, RZ, 0x7610, R10 ;  /* 0x00007610ff0a7816 */ /* 0x001fe4000000000a */
[----:B------:R-:W-:-:S04]  /*33040*/  PRMT R11, RZ, 0x7610, R11 ;  /* 0x00007610ff0b7816 */ /* 0x000fc8000000000b */
[----:B------:R4:W3:Y:S04]  /*33050*/  @!P0 LDG.E.U16 R10, [R12.64] ;  /* 0x000000060c0a8981 */ /* 0x0008e8000c1e1500 */
[----:B--2---:R-:W-:Y:S01]  /*33060*/  STL [R1+0x3924], R9 ;  /* 0x0039240901007387 */ /* 0x004fe20000100800 */
[----:B------:R-:W2:Y:S02]  /*33070*/  LDL R6, [R1+0xba4] ;  /* 0x000ba40001067983 */ /* 0x000ea40000100800 */
[----:B------:R-:W2:Y:S02]  /*33080*/  LDL R5, [R1+0x130c] ;  /* 0x00130c0001057983 */ /* 0x000ea40000100800 */
[----:B----4-:R-:W-:Y:S02]  /*33090*/  @!P0 IMAD.MOV.U32 R12, RZ, RZ, R14 ;  /* 0x000000ffff0c8224 */ /* 0x010fe400078e000e */
[----:B------:R-:W-:Y:S01]  /*330a0*/  @!P0 IMAD.MOV.U32 R13, RZ, RZ, R15 ;  /* 0x000000ffff0d8224 */ /* 0x000fe200078e000f */
[----:B------:R-:W-:-:S04]  /*330b0*/  PRMT R22, RZ, 0x7610, R22 ;  /* 0x00007610ff167816 */ /* 0x000fc80000000016 */
[----:B------:R0:W4:Y:S01]  /*330c0*/  @!P0 LDG.E.U16 R11, [R12.64] ;  /* 0x000000060c0b8981 */ /* 0x000122000c1e1500 */
[----:B------:R-:W-:Y:S01]  /*330d0*/  PRMT R20, RZ, 0x7610, R20 ;  /* 0x00007610ff147816 */ /* 0x000fe20000000014 */
[----:B0-----:R-:W-:Y:S02]  /*330e0*/  @!P0 IMAD.MOV.U32 R12, RZ, RZ, R0 ;  /* 0x000000ffff0c8224 */ /* 0x001fe400078e0000 */
[----:B------:R-:W-:-:S05]  /*330f0*/  @!P0 IMAD.MOV.U32 R13, RZ, RZ, R4 ;  /* 0x000000ffff0d8224 */ /* 0x000fca00078e0004 */
[----:B------:R3:W4:Y:S02]  /*33100*/  @!P0 LDG.E.U16 R22, [R12.64] ;  /* 0x000000060c168981 */ /* 0x000724000c1e1500 */
[----:B---3--:R-:W-:Y:S02]  /*33110*/  @!P0 IMAD.MOV.U32 R12, RZ, RZ, R7 ;  /* 0x000000ffff0c8224 */ /* 0x008fe400078e0007 */
[----:B------:R-:W-:-:S05]  /*33120*/  @!P0 IMAD.MOV.U32 R13, RZ, RZ, R8 ;  /* 0x000000ffff0d8224 */ /* 0x000fca00078e0008 */
[----:B------:R0:W3:Y:S02]  /*33130*/  @!P0 LDG.E.U16 R20, [R12.64] ;  /* 0x000000060c148981 */ /* 0x0000e4000c1e1500 */
[----:B0-----:R-:W-:Y:S01]  /*33140*/  PRMT R12, RZ, 0x7610, R12 ;  /* 0x00007610ff0c7816 */ /* 0x001fe2000000000c */
[----:B--2---:R-:W-:Y:S02]  /*33150*/  @!P0 IMAD.MOV.U32 R15, RZ, RZ, R6 ;  /* 0x000000ffff0f8224 */ /* 0x004fe400078e0006 */
[----:B------:R-:W-:-:S05]  /*33160*/  @!P0 IMAD.MOV.U32 R14, RZ, RZ, R5 ;  /* 0x000000ffff0e8224 */ /* 0x000fca00078e0005 */
[----:B------:R-:W2:Y:S04]  /*33170*/  @!P0 LDG.E.U16 R12, [R14.64] ;  /* 0x000000060e0c8981 */ /* 0x000ea8000c1e1500 */
[----:B------:R-:W-:Y:S04]  /*33180*/  STL [R1+0x3928], R10 ;  /* 0x0039280a01007387 */ /* 0x000fe80000100800 */
[----:B----4-:R0:W-:Y:S01]  /*33190*/  STL [R1+0x392c], R11 ;  /* 0x00392c0b01007387 */ /* 0x0101e20000100800 */
[----:B------:R-:W4:Y:S02]  /*331a0*/  LDL R4, [R1+0x1310] ;  /* 0x0013100001047983 */ /* 0x000f240000100800 */
[----:B------:R-:W4:Y:S01]  /*331b0*/  LDL R0, [R1+0x134c] ;  /* 0x00134c0001007983 */ /* 0x000f220000100800 */
[----:B------:R-:W-:Y:S01]  /*331c0*/  STL [R1+0x3900], R22 ;  /* 0x0039001601007387 */ /* 0x000fe20000100800 */
[----:B------:R-:W4:Y:S03]  /*331d0*/  LDL R16, [R1+0x1350] ;  /* 0x0013500001107983 */ /* 0x000f260000100800 */
[----:B0-----:R-:W4:Y:S04]  /*331e0*/  LDL R11, [R1+0x1364] ;  /* 0x00136400010b7983 */ /* 0x001f280000100800 */
[----:B---3--:R-:W-:Y:S01]  /*331f0*/  STL [R1+0x3904], R20 ;  /* 0x0039041401007387 */ /* 0x008fe20000100800 */
[----:B------:R-:W3:Y:S02]  /*33200*/  LDL R10, [R1+0xc48] ;  /* 0x000c4800010a7983 */ /* 0x000ee40000100800 */
[----:B------:R-:W3:Y:S02]  /*33210*/  LDL R9, [R1+0xc4c] ;  /* 0x000c4c0001097983 */ /* 0x000ee40000100800 */
[----:B------:R-:W3:Y:S01]  /*33220*/  LDL R8, [R1+0xc08] ;  /* 0x000c080001087983 */ /* 0x000ee20000100800 */
[----:B------:R-:W3:Y:S04]  /*33230*/  LDL R7, [R1+0xc0c] ;  /* 0x000c0c0001077983 */ /* 0x000ee80000100800 */
[----:B--2---:R-:W-:Y:S01]  /*33240*/  STL [R1+0x3908], R12 ;  /* 0x0039080c01007387 */ /* 0x004fe20000100800 */
[----:B------:R-:W2:Y:S02]  /*33250*/  LDL R6, [R1+0xbc8] ;  /* 0x000bc80001067983 */ /* 0x000ea40000100800 */
[----:B------:R-:W2:Y:S01]  /*33260*/  LDL R5, [R1+0xbcc] ;  /* 0x000bcc0001057983 */ /* 0x000ea20000100800 */
[----:B------:R-:W-:Y:S01]  /*33270*/  PRMT R13, RZ, 0x7610, R13 ;  /* 0x00007610ff0d7816 */ /* 0x000fe2000000000d */
[----:B----4-:R-:W-:-:S02]  /*33280*/  @!P0 IMAD.MOV.U32 R14, RZ, RZ, R0 ;  /* 0x000000ffff0e8224 */ /* 0x010fc400078e0000 */
[----:B------:R-:W-:Y:S01]  /*33290*/  @!P0 IMAD.MOV.U32 R15, RZ, RZ, R4 ;  /* 0x000000ffff0f8224 */ /* 0x000fe200078e0004 */
[----:B------:R-:W-:Y:S02]  /*332a0*/  PRMT R17, RZ, 0x7610, R17 ;  /* 0x00007610ff117816 */ /* 0x000fe40000000011 */
[----:B------:R-:W-:Y:S02]  /*332b0*/  PRMT R19, RZ, 0x7610, R19 ;  /* 0x00007610ff137816 */ /* 0x000fe40000000013 */
[----:B------:R-:W-:Y:S02]  /*332c0*/  PRMT R21, RZ, 0x7610, R21 ;  /* 0x00007610ff157816 */ /* 0x000fe40000000015 */
[----:B------:R-:W-:Y:S01]  /*332d0*/  PRMT R23, RZ, 0x7610, R23 ;  /* 0x00007610ff177816 */ /* 0x000fe20000000017 */
[----:B------:R0:W4:Y:S04]  /*332e0*/  @!P0 LDG.E.U16 R13, [R14.64] ;  /* 0x000000060e0d8981 */ /* 0x000128000c1e1500 */
[----:B------:R-:W4:Y:S04]  /*332f0*/  LDL R0, [R1+0x1314] ;  /* 0x0013140001007983 */ /* 0x000f280000100800 */
[----:B------:R-:W4:Y:S01]  /*33300*/  LDL R4, [R1+0xba0] ;  /* 0x000ba00001047983 */ /* 0x000f220000100800 */
[----:B0-----:R-:W-:-:S02]  /*33310*/  @!P0 IMAD.MOV.U32 R14, RZ, RZ, R11 ;  /* 0x000000ffff0e8224 */ /* 0x001fc400078e000b */
[----:B------:R-:W-:-:S05]  /*33320*/  @!P0 IMAD.MOV.U32 R15, RZ, RZ, R16 ;  /* 0x000000ffff0f8224 */ /* 0x000fca00078e0010 */
[----:B------:R3:W4:Y:S02]  /*33330*/  @!P0 LDG.E.U16 R17, [R14.64] ;  /* 0x000000060e118981 */ /* 0x000724000c1e1500 */
[----:B---3--:R-:W-:Y:S02]  /*33340*/  @!P0 IMAD.MOV.U32 R14, RZ, RZ, R9 ;  /* 0x000000ffff0e8224 */ /* 0x008fe400078e0009 */
[----:B------:R-:W-:-:S05]  /*33350*/  @!P0 IMAD.MOV.U32 R15, RZ, RZ, R10 ;  /* 0x000000ffff0f8224 */ /* 0x000fca00078e000a */
[----:B------:R0:W3:Y:S02]  /*33360*/  @!P0 LDG.E.U16 R19, [R14.64] ;  /* 0x000000060e138981 */ /* 0x0000e4000c1e1500 */
[----:B0-----:R-:W-:Y:S02]  /*33370*/  @!P0 IMAD.MOV.U32 R14, RZ, RZ, R7 ;  /* 0x000000ffff0e8224 */ /* 0x001fe400078e0007 */
[----:B------:R-:W-:-:S05]  /*33380*/  @!P0 IMAD.MOV.U32 R15, RZ, RZ, R8 ;  /* 0x000000ffff0f8224 */ /* 0x000fca00078e0008 */
[----:B------:R2:W3:Y:S02]  /*33390*/  @!P0 LDG.E.U16 R21, [R14.64] ;  /* 0x000000060e158981 */ /* 0x0004e4000c1e1500 */
[----:B--2---:R-:W-:Y:S02]  /*333a0*/  @!P0 IMAD.MOV.U32 R15, RZ, RZ, R6 ;  /* 0x000000ffff0f8224 */ /* 0x004fe400078e0006 */
[----:B------:R-:W-:-:S05]  /*333b0*/  @!P0 IMAD.MOV.U32 R14, RZ, RZ, R5 ;  /* 0x000000ffff0e8224 */ /* 0x000fca00078e0005 */
[----:B------:R0:W2:Y:S04]  /*333c0*/  @!P0 LDG.E.U16 R23, [R14.64] ;  /* 0x000000060e178981 */ /* 0x0000a8000c1e1500 */
[----:B----4-:R-:W-:Y:S01]  /*333d0*/  STL [R1+0x390c], R13 ;  /* 0x00390c0d01007387 */ /* 0x010fe20000100800 */
[----:B------:R-:W-:-:S03]  /*333e0*/  PRMT R25, RZ, 0x7610, R25 ;  /* 0x00007610ff197816 */ /* 0x000fc60000000019 */
[----:B------:R-:W-:Y:S01]  /*333f0*/  STL [R1+0x3910], R17 ;  /* 0x0039101101007387 */ /* 0x000fe20000100800 */
[----:B0-----:R-:W-:-:S03]  /*33400*/  @!P0 IMAD.MOV.U32 R14, RZ, RZ, R0 ;  /* 0x000000ffff0e8224 */ /* 0x001fc600078e0000 */
[----:B---3--:R-:W-:Y:S04]  /*33410*/  STL [R1+0x38ec], R19 ;  /* 0x0038ec1301007387 */ /* 0x008fe80000100800 */
[----:B------:R-:W-:Y:S01]  /*33420*/  STL [R1+0x38f0], R21 ;  /* 0x0038f01501007387 */ /* 0x000fe20000100800 */
[----:B------:R-:W-:-:S05]  /*33430*/  @!P0 IMAD.MOV.U32 R15, RZ, RZ, R4 ;  /* 0x000000ffff0f8224 */ /* 0x000fca00078e0004 */
[----:B------:R0:W3:Y:S04]  /*33440*/  @!P0 LDG.E.U16 R25, [R14.64] ;  /* 0x000000060e198981 */ /* 0x0000e8000c1e1500 */
[----:B--2---:R1:W-:Y:S04]  /*33450*/  STL [R1+0x38f4], R23 ;  /* 0x0038f41701007387 */ /* 0x0043e80000100800 */
[----:B-1----:R-:W2:Y:S01]  /*33460*/  LDL.LU R23, [R1+0x20c] ;  /* 0x00020c0001177983 */ /* 0x002ea20000300800 */
[----:B------:R-:W4:Y:S02]  /*33470*/  LDL.LU R21, [R1+0x1f4] ;  /* 0x0001f40001157983 */ /* 0x000f240000300800 */
        /* <DEDUP_REMOVED lines=17> */
[----:B------:R-:W2:Y:S01]  /*33590*/  LDL.LU R28, [R1] ;  /* 0x00000000011c7983 */ /* 0x000ea20000300800 */
[----:B0-----:R-:W2:Y:S04]  /*335a0*/  LDL R14, [R1+0x1318] ;  /* 0x00131800010e7983 */ /* 0x001ea80000100800 */
[----:B------:R-:W2:Y:S01]  /*335b0*/  LDL R15, [R1+0x1354] ;  /* 0x00135400010f7983 */ /* 0x000ea20000100800 */
[----:B------:R-:W-:-:S03]  /*335c0*/  PRMT R27, RZ, 0x7610, R27 ;  /* 0x00007610ff1b7816 */ /* 0x000fc6000000001b */
[----:B---3--:R0:W-:Y:S04]  /*335d0*/  STL [R1+0x38f8], R25 ;  /* 0x0038f81901007387 */ /* 0x0081e80000100800 */
[----:B0-----:R-:W3:Y:S01]  /*335e0*/  LDL.LU R25, [R1+0x234] ;  /* 0x0002340001197983 */ /* 0x001ee20000300800 */
[----:B--2---:R-:W-:-:S04]  /*335f0*/  @!P0 LOP3.LUT R15, R15, R14, RZ, 0x3c, !PT ;  /* 0x0000000e0f0f8212 */ /* 0x004fc800078e3cff */
[----:B------:R-:W-:-:S04]  /*33600*/  @!P0 LOP3.LUT R14, R15, R14, RZ, 0x3c, !PT ;  /* 0x0000000e0f0e8212 */ /* 0x000fc800078e3cff */
[----:B------:R-:W-:-:S05]  /*33610*/  @!P0 LOP3.LUT R15, R15, R14, RZ, 0x3c, !PT ;  /* 0x0000000e0f0f8212 */ /* 0x000fca00078e3cff */
[----:B------:R0:W2:Y:S04]  /*33620*/  @!P0 LDG.E.U16 R27, [R14.64] ;  /* 0x000000060e1b8981 */ /* 0x0000a8000c1e1500 */
[----:B0-----:R-:W3:Y:S04]  /*33630*/  LDL R14, [R1+0x1358] ;  /* 0x00135800010e7983 */ /* 0x001ee80000100800 */
[----:B------:R-:W3:Y:S01]  /*33640*/  LDL R15, [R1+0x1360] ;  /* 0x00136000010f7983 */ /* 0x000ee20000100800 */
[----:B------:R-:W-:-:S03]  /*33650*/  PRMT R29, RZ, 0x7610, R29 ;  /* 0x00007610ff1d7816 */ /* 0x000fc6000000001d */
[----:B------:R-:W0:Y:S04]  /*33660*/  S2R R16, SR_TID.X ;  /* 0x0000000000107919 */ /* 0x000e280000002100 */
[----:B--2---:R1:W-:Y:S04]  /*33670*/  STL [R1+0x3914], R27 ;  /* 0x0039141b01007387 */ /* 0x0043e80000100800 */
[----:B-1----:R-:W2:Y:S01]  /*33680*/  LDL.LU R27, [R1+0x26c] ;  /* 0x00026c00011b7983 */ /* 0x002ea20000300800 */
[----:B---3--:R-:W-:-:S04]  /*33690*/  @!P0 LOP3.LUT R15, R15, R14, RZ, 0x3c, !PT ;  /* 0x0000000e0f0f8212 */ /* 0x008fc800078e3cff */
[----:B------:R-:W-:-:S04]  /*336a0*/  @!P0 LOP3.LUT R14, R15, R14, RZ, 0x3c, !PT ;  /* 0x0000000e0f0e8212 */ /* 0x000fc800078e3cff */
[----:B------:R-:W-:-:S05]  /*336b0*/  @!P0 LOP3.LUT R15, R15, R14, RZ, 0x3c, !PT ;  /* 0x0000000e0f0f8212 */ /* 0x000fca00078e3cff */
[----:B------:R-:W3:Y:S01]  /*336c0*/  @!P0 LDG.E.U16 R29, [R14.64] ;  /* 0x000000060e1d8981 */ /* 0x000ee2000c1e1500 */
[----:B0-----:R-:W-:-:S05]  /*336d0*/  LOP3.LUT R16, R16, 0x7f, RZ, 0xc0, !PT ;  /* 0x0000007f10107812 */ /* 0x001fca00078ec0ff */
[----:B------:R-:W-:-:S05]  /*336e0*/  IMAD.SHL.U32 R16, R16, 0x2, RZ ;  /* 0x0000000210107824 */ /* 0x000fca00078e00ff */
[----:B------:R-:W-:-:S05]  /*336f0*/  LOP3.LUT R16, R16, 0x20, RZ, 0x3c, !PT ;  /* 0x0000002010107812 */ /* 0x000fca00078e3cff */
[----:B--2---:R-:W-:Y:S01]  /*33700*/  STS.U16 [R16+0x3a00], R27 ;  /* 0x003a001b10007388 */ /* 0x004fe20000000400 */
[----:B------:R-:W-:Y:S02]  /*33710*/  STS.U16 [R16+0x4200], R25 ;  /* 0x0042001910007388 */ /* 0x000fe40000000400 */
[----:B------:R-:W-:Y:S02]  /*33720*/  STS.U16 [R16+0x4a00], R23 ;  /* 0x004a001710007388 */ /* 0x000fe40000000400 */
        /* <DEDUP_REMOVED lines=15> */
[----:B------:R-:W-:Y:S01]  /*33820*/  STS.U16 [R16+0xca00], R26 ;  /* 0x00ca001a10007388 */ /* 0x000fe20000000400 */
[----:B---3--:R-:W-:Y:S01]  /*33830*/  STL [R1+0x3918], R29 ;  /* 0x0039181d01007387 */ /* 0x008fe20000100800 */
[----:B------:R0:W-:Y:S03]  /*33840*/  STS.U16 [R16+0xd200], R5 ;  /* 0x00d2000510007388 */ /* 0x0001e60000000400 */
[----:B0-----:R-:W2:Y:S04]  /*33850*/  LDL.LU R5, [R1+0x2f8] ;  /* 0x0002f80001057983 */ /* 0x001ea80000300800 */
[----:B------:R-:W0:Y:S01]  /*33860*/  S2R R26, SR_TID.X ;  /* 0x00000000001a7919 */ /* 0x000e220000002100 */
[----:B------:R1:W-:Y:S02]  /*33870*/  STS.U16 [R16+0xda00], R4 ;  /* 0x00da000410007388 */ /* 0x0003e40000000400 */
[----:B------:R3:W-:Y:S01]  /*33880*/  STS.U16 [R16+0xe200], R28 ;  /* 0x00e2001c10007388 */ /* 0x0007e20000000400 */
[----:B0-----:R-:W-:-:S05]  /*33890*/  LOP3.LUT R26, R26, 0x7f, RZ, 0xc0, !PT ;  /* 0x0000007f1a1a7812 */ /* 0x001fca00078ec0ff */
[----:B------:R-:W-:-:S05]  /*338a0*/  IMAD.SHL.U32 R7, R26, 0x2, RZ ;  /* 0x000000021a077824 */ /* 0x000fca00078e00ff */
[C---:B------:R-:W-:Y:S01]  /*338b0*/  LOP3.LUT R6, R7.reuse, 0x30, RZ, 0x3c, !PT ;  /* 0x0000003007067812 */ /* 0x040fe200078e3cff */
[----:B--2---:R0:W-:Y:S01]  /*338c0*/  STL [R1+0x3958], R5 ;  /* 0x0039580501007387 */ /* 0x0041e20000100800 */
[----:B-1----:R-:W2:Y:S02]  /*338d0*/  LDL.LU R4, [R1+0x2e4] ;  /* 0x0002e40001047983 */ /* 0x002ea40000300800 */
[----:B---3--:R-:W3:Y:S02]  /*338e0*/  LDL.LU R16, [R1+0x2d0] ;  /* 0x0002d00001107983 */ /* 0x008ee40000300800 */
[----:B------:R-:W4:Y:S01]  /*338f0*/  LDL.LU R28, [R1+0x2bc] ;  /* 0x0002bc00011c7983 */ /* 0x000f220000300800 */
        /* <DEDUP_REMOVED lines=16> */
[----:B0-----:R-:W-:Y:S01]  /*33a00*/  LOP3.LUT R5, R7, 0x20, RZ, 0x3c, !PT ;  /* 0x0000002007057812 */ /* 0x001fe200078e3cff */
[----:B------:R-:W2:Y:S01]  /*33a10*/  LDL.LU R10, [R1+0x80] ;  /* 0x00008000010a7983 */ /* 0x000ea20000300800 */
[----:B------:R-:W2:Y:S02]  /*33a20*/  LDL.LU R9, [R1+0x68] ;  /* 0x0000680001097983 */ /* 0x000ea40000300800 */
[----:B------:R-:W2:Y:S02]  /*33a30*/  LDL.LU R24, [R1+0x50] ;  /* 0x0000500001187983 */ /* 0x000ea40000300800 */
[----:B------:R-:W2:Y:S01]  /*33a40*/  LDL.LU R8, [R1+0x38] ;  /* 0x0000380001087983 */ /* 0x000ea20000300800 */
[----:B------:R-:W2:Y:S04]  /*33a50*/  LDL.LU R7, [R1+0x20] ;  /* 0x0000200001077983 */ /* 0x000ea80000300800 */
[----:B------:R0:W-:Y:S01]  /*33a60*/  STS.U16 [R5+0xea00], R18 ;  /* 0x00ea001205007388 */ /* 0x0001e20000000400 */
[----:B------:R1:W-:Y:S02]  /*33a70*/  STS.U16 [R5+0xf200], R2 ;  /* 0x00f2000205007388 */ /* 0x0003e40000000400 */
[----:B------:R1:W-:Y:S01]  /*33a80*/  STS.U16 [R5+0xfa00], R3 ;  /* 0x00fa000305007388 */ /* 0x0003e20000000400 */
[----:B0-----:R-:W2:Y:S01]  /*33a90*/  LDL.LU R18, [R1+0x280] ;  /* 0x0002800001127983 */ /* 0x001ea20000300800 */
[----:B-1----:R-:W2:Y:S02]  /*33aa0*/  LDL.LU R2, [R1+0x294] ;  /* 0x0002940001027983 */ /* 0x002ea40000300800 */
[----:B------:R-:W2:Y:S02]  /*33ab0*/  LDL.LU R5, [R1+0x3958] ;  /* 0x0039580001057983 */ /* 0x000ea40000300800 */
[----:B------:R-:W3:Y:S01]  /*33ac0*/  LDL.LU R3, [R1+0x2a8] ;  /* 0x0002a80001037983 */ /* 0x000ee20000300800 */
[----:B--2---:R0:W-:Y:S01]  /*33ad0*/  STS.U16 [R6+0x300], R5 ;  /* 0x0003000506007388 */ /* 0x0041e20000000400 */
[----:B------:R1:W-:Y:S02]  /*33ae0*/  STS.U16 [R6+0xb00], R4 ;  /* 0x000b000406007388 */ /* 0x0003e40000000400 */
[----:B---3--:R2:W-:Y:S02]  /*33af0*/  STS.U16 [R6+0x1300], R16 ;  /* 0x0013001006007388 */ /* 0x0085e40000000400 */
[----:B----4-:R3:W-:Y:S01]  /*33b00*/  STS.U16 [R6+0x1b00], R28 ;  /* 0x001b001c06007388 */ /* 0x0107e20000000400 */
        /* <DEDUP_REMOVED lines=17> */
[----:B------:R-:W-:Y:S03]  /*33c20*/  STS.U16 [R6+0xab00], R11 ;  /* 0x00ab000b06007388 */ /* 0x000fe60000000400 */
[----:B0-----:R-:W4:Y:S01]  /*33c30*/  LDL.LU R5, [R1+0x3954] ;  /* 0x0039540001057983 */ /* 0x001f220000300800 */
[----:B------:R-:W-:Y:S02]  /*33c40*/  STS.U16 [R6+0xb300], R10 ;  /* 0x00b3000a06007388 */ /* 0x000fe40000000400 */
[----:B-1----:R-:W4:Y:S02]  /*33c50*/  LDL.LU R4, [R1+0x3950] ;  /* 0x0039500001047983 */ /* 0x002f240000300800 */
[----:B------:R-:W-:Y:S01]  /*33c60*/  STS.U16 [R6+0xbb00], R9 ;  /* 0x00bb000906007388 */ /* 0x000fe20000000400 */
[----:B--2---:R-:W2:Y:S04]  /*33c70*/  LDL.LU R16, [R1+0x394c] ;  /* 0x00394c0001107983 */ /* 0x004ea80000300800 */
[----:B------:R-:W-:Y:S01]  /*33c80*/  STS.U16 [R6+0xc300], R24 ;  /* 0x00c3001806007388 */ /* 0x000fe20000000400 */
[----:B---3--:R-:W3:Y:S02]  /*33c90*/  LDL.LU R28, [R1+0x3948] ;  /* 0x00394800011c7983 */ /* 0x008ee40000300800 */
[----:B------:R0:W-:Y:S02]  /*33ca0*/  STS.U16 [R6+0xcb00], R8 ;  /* 0x00cb000806007388 */ /* 0x0001e40000000400 */
[----:B0-----:R-:W2:Y:S04]  /*33cb0*/  LDL.LU R8, [R1+0x2e0] ;  /* 0x0002e00001087983 */ /* 0x001ea80000300800 */
[----:B------:R-:W0:Y:S04]  /*33cc0*/  S2R R0, SR_TID.X ;  /* 0x0000000000007919 */ /* 0x000e280000002100 */
[----:B--2---:R1:W-:Y:S04]  /*33cd0*/  STL [R1+0x3940], R8 ;  /* 0x0039400801007387 */ /* 0x0043e80000100800 */
[----:B-1----:R-:W2:Y:S01]  /*33ce0*/  LDL.LU R8, [R1+0x2f4] ;  /* 0x0002f40001087983 */ /* 0x002ea20000300800 */
[----:B------:R1:W-:Y:S02]  /*33cf0*/  STS.U16 [R6+0xd300], R7 ;  /* 0x00d3000706007388 */ /* 0x0003e40000000400 */
[----:B------:R1:W-:Y:S01]  /*33d00*/  STS.U16 [R6+0xdb00], R26 ;  /* 0x00db001a06007388 */ /* 0x0003e20000000400 */
[----:B0-----:R-:W-:-:S05]  /*33d10*/  LOP3.LUT R0, R0, 0x7f, RZ, 0xc0, !PT ;  /* 0x0000007f00007812 */ /* 0x001fca00078ec0ff */
[C---:B------:R-:W-:Y:S02]  /*33d20*/  IMAD.SHL.U32 R22, R0.reuse, 0x2, RZ ;  /* 0x0000000200167824 */ /* 0x040fe400078e00ff */
[----:B------:R-:W-:Y:S01]  /*33d30*/  IMAD.SHL.U32 R0, R0, 0x2, RZ ;  /* 0x0000000200007824 */ /* 0x000fe200078e00ff */
[----:B--2---:R0:W-:Y:S01]  /*33d40*/  STL [R1+0x3944], R8 ;  /* 0x0039440801007387 */ /* 0x0041e20000100800 */
[----:B-1----:R-:W2:Y:S02]  /*33d50*/  LDL.LU R7, [R1+0x2cc] ;  /* 0x0002cc0001077983 */ /* 0x002ea40000300800 */
        /* <DEDUP_REMOVED lines=15> */
[----:B------:R-:W2:Y:S01]  /*33e50*/  LDL.LU R12, [R1+0x7c] ;  /* 0x00007c00010c7983 */ /* 0x000ea20000300800 */
[----:B0-----:R-:W-:Y:S01]  /*33e60*/  LOP3.LUT R8, R0, 0x30, RZ, 0x3c, !PT ;  /* 0x0000003000087812 */ /* 0x001fe200078e3cff */
[----:B------:R-:W2:Y:S01]  /*33e70*/  LDL.LU R20, [R1+0x64] ;  /* 0x0000640001147983 */ /* 0x000ea20000300800 */
[----:B------:R-:W2:Y:S01]  /*33e80*/  LDL.LU R10, [R1+0x4c] ;  /* 0x00004c00010a7983 */ /* 0x000ea20000300800 */
[----:B------:R-:W2:Y:S02]  /*33e90*/  LDL.LU R9, [R1+0x34] ;  /* 0x0000340001097983 */ /* 0x000ea40000300800 */
[----:B------:R-:W2:Y:S02]  /*33ea0*/  LDL.LU R24, [R1+0x1c] ;  /* 0x00001c0001187983 */ /* 0x000ea40000300800 */
[----:B------:R-:W2:Y:S01]  /*33eb0*/  LDL.LU R0, [R1+0x8] ;  /* 0x0000080001007983 */ /* 0x000ea20000300800 */
[----:B---3--:R0:W-:Y:S01]  /*33ec0*/  STS.U16 [R8+0xe300], R28 ;  /* 0x00e3001c08007388 */ /* 0x0081e20000000400 */
[----:B------:R1:W-:Y:S02]  /*33ed0*/  STS.U16 [R8+0xeb00], R16 ;  /* 0x00eb001008007388 */ /* 0x0003e40000000400 */
[----:B----4-:R3:W-:Y:S02]  /*33ee0*/  STS.U16 [R8+0xf300], R4 ;  /* 0x00f3000408007388 */ /* 0x0107e40000000400 */
[----:B------:R4:W-:Y:S01]  /*33ef0*/  STS.U16 [R8+0xfb00], R5 ;  /* 0x00fb000508007388 */ /* 0x0009e20000000400 */
[----:B0-----:R-:W2:Y:S01]  /*33f00*/  LDL.LU R28, [R1+0x21c] ;  /* 0x00021c00011c7983 */ /* 0x001ea20000300800 */
[----:B-1----:R-:W2:Y:S02]  /*33f10*/  LDL.LU R16, [R1+0x264] ;  /* 0x0002640001107983 */ /* 0x002ea40000300800 */
[----:B---3--:R-:W2:Y:S02]  /*33f20*/  LDL.LU R4, [R1+0x27c] ;  /* 0x00027c0001047983 */ /* 0x008ea40000300800 */
[----:B----4-:R-:W4:Y:S01]  /*33f30*/  LDL.LU R8, [R1+0x3944] ;  /* 0x0039440001087983 */ /* 0x010f220000300800 */
[C---:B------:R-:W-:Y:S01]  /*33f40*/  LOP3.LUT R11, R22.reuse, 0x40, RZ, 0x3c, !PT ;  /* 0x00000040160b7812 */ /* 0x040fe200078e3cff */
[----:B------:R-:W2:Y:S04]  /*33f50*/  LDL.LU R5, [R1+0x290] ;  /* 0x0002900001057983 */ /* 0x000ea80000300800 */
[----:B----4-:R0:W-:Y:S04]  /*33f60*/  STS.U16 [R11+0x400], R8 ;  /* 0x000400080b007388 */ /* 0x0101e80000000400 */
[----:B0-----:R-:W4:Y:S04]  /*33f70*/  LDL.LU R8, [R1+0x3940] ;  /* 0x0039400001087983 */ /* 0x001f280000300800 */
[----:B----4-:R0:W-:Y:S01]  /*33f80*/  STS.U16 [R11+0xc00], R8 ;  /* 0x000c00080b007388 */ /* 0x0101e20000000400 */
[----:B--2---:R1:W-:Y:S02]  /*33f90*/  STS.U16 [R11+0x1400], R7 ;  /* 0x001400070b007388 */ /* 0x0043e40000000400 */
[----:B------:R2:W-:Y:S02]  /*33fa0*/  STS.U16 [R11+0x1c00], R6 ;  /* 0x001c00060b007388 */ /* 0x0005e40000000400 */
[----:B------:R4:W-:Y:S01]  /*33fb0*/  STS.U16 [R11+0x2400], R26 ;  /* 0x0024001a0b007388 */ /* 0x0009e20000000400 */
[----:B0-----:R-:W3:Y:S01]  /*33fc0*/  LDL.LU R8, [R1+0x393c] ;  /* 0x00393c0001087983 */ /* 0x001ee20000300800 */
[----:B-1----:R-:W3:Y:S02]  /*33fd0*/  LDL.LU R7, [R1+0x3938] ;  /* 0x0039380001077983 */ /* 0x002ee40000300800 */
[----:B--2---:R-:W2:Y:S02]  /*33fe0*/  LDL.LU R6, [R1+0x3934] ;  /* 0x0039340001067983 */ /* 0x004ea40000300800 */
[----:B----4-:R-:W4:Y:S01]  /*33ff0*/  LDL.LU R26, [R1+0x3930] ;  /* 0x00393000011a7983 */ /* 0x010f220000300800 */
        /* <DEDUP_REMOVED lines=20> */
[----:B------:R1:W-:Y:S01]  /*34140*/  STS.U16 [R11+0xcc00], R9 ;  /* 0x00cc00090b007388 */ /* 0x0003e20000000400 */
[----:B------:R1:W-:Y:S02]  /*34150*/  STS.U16 [R11+0xd400], R24 ;  /* 0x00d400180b007388 */ /* 0x0003e40000000400 */
[----:B------:R1:W-:Y:S01]  /*34160*/  STS.U16 [R11+0xdc00], R0 ;  /* 0x00dc00000b007388 */ /* 0x0003e20000000400 */
[----:B0-----:R-:W3:Y:S01]  /*34170*/  LDL.LU R10, [R1+0x2f0] ;  /* 0x0002f000010a7983 */ /* 0x001ee20000300800 */
[----:B-1----:R-:W3:Y:S02]  /*34180*/  LDL.LU R9, [R1+0x2dc] ;  /* 0x0002dc0001097983 */ /* 0x002ee40000300800 */
        /* <DEDUP_REMOVED lines=14> */
[----:B------:R-:W-:Y:S01]  /*34270*/  LOP3.LUT R29, R22, 0x50, RZ, 0x3c, !PT ;  /* 0x00000050161d7812 */ /* 0x000fe200078e3cff */
[----:B----4-:R0:W-:Y:S01]  /*34280*/  STS.U16 [R11+0xe400], R26 ;  /* 0x00e4001a0b007388 */ /* 0x0101e20000000400 */
[----:B--2---:R1:W-:Y:S02]  /*34290*/  STS.U16 [R11+0xec00], R6 ;  /* 0x00ec00060b007388 */ /* 0x0043e40000000400 */
[----:B---3--:R2:W-:Y:S01]  /*342a0*/  STS.U16 [R11+0xf400], R7 ;  /* 0x00f400070b007388 */ /* 0x0085e20000000400 */
[----:B0-----:R-:W3:Y:S01]  /*342b0*/  LDL.LU R26, [R1+0x260] ;  /* 0x00026000011a7983 */ /* 0x001ee20000300800 */
[----:B------:R-:W4:Y:S02]  /*342c0*/  LDL.LU R23, [R1+0xa8] ;  /* 0x0000a80001177983 */ /* 0x000f240000300800 */
[----:B------:R-:W3:Y:S02]  /*342d0*/  LDL.LU R21, [R1+0x90] ;  /* 0x0000900001157983 */ /* 0x000ee40000300800 */
[----:B------:R-:W3:Y:S01]  /*342e0*/  LDL.LU R19, [R1+0x78] ;  /* 0x0000780001137983 */ /* 0x000ee20000300800 */
[----:B------:R-:W3:Y:S01]  /*342f0*/  LDL.LU R17, [R1+0x60] ;  /* 0x0000600001117983 */ /* 0x000ee20000300800 */
[----:B------:R-:W3:Y:S02]  /*34300*/  LDL.LU R13, [R1+0x48] ;  /* 0x00004800010d7983 */ /* 0x000ee40000300800 */
[----:B------:R-:W3:Y:S02]  /*34310*/  LDL.LU R12, [R1+0x30] ;  /* 0x00003000010c7983 */ /* 0x000ee40000300800 */
[----:B------:R-:W3:Y:S01]  /*34320*/  LDL.LU R22, [R1+0x18] ;  /* 0x0000180001167983 */ /* 0x000ee20000300800 */
[----:B-1----:R-:W3:Y:S01]  /*34330*/  LDL.LU R6, [R1+0x278] ;  /* 0x0002780001067983 */ /* 0x002ee20000300800 */
[----:B--2---:R-:W2:Y:S03]  /*34340*/  LDL.LU R7, [R1+0x28c] ;  /* 0x00028c0001077983 */ /* 0x004ea60000300800 */
[----:B------:R0:W-:Y:S04]  /*34350*/  STS.U16 [R11+0xfc00], R8 ;  /* 0x00fc00080b007388 */ /* 0x0001e80000000400 */
[----:B0-----:R-:W2:Y:S01]  /*34360*/  LDL.LU R11, [R1+0x392c] ;  /* 0x00392c00010b7983 */ /* 0x001ea20000300800 */
[----:B------:R-:W2:Y:S03]  /*34370*/  LDL.LU R8, [R1+0x2a0] ;  /* 0x0002a00001087983 */ /* 0x000ea60000300800 */
[----:B------:R0:W-:Y:S01]  /*34380*/  STS.U16 [R29+0x500], R10 ;  /* 0x0005000a1d007388 */ /* 0x0001e20000000400 */
[----:B------:R1:W-:Y:S02]  /*34390*/  STS.U16 [R29+0xd00], R9 ;  /* 0x000d00091d007388 */ /* 0x0003e40000000400 */
[----:B------:R1:W-:Y:S02]  /*343a0*/  STS.U16 [R29+0x1500], R24 ;  /* 0x001500181d007388 */ /* 0x0003e40000000400 */
[----:B------:R1:W-:Y:S01]  /*343b0*/  STS.U16 [R29+0x1d00], R0 ;  /* 0x001d00001d007388 */ /* 0x0003e20000000400 */
[----:B0-----:R-:W4:Y:S01]  /*343c0*/  LDL.LU R10, [R1+0x3928] ;  /* 0x00392800010a7983 */ /* 0x001f220000300800 */
[----:B-1----:R-:W4:Y:S02]  /*343d0*/  LDL.LU R9, [R1+0x3924] ;  /* 0x0039240001097983 */ /* 0x002f240000300800 */
[----:B------:R-:W4:Y:S02]  /*343e0*/  LDL.LU R24, [R1+0x3920] ;  /* 0x0039200001187983 */ /* 0x000f240000300800 */
[----:B------:R-:W4:Y:S01]  /*343f0*/  LDL.LU R0, [R1+0x391c] ;  /* 0x00391c0001007983 */ /* 0x000f220000300800 */
[----:B--2---:R-:W-:Y:S01]  /*34400*/  STS.U16 [R29+0x2500], R8 ;  /* 0x002500081d007388 */ /* 0x004fe20000000400 */
[----:B------:R-:W-:Y:S02]  /*34410*/  STS.U16 [R29+0x2d00], R7 ;  /* 0x002d00071d007388 */ /* 0x000fe40000000400 */
[----:B---3--:R-:W-:Y:S02]  /*34420*/  STS.U16 [R29+0x3500], R6 ;  /* 0x003500061d007388 */ /* 0x008fe40000000400 */
        /* <DEDUP_REMOVED lines=10> */
[----:B------:R0:W-:Y:S02]  /*344d0*/  STS.U16 [R29+0x8d00], R27 ;  /* 0x008d001b1d007388 */ /* 0x0001e40000000400 */
[----:B------:R-:W-:Y:S02]  /*344e0*/  STS.U16 [R29+0x9500], R25 ;  /* 0x009500191d007388 */ /* 0x000fe40000000400 */
[----:B------:R1:W-:Y:S01]  /*344f0*/  STS.U16 [R29+0x9d00], R20 ;  /* 0x009d00141d007388 */ /* 0x0003e20000000400 */
[----:B0-----:R-:W2:Y:S04]  /*34500*/  LDL.LU R27, [R1+0x2ec] ;  /* 0x0002ec00011b7983 */ /* 0x001ea80000300800 */
[----:B-1----:R-:W0:Y:S04]  /*34510*/  S2R R20, SR_TID.X ;  /* 0x0000000000147919 */ /* 0x002e280000002100 */
[----:B----4-:R-:W-:Y:S01]  /*34520*/  STS.U16 [R29+0xa500], R23 ;  /* 0x00a500171d007388 */ /* 0x010fe20000000400 */
[----:B------:R-:W-:Y:S02]  /*34530*/  STS.U16 [R29+0xad00], R21 ;  /* 0x00ad00151d007388 */ /* 0x000fe40000000400 */
[----:B------:R-:W-:Y:S02]  /*34540*/  STS.U16 [R29+0xb500], R19 ;  /* 0x00b500131d007388 */ /* 0x000fe40000000400 */
[----:B------:R1:W-:Y:S01]  /*34550*/  STS.U16 [R29+0xbd00], R17 ;  /* 0x00bd00111d007388 */ /* 0x0003e20000000400 */
[----:B------:R3:W-:Y:S01]  /*34560*/  STS.U16 [R29+0xc500], R13 ;  /* 0x00c5000d1d007388 */ /* 0x0007e20000000400 */
[----:B------:R4:W-:Y:S02]  /*34570*/  STS.U16 [R29+0xcd00], R12 ;  /* 0x00cd000c1d007388 */ /* 0x0009e40000000400 */
[----:B------:R0:W-:Y:S02]  /*34580*/  STS.U16 [R29+0xd500], R22 ;  /* 0x00d500161d007388 */ /* 0x0001e40000000400 */
[----:B------:R0:W-:Y:S01]  /*34590*/  STS.U16 [R29+0xdd00], R0 ;  /* 0x00dd00001d007388 */ /* 0x0001e20000000400 */
[----:B-1----:R-:W2:Y:S01]  /*345a0*/  LDL.LU R17, [R1+0x2d8] ;  /* 0x0002d80001117983 */ /* 0x002ea20000300800 */
[----:B---3--:R-:W3:Y:S02]  /*345b0*/  LDL.LU R13, [R1+0x2c4] ;  /* 0x0002c400010d7983 */ /* 0x008ee40000300800 */
[----:B----4-:R-:W4:Y:S01]  /*345c0*/  LDL.LU R12, [R1+0x2b0] ;  /* 0x0002b000010c7983 */ /* 0x010f220000300800 */
[----:B0-----:R-:W-:-:S05]  /*345d0*/  LOP3.LUT R20, R20, 0x7f, RZ, 0xc0, !PT ;  /* 0x0000007f14147812 */ /* 0x001fca00078ec0ff */
[----:B------:R-:W-:Y:S02]  /*345e0*/  IMAD.SHL.U32 R15, R20, 0x2, RZ ;  /* 0x00000002140f7824 */ /* 0x000fe400078e00ff */
        /* <DEDUP_REMOVED lines=17> */
[----:B------:R-:W4:Y:S03]  /*34700*/  LDL.LU R19, [R1+0x2c] ;  /* 0x00002c0001137983 */ /* 0x000f260000300800 */
        /* <DEDUP_REMOVED lines=8> */
[----:B------:R-:W4:Y:S01]  /*34790*/  LDL.LU R11, [R1+0x23c] ;  /* 0x00023c00010b7983 */ /* 0x000f220000300800 */
[----:B------:R-:W-:-:S05]  /*347a0*/  LOP3.LUT R25, R15, 0x60, RZ, 0x3c, !PT ;  /* 0x000000600f197812 */ /* 0x000fca00078e3cff */
[----:B--2---:R0:W-:Y:S04]  /*347b0*/  STS.U16 [R25+0x600], R27 ;  /* 0x0006001b19007388 */ /* 0x0041e80000000400 */
[----:B0-----:R-:W2:Y:S04]  /*347c0*/  LDL.LU R27, [R1+0x3914] ;  /* 0x00391400011b7983 */ /* 0x001ea80000300800 */
[----:B------:R0:W-:Y:S01]  /*347d0*/  STS.U16 [R25+0xe00], R17 ;  /* 0x000e001119007388 */ /* 0x0001e20000000400 */
[----:B---3--:R1:W-:Y:S02]  /*347e0*/  STS.U16 [R25+0x1600], R13 ;  /* 0x0016000d19007388 */ /* 0x0083e40000000400 */
[----:B----4-:R3:W-:Y:S01]  /*347f0*/  STS.U16 [R25+0x1e00], R12 ;  /* 0x001e000c19007388 */ /* 0x0107e20000000400 */
[----:B0-----:R-:W4:Y:S01]  /*34800*/  LDL.LU R17, [R1+0x3910] ;  /* 0x0039100001117983 */ /* 0x001f220000300800 */
[----:B-1----:R-:W2:Y:S03]  /*34810*/  LDL.LU R13, [R1+0x390c] ;  /* 0x00390c00010d7983 */ /* 0x002ea60000300800 */
[----:B---3--:R-:W3:Y:S04]  /*34820*/  LDL.LU R12, [R1+0x3908] ;  /* 0x00390800010c7983 */ /* 0x008ee80000300800 */
[----:B------:R0:W-:Y:S01]  /*34830*/  STS.U16 [R25+0x2600], R20 ;  /* 0x0026001419007388 */ /* 0x0001e20000000400 */
[----:B------:R1:W-:Y:S02]  /*34840*/  STS.U16 [R25+0x2e00], R22 ;  /* 0x002e001619007388 */ /* 0x0003e40000000400 */
[----:B------:R1:W-:Y:S01]  /*34850*/  STS.U16 [R25+0x3600], R0 ;  /* 0x0036000019007388 */ /* 0x0003e20000000400 */
[----:B0-----:R-:W2:Y:S01]  /*34860*/  LDL.LU R20, [R1+0x3904] ;  /* 0x0039040001147983 */ /* 0x001ea20000300800 */
[----:B-1----:R-:W2:Y:S02]  /*34870*/  LDL.LU R22, [R1+0x3900] ;  /* 0x0039000001167983 */ /* 0x002ea40000300800 */
[----:B------:R-:W2:Y:S01]  /*34880*/  LDL.LU R0, [R1+0x38fc] ;  /* 0x0038fc0001007983 */ /* 0x000ea20000300800 */
        /* <DEDUP_REMOVED lines=17> */
[----:B------:R1:W-:Y:S02]  /*349a0*/  STS.U16 [R25+0xc600], R21 ;  /* 0x00c6001519007388 */ /* 0x0003e40000000400 */
[----:B------:R1:W-:Y:S01]  /*349b0*/  STS.U16 [R25+0xce00], R19 ;  /* 0x00ce001319007388 */ /* 0x0003e20000000400 */
[----:B0-----:R-:W4:Y:S01]  /*349c0*/  LDL.LU R23, [R1+0x2e8] ;  /* 0x0002e80001177983 */ /* 0x001f220000300800 */
[----:B-1----:R-:W4:Y:S02]  /*349d0*/  LDL.LU R21, [R1+0x2d4] ;  /* 0x0002d40001157983 */ /* 0x002f240000300800 */
[----:B------:R-:W4:Y:S01]  /*349e0*/  LDL.LU R19, [R1+0x2c0] ;  /* 0x0002c00001137983 */ /* 0x000f220000300800 */
[----:B--2---:R0:W-:Y:S04]  /*349f0*/  STS.U16 [R25+0xd600], R0 ;  /* 0x00d6000019007388 */ /* 0x0041e80000000400 */
        /* <DEDUP_REMOVED lines=9> */
[----:B------:R-:W2:Y:S03]  /*34a90*/  LDL.LU R5, [R1+0xe8] ;  /* 0x0000e80001057983 */ /* 0x000ea60000300800 */
[----:B------:R0:W-:Y:S01]  /*34aa0*/  STS.U16 [R25+0xde00], R22 ;  /* 0x00de001619007388 */ /* 0x0001e20000000400 */
[----:B------:R1:W-:Y:S02]  /*34ab0*/  STS.U16 [R25+0xe600], R20 ;  /* 0x00e6001419007388 */ /* 0x0003e40000000400 */
[----:B---3--:R3:W-:Y:S01]  /*34ac0*/  STS.U16 [R25+0xee00], R12 ;  /* 0x00ee000c19007388 */ /* 0x0087e20000000400 */
[----:B0-----:R-:W2:Y:S01]  /*34ad0*/  LDL.LU R22, [R1+0x210] ;  /* 0x0002100001167983 */ /* 0x001ea20000300800 */
        /* <DEDUP_REMOVED lines=8> */
[----:B---3--:R-:W3:Y:S03]  /*34b60*/  LDL.LU R12, [R1+0x270] ;  /* 0x00027000010c7983 */ /* 0x008ee60000300800 */
[----:B------:R0:W-:Y:S01]  /*34b70*/  STS.U16 [R25+0xf600], R13 ;  /* 0x00f6000d19007388 */ /* 0x0001e20000000400 */
[----:B----4-:R1:W-:Y:S01]  /*34b80*/  STS.U16 [R25+0xfe00], R17 ;  /* 0x00fe001119007388 */ /* 0x0103e20000000400 */
[----:B------:R-:W-:-:S02]  /*34b90*/  LOP3.LUT R15, R15, 0x70, RZ, 0x3c, !PT ;  /* 0x000000700f0f7812 */ /* 0x000fc400078e3cff */
[----:B0-----:R-:W4:Y:S01]  /*34ba0*/  LDL.LU R13, [R1+0x284] ;  /* 0x00028400010d7983 */ /* 0x001f220000300800 */
[----:B-1----:R-:W3:Y:S02]  /*34bb0*/  LDL.LU R25, [R1+0x38f8] ;  /* 0x0038f80001197983 */ /* 0x002ee40000300800 */
[----:B------:R-:W3:Y:S01]  /*34bc0*/  LDL.LU R17, [R1+0x298] ;  /* 0x0002980001117983 */ /* 0x000ee20000300800 */
[----:B------:R0:W-:Y:S01]  /*34bd0*/  STS.U16 [R15+0x700], R23 ;  /* 0x000700170f007388 */ /* 0x0001e20000000400 */
[----:B------:R1:W-:Y:S02]  /*34be0*/  STS.U16 [R15+0xf00], R21 ;  /* 0x000f00150f007388 */ /* 0x0003e40000000400 */
[----:B------:R1:W-:Y:S01]  /*34bf0*/  STS.U16 [R15+0x1700], R19 ;  /* 0x001700130f007388 */ /* 0x0003e20000000400 */
[----:B0-----:R-:W4:Y:S01]  /*34c00*/  LDL.LU R23, [R1+0x38f4] ;  /* 0x0038f40001177983 */ /* 0x001f220000300800 */
[----:B-1----:R-:W4:Y:S02]  /*34c10*/  LDL.LU R21, [R1+0x38f0] ;  /* 0x0038f00001157983 */ /* 0x002f240000300800 */
[----:B------:R-:W4:Y:S01]  /*34c20*/  LDL.LU R19, [R1+0x38ec] ;  /* 0x0038ec0001137983 */ /* 0x000f220000300800 */
[----:B--2---:R0:W-:Y:S04]  /*34c30*/  STS.U16 [R15+0x1f00], R0 ;  /* 0x001f00000f007388 */ /* 0x0041e80000000400 */
[----:B0-----:R-:W2:Y:S04]  /*34c40*/  LDL.LU R0, [R1+0x38e8] ;  /* 0x0038e80001007983 */ /* 0x001ea80000300800 */
[----:B---3--:R-:W-:Y:S01]  /*34c50*/  STS.U16 [R15+0x2700], R17 ;  /* 0x002700110f007388 */ /* 0x008fe20000000400 */
[----:B----4-:R-:W-:Y:S03]  /*34c60*/  STS.U16 [R15+0x2f00], R13 ;  /* 0x002f000d0f007388 */ /* 0x010fe60000000400 */
[----:B------:R0:W-:Y:S01]  /*34c70*/  STS.U16 [R15+0x3700], R12 ;  /* 0x0037000c0f007388 */ /* 0x0001e20000000400 */
[----:B------:R-:W-:Y:S03]  /*34c80*/  STS.U16 [R15+0x3f00], R20 ;  /* 0x003f00140f007388 */ /* 0x000fe60000000400 */
        /* <DEDUP_REMOVED lines=10> */
[----:B0-----:R-:W3:Y:S04]  /*34d30*/  LDL R12, [R1+0x5c4] ;  /* 0x0005c400010c7983 */ /* 0x001ee80000100800 */
[----:B--2---:R0:W-:Y:S01]  /*34d40*/  STS.U16 [R15+0x9700], R0 ;  /* 0x009700000f007388 */ /* 0x0041e20000000400 */
        /* <DEDUP_REMOVED lines=10> */
[----:B0-----:R-:W2:Y:S01]  /*34df0*/  LDL R0, [R1+0x5cc] ;  /* 0x0005cc0001007983 */ /* 0x001ea20000100800 */
[----:B------:R0:W-:Y:S02]  /*34e00*/  STS.U16 [R15+0xef00], R25 ;  /* 0x00ef00190f007388 */ /* 0x0001e40000000400 */
[----:B------:R1:W-:Y:S01]  /*34e10*/  STS.U16 [R15+0xf700], R27 ;  /* 0x00f7001b0f007388 */ /* 0x0003e20000000400 */
[----:B0-----:R-:W4:Y:S01]  /*34e20*/  LDL.LU.64 R24, [R1+0x6f0] ;  /* 0x0006f00001187983 */ /* 0x001f220000300a00 */
[----:B-1----:R-:W4:Y:S02]  /*34e30*/  LDL.LU.64 R26, [R1+0x6f8] ;  /* 0x0006f800011a7983 */ /* 0x002f240000300a00 */
[----:B------:R-:W-:Y:S02]  /*34e40*/  STS.U16 [R15+0xff00], R29 ;  /* 0x00ff001d0f007388 */ /* 0x000fe40000000400 */
[----:B------:R-:W-:Y:S06]  /*34e50*/  BAR.SYNC.DEFER_BLOCKING 0x0 ;  /* 0x0000000000007b1d */ /* 0x000fec0000010000 */
[----:B---3--:R-:W-:Y:S04]  /*34e60*/  LDSM.16.MT88.4 R4, [R12+0x10000] ;  /* 0x010000000c04783b */ /* 0x008fe80000004200 */
[----:B--2---:R-:W-:Y:S04]  /*34e70*/  LDSM.16.M88.4 R8, [R0+0x4000] ;  /* 0x004000000008783b */ /* 0x004fe80000000200 */
[----:B------:R-:W-:Y:S04]  /*34e80*/  LDSM.16.M88.4 R20, [R0+0x2000] ;  /* 0x002000000014783b */ /* 0x000fe80000000200 */
[----:B------:R-:W-:Y:S04]  /*34e90*/  LDSM.16.M88.4 R16, [R0+0x8000] ;  /* 0x008000000010783b */ /* 0x000fe80000000200 */
[----:B----4-:R-:W-:Y:S01]  /*34ea0*/  STL.64 [R1+0x38c8], R26 ;  /* 0x0038c81a01007387 */ /* 0x010fe20000100a00 */
[----:B------:R0:W-:Y:S03]  /*34eb0*/  STL.64 [R1+0x38c0], R24 ;  /* 0x0038c01801007387 */ /* 0x0001e60000100a00 */
[----:B0-----:R-:W2:Y:S01]  /*34ec0*/  LDL.LU.64 R24, [R1+0x700] ;  /* 0x0007000001187983 */ /* 0x001ea20000300a00 */
[----:B------:R-:W3:Y:S03]  /*34ed0*/  LDL.LU.64 R26, [R1+0x708] ;  /* 0x00070800011a7983 */ /* 0x000ee60000300a00 */
[----:B---3--:R-:W-:Y:S01]  /*34ee0*/  STL.64 [R1+0x38e0], R26 ;  /* 0x0038e01a01007387 */ /* 0x008fe20000100a00 */
[----:B--2---:R-:W-:Y:S02]  /*34ef0*/  STL.64 [R1+0x38d8], R24 ;  /* 0x0038d81801007387 */ /* 0x004fe40000100a00 */
[----:B------:R-:W-:Y:S02]  /*34f00*/  STL [R1+0x389c], R12 ;  /* 0x00389c0c01007387 */ /* 0x000fe40000100800 */
[----:B------:R-:W0:Y:S04]  /*34f10*/  LDSM.16.M88.4 R12, [R0] ;  /* 0x00000000000c783b */ /* 0x000e280000000200 */
[----:B------:R-:W-:Y:S04]  /*34f20*/  LDSM.16.M88.4 R24, [R0+0xa000] ;  /* 0x00a000000018783b */ /* 0x000fe80000000200 */
[----:B0-----:R0:W-:Y:S01]  /*34f30*/  STL.64 [R1+0x20], R12 ;  /* 0x0000200c01007387 */ /* 0x0011e20000100a00 */
[----:B------:R-:W-:Y:S02]  /*34f40*/  STL.64 [R1+0x28], R14 ;  /* 0x0000280e01007387 */ /* 0x000fe40000100a00 */
[----:B------:R-:W-:Y:S02]  /*34f50*/  STL.64 [R1], R8 ;  /* 0x0000000801007387 */ /* 0x000fe40000100a00 */
[----:B------:R-:W-:Y:S02]  /*34f60*/  STL.64 [R1+0x8], R10 ;  /* 0x0000080a01007387 */ /* 0x000fe40000100a00 */
[----:B0-----:R-:W-:-:S02]  /*34f70*/  IMAD.MOV.U32 R13, RZ, RZ, R8 ;  /* 0x000000ffff0d7224 */ /* 0x001fc400078e0008 */
[----:B------:R-:W-:Y:S02]  /*34f80*/  IMAD.MOV.U32 R12, RZ, RZ, R9 ;  /* 0x000000ffff0c7224 */ /* 0x000fe400078e0009 */
[----:B------:R-:W0:Y:S04]  /*34f90*/  LDSM.16.M88.4 R8, [R0+0x6000] ;  /* 0x006000000008783b */ /* 0x000e280000000200 */
[----:B------:R1:W-:Y:S04]  /*34fa0*/  STL.64 [R1+0x38d0], R12 ;  /* 0x0038d00c01007387 */ /* 0x0003e80000100a00 */
[----:B-1----:R-:W2:Y:S04]  /*34fb0*/  LDL.64 R12, [R1+0x20] ;  /* 0x00002000010c7983 */ /* 0x002ea80000100a00 */
[----:B0-----:R-:W-:Y:S01]  /*34fc0*/  STL [R1+0x355c], R10 ;  /* 0x00355c0a01007387 */ /* 0x001fe20000100800 */
[----:B------:R-:W-:Y:S02]  /*34fd0*/  STL.64 [R1+0x10], R20 ;  /* 0x0000101401007387 */ /* 0x000fe40000100a00 */
[----:B------:R-:W-:Y:S02]  /*34fe0*/  STL.64 [R1+0x18], R22 ;  /* 0x0000181601007387 */ /* 0x000fe40000100a00 */
[----:B------:R-:W-:Y:S01]  /*34ff0*/  STL [R1+0x3558], R11 ;  /* 0x0035580b01007387 */ /* 0x000fe20000100800 */
[----:B------:R-:W-:Y:S01]  /*35000*/  STL.64 [R1+0x50], R24 ;  /* 0x0000501801007387 */ /* 0x000fe20000100a00 */
[----:B------:R0:W-:Y:S03]  /*35010*/  STL.64 [R1+0x58], R26 ;  /* 0x0000581a01007387 */ /* 0x0001e60000100a00 */
[----:B0-----:R-:W3:Y:S01]  /*35020*/  LDL.LU.64 R26, [R1+0x38e0] ;  /* 0x0038e000011a7983 */ /* 0x001ee20000300a00 */
[----:B------:R-:W3:Y:S02]  /*35030*/  LDL.LU.64 R24, [R1+0x38d8] ;  /* 0x0038d80001187983 */ /* 0x000ee40000300a00 */
[----:B--2---:R-:W-:-:S02]  /*35040*/  IMAD.MOV.U32 R3, RZ, RZ, R12 ;  /* 0x000000ffff037224 */ /* 0x004fc400078e000c */
[----:B------:R-:W-:Y:S01]  /*35050*/  IMAD.MOV.U32 R2, RZ, RZ, R13 ;  /* 0x000000ffff027224 */ /* 0x000fe200078e000d */
[----:B---3--:R-:W-:Y:S01]  /*35060*/  HMMA.16816.F32.BF16 R24, R4, R12, R24 ;  /* 0x0000000c0418723c */ /* 0x008fe20000041818 */
[----:B------:R-:W2:Y:S11]  /*35070*/  LDL.LU.64 R12, [R1+0x38d0] ;  /* 0x0038d000010c7983 */ /* 0x000eb60000300a00 */
[----:B------:R-:W-:Y:S11]  /*35080*/  @!UPT UIADD3 URZ, URZ, URZ, URZ ;  /* 0x0000003f3f3ff290 */ /* 0x000ff6000fffe03f */
[----:B------:R0:W-:Y:S01]  /*35090*/  STL.64 [R1+0x320], R24 ;  /* 0x0003201801007387 */ /* 0x0001e20000100a00 */
[----:B------:R-:W-:Y:S02]  /*350a0*/  IMAD.MOV.U32 R10, RZ, RZ, R26 ;  /* 0x000000ffff0a7224 */ /* 0x000fe400078e001a */
[----:B------:R-:W-:Y:S02]  /*350b0*/  IMAD.MOV.U32 R11, RZ, RZ, R27 ;  /* 0x000000ffff0b7224 */ /* 0x000fe400078e001b */
[----:B------:R-:W3:Y:S04]  /*350c0*/  LDL.LU.64 R26, [R1+0x38c8] ;  /* 0x0038c800011a7983 */ /* 0x000ee80000300a00 */
[----:B0-----:R-:W3:Y:S01]  /*350d0*/  LDL.LU.64 R24, [R1+0x38c0] ;  /* 0x0038c00001187983 */ /* 0x001ee20000300a00 */
[----:B------:R-:W-:Y:S02]  /*350e0*/  STL.64 [R1+0x30], R16 ;  /* 0x0000301001007387 */ /* 0x000fe40000100a00 */
[----:B------:R-:W-:Y:S02]  /*350f0*/  STL.64 [R1+0x38], R18 ;  /* 0x0000381201007387 */ /* 0x000fe40000100a00 */
[----:B------:R2:W-:Y:S02]  /*35100*/  STL.64 [R1+0x38a0], R16 ;  /* 0x0038a01001007387 */ /* 0x0005e40000100a00 */
[----:B--2---:R-:W-:-:S02]  /*35110*/  IMAD.MOV.U32 R16, RZ, RZ, R13 ;  /* 0x000000ffff107224 */ /* 0x004fc400078e000d */
[----:B------:R-:W-:-:S05]  /*35120*/  IMAD.MOV.U32 R17, RZ, RZ, R12 ;  /* 0x000000ffff117224 */ /* 0x000fca00078e000c */
[----:B------:R-:W-:Y:S02]  /*35130*/  STL.64 [R1+0x38b8], R16 ;  /* 0x0038b81001007387 */ /* 0x000fe40000100a00 */
[----:B------:R-:W0:Y:S04]  /*35140*/  LDSM.16.M88.4 R16, [R0+0xc000] ;  /* 0x00c000000010783b */ /* 0x000e280000000200 */
[----:B------:R1:W-:Y:S02]  /*35150*/  STL [R1+0x3564], R10 ;  /* 0x0035640a01007387 */ /* 0x0003e40000100800 */
[----:B------:R2:W-:Y:S01]  /*35160*/  STL [R1+0x3560], R11 ;  /* 0x0035600b01007387 */ /* 0x0005e20000100800 */
[----:B---3--:R-:W-:Y:S01]  /*35170*/  HMMA.16816.F32.BF16 R12, R4, R20, R24 ;  /* 0x00000014040c723c */ /* 0x008fe20000041818 */
[----:B0-----:R-:W-:Y:S01]  /*35180*/  STL.64 [R1+0x60], R16 ;  /* 0x0000601001007387 */ /* 0x001fe20000100a00 */
[----:B------:R-:W-:Y:S05]  /*35190*/  STL.64 [R1+0x68], R18 ;  /* 0x0000681201007387 */ /* 0x000fea0000100a00 */
[----:B------:R-:W-:-:S02]  /*351a0*/  IMAD.MOV.U32 R25, RZ, RZ, R20 ;  /* 0x000000ffff197224 */ /* 0x000fc400078e0014 */
[----:B------:R-:W0:Y:S11]  /*351b0*/  LDSM.16.M88.4 R16, [R0+0xe000] ;  /* 0x00e000000010783b */ /* 0x000e360000000200 */
[----:B------:R-:W-:Y:S03]  /*351c0*/  @!UPT UIADD3 URZ, URZ, URZ, URZ ;  /* 0x0000003f3f3ff290 */ /* 0x000fe6000fffe03f */
[----:B------:R3:W-:Y:S01]  /*351d0*/  STL [R1+0x310], R12 ;  /* 0x0003100c01007387 */ /* 0x0007e20000100800 */
[----:B-1----:R-:W-:Y:S02]  /*351e0*/  IMAD.MOV.U32 R10, RZ, RZ, R13 ;  /* 0x000000ffff0a7224 */ /* 0x002fe400078e000d */
[----:B------:R1:W-:Y:S02]  /*351f0*/  STL [R1+0x31c], R15 ;  /* 0x00031c0f01007387 */ /* 0x0003e40000100800 */
[----:B--2---:R-:W-:Y:S01]  /*35200*/  IMAD.MOV.U32 R11, RZ, RZ, R14 ;  /* 0x000000ffff0b7224 */ /* 0x004fe200078e000e */
[----:B---3--:R-:W2:Y:S01]  /*35210*/  LDL.LU.64 R12, [R1+0x710] ;  /* 0x00071000010c7983 */ /* 0x008ea20000300a00 */
[----:B-1----:R-:W3:Y:S03]  /*35220*/  LDL.LU.64 R14, [R1+0x718] ;  /* 0x00071800010e7983 */ /* 0x002ee60000300a00 */
[----:B---3--:R-:W-:Y:S01]  /*35230*/  STL.64 [R1+0x38b0], R14 ;  /* 0x0038b00e01007387 */ /* 0x008fe20000100a00 */
[----:B--2---:R1:W-:Y:S03]  /*35240*/  STL.64 [R1+0x38a8], R12 ;  /* 0x0038a80c01007387 */ /* 0x0043e60000100a00 */
[----:B-1----:R-:W2:Y:S01]  /*35250*/  LDL.LU.64 R12, [R1+0x720] ;  /* 0x00072000010c7983 */ /* 0x002ea20000300a00 */
[----:B------:R-:W2:Y:S02]  /*35260*/  LDL.LU.64 R14, [R1+0x728] ;  /* 0x00072800010e7983 */ /* 0x000ea40000300a00 */
[----:B------:R-:W3:Y:S02]  /*35270*/  LDL R20, [R1+0x13a4] ;  /* 0x0013a40001147983 */ /* 0x000ee40000100800 */
[----:B------:R-:W-:-:S02]  /*35280*/  IMAD.MOV.U32 R24, RZ, RZ, R21 ;  /* 0x000000ffff187224 */ /* 0x000fc400078e0015 */
[----:B0-----:R-:W-:Y:S01]  /*35290*/  IMAD.MOV.U32 R26, RZ, RZ, R16 ;  /* 0x000000ffff1a7224 */ /* 0x001fe200078e0010 */
[----:B---3--:R0:W-:Y:S04]  /*352a0*/  STL [R1+0x3898], R20 ;  /* 0x0038981401007387 */ /* 0x0081e80000100800 */
[----:B0-----:R-:W3:Y:S01]  /*352b0*/  LDL.LU.64 R20, [R1+0x550] ;  /* 0x0005500001147983 */ /* 0x001ee20000300a00 */
[----:B------:R-:W3:Y:S02]  /*352c0*/  LDL.LU.64 R22, [R1+0x558] ;  /* 0x0005580001167983 */ /* 0x000ee40000300a00 */
[----:B------:R0:W-:Y:S02]  /*352d0*/  STL.64 [R1+0x3890], R24 ;  /* 0x0038901801007387 */ /* 0x0001e40000100a00 */
[----:B0-----:R-:W4:Y:S01]  /*352e0*/  LDL.64 R24, [R1+0x60] ;  /* 0x0000600001187983 */ /* 0x001f220000100a00 */
[----:B------:R-:W-:Y:S02]  /*352f0*/  STL [R1+0x356c], R10 ;  /* 0x00356c0a01007387 */ /* 0x000fe40000100800 */
[----:B------:R0:W-:Y:S02]  /*35300*/  STL [R1+0x3568], R11 ;  /* 0x0035680b01007387 */ /* 0x0001e40000100800 */
[----:B------:R1:W-:Y:S01]  /*35310*/  STL.64 [R1+0x70], R16 ;  /* 0x0000701001007387 */ /* 0x0003e20000100a00 */
[----:B------:R2:W-:Y:S01]  /*35320*/  STL.64 [R1+0x78], R18 ;  /* 0x0000781201007387 */ /* 0x0005e20000100a00 */
[----:B0-----:R-:W-:-:S03]  /*35330*/  IMAD.MOV.U32 R11, RZ, RZ, R17 ;  /* 0x000000ffff0b7224 */ /* 0x001fc600078e0011 */
[----:B-1----:R-:W2:Y:S01]  /*35340*/  LDL.LU.64 R16, [R1+0x38b8] ;  /* 0x0038b80001107983 */ /* 0x002ea20000300a00 */
[----:B------:R-:W-:Y:S01]  /*35350*/  STL [R1+0x2980], R0 ;  /* 0x0029800001007387 */ /* 0x000fe20000100800 */
[C---:B--2---:R-:W-:Y:S02]  /*35360*/  HMMA.16816.F32.BF16 R16, R4.reuse, R16, R12 ;  /* 0x000000100410723c */ /* 0x044fe4000004180c */
[----:B------:R-:W2:Y:S01]  /*35370*/  LDL.LU.64 R14, [R1+0x38b0] ;  /* 0x0038b000010e7983 */ /* 0x000ea20000300a00 */
[----:B------:R-:W2:Y:S11]  /*35380*/  LDL.LU.64 R12, [R1+0x38a8] ;  /* 0x0038a800010c7983 */ /* 0x000eb60000300a00 */
[----:B------:R-:W-:Y:S09]  /*35390*/  @!UPT UIADD3 URZ, URZ, URZ, URZ ;  /* 0x0000003f3f3ff290 */ /* 0x000ff2000fffe03f */
[----:B------:R0:W-:Y:S01]  /*353a0*/  STL.64 [R1+0x300], R16 ;  /* 0x0003001001007387 */ /* 0x0001e20000100a00 */
[----:B------:R-:W-:Y:S03]  /*353b0*/  STL.64 [R1+0x308], R18 ;  /* 0x0003081201007387 */ /* 0x000fe60000100a00 */
[----:B0-----:R-:W3:Y:S01]  /*353c0*/  LDL.LU.64 R16, [R1+0x38a0] ;  /* 0x0038a00001107983 */ /* 0x001ee20000300a00 */
[C---:B--2---:R-:W-:Y:S11]  /*353d0*/  HMMA.16816.F32.BF16 R12, R4.reuse, R8, R12 ;  /* 0x00000008040c723c */ /* 0x044ff6000004180c */
[----:B------:R-:W-:Y:S11]  /*353e0*/  @!UPT UIADD3 URZ, URZ, URZ, URZ ;  /* 0x0000003f3f3ff290 */ /* 0x000ff6000fffe03f */
[----:B------:R-:W-:Y:S01]  /*353f0*/  @!UPT UIADD3 URZ, URZ, URZ, URZ ;  /* 0x0000003f3f3ff290 */ /* 0x000fe2000fffe03f */
[----:B------:R0:W-:Y:S01]  /*35400*/  STL.64 [R1+0x2f0], R12 ;  /* 0x0002f00c01007387 */ /* 0x0001e20000100a00 */
[----:B------:R-:W-:Y:S03]  /*35410*/  STL.64 [R1+0x2f8], R14 ;  /* 0x0002f80e01007387 */ /* 0x000fe60000100a00 */
[----:B0-----:R-:W2:Y:S01]  /*35420*/  LDL.LU R12, [R1+0x389c] ;  /* 0x00389c00010c7983 */ /* 0x001ea20000300800 */
[----:B---3--:R-:W-:Y:S03]  /*35430*/  HMMA.16816.F32.BF16 R16, R4, R16, R20 ;  /* 0x000000100410723c */ /* 0x008fe60000041814 */
[----:B--2---:R-:W0:Y:S04]  /*35440*/  LDSM.16.MT88.4 R12, [R12+0x10080] ;  /* 0x010080000c0c783b */ /* 0x004e280000004200 */
[----:B0-----:R-:W-:Y:S01]  /*35450*/  STL.64 [R1+0x3878], R14 ;  /* 0x0038780e01007387 */ /* 0x001fe20000100a00 */
[----:B------:R0:W-:Y:S03]  /*35460*/  STL.64 [R1+0x3870], R12 ;  /* 0x0038700c01007387 */ /* 0x0001e60000100a00 */
[----:B0-----:R-:W2:Y:S01]  /*35470*/  LDL.64 R12, [R1+0x50] ;  /* 0x00005000010c7983 */ /* 0x001ea20000100a00 */
[----:B------:R-:W3:Y:S11]  /*35480*/  LDL.LU R20, [R1+0x3898] ;  /* 0x0038980001147983 */ /* 0x000ef60000300800 */
[----:B------:R-:W-:Y:S02]  /*35490*/  STL.64 [R1+0x2e0], R16 ;  /* 0x0002e01001007387 */ /* 0x000fe40000100a00 */
[----:B------:R-:W-:Y:S02]  /*354a0*/  STL.64 [R1+0x2e8], R18 ;  /* 0x0002e81201007387 */ /* 0x000fe40000100a00 */
[----:B---3--:R-:W0:Y:S02]  /*354b0*/  LDSM.16.MT88.4 R16, [R20+0x10000] ;  /* 0x010000001410783b */ /* 0x008e240000004200 */
[----:B------:R-:W1:Y:S02]  /*354c0*/  LDSM.16.MT88.4 R20, [R20+0x10080] ;  /* 0x010080001414783b */ /* 0x000e640000004200 */
[----:B0-----:R-:W-:Y:S02]  /*354d0*/  STL.64 [R1+0x3818], R18 ;  /* 0x0038181201007387 */ /* 0x001fe40000100a00 */
[----:B------:R0:W-:Y:S02]  /*354e0*/  STL.64 [R1+0x3810], R16 ;  /* 0x0038101001007387 */ /* 0x0001e40000100a00 */
[----:B0-----:R-:W3:Y:S01]  /*354f0*/  LDL.LU.64 R16, [R1+0x540] ;  /* 0x0005400001107983 */ /* 0x001ee20000300a00 */
[----:B------:R-:W3:Y:S02]  /*35500*/  LDL.LU.64 R18, [R1+0x548] ;  /* 0x0005480001127983 */ /* 0x000ee40000300a00 */
[----:B--2---:R-:W-:-:S02]  /*35510*/  IMAD.MOV.U32 R10, RZ, RZ, R12 ;  /* 0x000000ffff0a7224 */ /* 0x004fc400078e000c */
[----:B------:R-:W-:Y:S01]  /*35520*/  IMAD.MOV.U32 R0, RZ, RZ, R13 ;  /* 0x000000ffff007224 */ /* 0x000fe200078e000d */
[----:B---3--:R-:W-:Y:S11]  /*35530*/  HMMA.16816.F32.BF16 R16, R4, R12, R16 ;  /* 0x0000000c0410723c */ /* 0x008ff60000041810 */
[----:B------:R-:W-:Y:S11]  /*35540*/  @!UPT UIADD3 URZ, URZ, URZ, URZ ;  /* 0x0000003f3f3ff290 */ /* 0x000ff6000fffe03f */
[----:B------:R-:W-:Y:S01]  /*35550*/  @!UPT UIADD3 URZ, URZ, URZ, URZ ;  /* 0x0000003f3f3ff290 */ /* 0x000fe2000fffe03f */
[----:B------:R0:W-:Y:S01]  /*35560*/  STL.64 [R1+0x2d0], R16 ;  /* 0x0002d01001007387 */ /* 0x0001e20000100a00 */
[----:B------:R-:W-:Y:S03]  /*35570*/  STL.64 [R1+0x2d8], R18 ;  /* 0x0002d81201007387 */ /* 0x000fe60000100a00 */
[----:B0-----:R-:W2:Y:S01]  /*35580*/  LDL R16, [R1+0x13a0] ;  /* 0x0013a00001107983 */ /* 0x001ea20000100800 */
[----:B-1----:R-:W-:Y:S02]  /*35590*/  STL.64 [R1+0x37b8], R22 ;  /* 0x0037b81601007387 */ /* 0x002fe40000100a00 */
[----:B------:R0:W-:Y:S02]  /*355a0*/  STL.64 [R1+0x37b0], R20 ;  /* 0x0037b01401007387 */ /* 0x0001e40000100a00 */
[----:B0-----:R-:W-:Y:S02]  /*355b0*/  IMAD.MOV.U32 R20, RZ, RZ, R10 ;  /* 0x000000ffff147224 */ /* 0x001fe400078e000a */
[----:B------:R-:W-:-:S05]  /*355c0*/  IMAD.MOV.U32 R21, RZ, RZ, R0 ;  /* 0x000000ffff157224 */ /* 0x000fca00078e0000 */
[----:B------:R0:W-:Y:S04]  /*355d0*/  STL.64 [R1+0x3830], R20 ;  /* 0x0038301401007387 */ /* 0x0001e80000100a00 */
[----:B0-----:R-:W3:Y:S01]  /*355e0*/  LDL.LU.64 R20, [R1+0x580] ;  /* 0x0005800001147983 */ /* 0x001ee20000300a00 */
[----:B------:R-:W3:Y:S02]  /*355f0*/  LDL.LU.64 R22, [R1+0x588] ;  /* 0x0005880001167983 */ /* 0x000ee40000300a00 */
[----:B----4-:R-:W-:Y:S02]  /*35600*/  IMAD.MOV.U32 R15, RZ, RZ, R24 ;  /* 0x000000ffff0f7224 */ /* 0x010fe400078e0018 */
[----:B------:R-:W-:Y:S02]  /*35610*/  IMAD.MOV.U32 R14, RZ, RZ, R25 ;  /* 0x000000ffff0e7224 */ /* 0x000fe400078e0019 */
[----:B------:R-:W-:Y:S01]  /*35620*/  IMAD.MOV.U32 R13, RZ, RZ, R11 ;  /* 0x000000ffff0d7224 */ /* 0x000fe200078e000b */
[----:B---3--:R-:W-:Y:S01]  /*35630*/  HMMA.16816.F32.BF16 R20, R4, R24, R20 ;  /* 0x000000180414723c */ /* 0x008fe20000041814 */
[----:B------:R-:W3:Y:S11]  /*35640*/  LDL.LU.64 R24, [R1+0x3890] ;  /* 0x0038900001187983 */ /* 0x000ef60000300a00 */
[----:B------:R-:W-:Y:S11]  /*35650*/  @!UPT UIADD3 URZ, URZ, URZ, URZ ;  /* 0x0000003f3f3ff290 */ /* 0x000ff6000fffe03f */
[----:B------:R-:W-:Y:S01]  /*35660*/  STL [R1+0x2c8], R22 ;  /* 0x0002c81601007387 */ /* 0x000fe20000100800 */
[----:B------:R-:W-:Y:S02]  /*35670*/  IMAD.MOV.U32 R10, RZ, RZ, R20 ;  /* 0x000000ffff0a7224 */ /* 0x000fe400078e0014 */
[----:B------:R-:W-:Y:S02]  /*35680*/  IMAD.MOV.U32 R11, RZ, RZ, R21 ;  /* 0x000000ffff0b7224 */ /* 0x000fe400078e0015 */
[----:B------:R-:W4:Y:S04]  /*35690*/  LDL.64 R20, [R1+0x30] ;  /* 0x0000300001147983 */ /* 0x000f280000100a00 */
[----:B----4-:R0:W-:Y:S04]  /*356a0*/  STL.64 [R1+0x3840], R20 ;  /* 0x0038401401007387 */ /* 0x0101e80000100a00 */
[----:B0-----:R-:W4:Y:S01]  /*356b0*/  LDL.64 R20, [R1] ;  /* 0x0000000001147983 */ /* 0x001f220000100a00 */
[----:B------:R-:W-:-:S02]  /*356c0*/  IMAD.MOV.U32 R12, RZ, RZ, R26 ;  /* 0x000000ffff0c7224 */ /* 0x000fc400078e001a */
[----:B------:R-:W-:Y:S01]  /*356d0*/  IMAD.MOV.U32 R0, RZ, RZ, R23 ;  /* 0x000000ffff007224 */ /* 0x000fe200078e0017 */
[----:B----4-:R3:W-:Y:S02]  /*356e0*/  STL.64 [R1+0x3850], R20 ;  /* 0x0038501401007387 */ /* 0x0107e40000100a00 */
[----:B---3--:R-:W-:Y:S02]  /*356f0*/  IMAD.MOV.U32 R20, RZ, RZ, R25 ;  /* 0x000000ffff147224 */ /* 0x008fe400078e0019 */
[----:B------:R-:W-:Y:S02]  /*35700*/  IMAD.MOV.U32 R21, RZ, RZ, R24 ;  /* 0x000000ffff157224 */ /* 0x000fe400078e0018 */
[----:B--2---:R-:W0:Y:S04]  /*35710*/  LDSM.16.MT88.4 R24, [R16+0x10000] ;  /* 0x010000001018783b */ /* 0x004e280000004200 */
[----:B------:R-:W-:Y:S01]  /*35720*/  STL.64 [R1+0x3868], R20 ;  /* 0x0038681401007387 */ /* 0x000fe20000100a00 */
[----:B------:R-:W-:Y:S02]  /*35730*/  STL [R1+0x3574], R11 ;  /* 0x0035740b01007387 */ /* 0x000fe40000100800 */
[----:B------:R-:W-:Y:S02]  /*35740*/  STL [R1+0x3888], R10 ;  /* 0x0038880a01007387 */ /* 0x000fe40000100800 */
[----:B------:R1:W-:Y:S02]  /*35750*/  STL.64 [R1+0x3880], R8 ;  /* 0x0038800801007387 */ /* 0x0003e40000100a00 */
[----:B-1----:R-:W2:Y:S01]  /*35760*/  LDL.LU.64 R8, [R1+0x570] ;  /* 0x0005700001087983 */ /* 0x002ea20000300a00 */
[----:B------:R-:W2:Y:S02]  /*35770*/  LDL.LU.64 R10, [R1+0x578] ;  /* 0x00057800010a7983 */ /* 0x000ea40000300a00 */
[----:B------:R-:W-:Y:S01]  /*35780*/  STL [R1+0x3570], R0 ;  /* 0x0035700001007387 */ /* 0x000fe20000100800 */
[----:B0-----:R-:W-:Y:S01]  /*35790*/  STL.64 [R1+0x3750], R26 ;  /* 0x0037501a01007387 */ /* 0x001fe20000100a00 */
[----:B------:R0:W-:Y:S02]  /*357a0*/  STL.64 [R1+0x3748], R24 ;  /* 0x0037481801007387 */ /* 0x0001e40000100a00 */
[----:B------:R-:W3:Y:S02]  /*357b0*/  LDL.LU.64 R20, [R1+0x660] ;  /* 0x0006600001147983 */ /* 0x000ee40000300a00 */
[----:B------:R-:W3:Y:S02]  /*357c0*/  LDL.LU.64 R22, [R1+0x668] ;  /* 0x0006680001167983 */ /* 0x000ee40000300a00 */
[----:B0-----:R-:W-:-:S02]  /*357d0*/  IMAD.MOV.U32 R24, RZ, RZ, R15 ;  /* 0x000000ffff187224 */ /* 0x001fc400078e000f */
[----:B------:R-:W-:-:S05]  /*357e0*/  IMAD.MOV.U32 R25, RZ, RZ, R14 ;  /* 0x000000ffff197224 */ /* 0x000fca00078e000e */
[----:B------:R0:W-:Y:S04]  /*357f0*/  STL.64 [R1+0x3848], R24 ;  /* 0x0038481801007387 */ /* 0x0001e80000100a00 */
[----:B0-----:R-:W4:Y:S01]  /*35800*/  LDL.LU.64 R24, [R1+0x640] ;  /* 0x0006400001187983 */ /* 0x001f220000300a00 */
[----:B------:R-:W3:Y:S01]  /*35810*/  LDL.LU.64 R26, [R1+0x648] ;  /* 0x00064800011a7983 */ /* 0x000ee20000300a00 */
[----:B--2---:R-:W-:Y:S11]  /*35820*/  HMMA.16816.F32.BF16 R4, R4, R12, R8 ;  /* 0x0000000c0404723c */ /* 0x004ff60000041808 */
[----:B------:R-:W-:Y:S11]  /*35830*/  @!UPT UIADD3 URZ, URZ, URZ, URZ ;  /* 0x0000003f3f3ff290 */ /* 0x000ff6000fffe03f */
[----:B------:R-:W-:Y:S02]  /*35840*/  @!UPT UIADD3 URZ, URZ, URZ, URZ ;  /* 0x0000003f3f3ff290 */ /* 0x000fe4000fffe03f */
[----:B------:R-:W-:Y:S02]  /*35850*/  IMAD.MOV.U32 R11, RZ, RZ, R4 ;  /* 0x000000ffff0b7224 */ /* 0x000fe400078e0004 */
[----:B------:R-:W-:Y:S01]  /*35860*/  IMAD.MOV.U32 R0, RZ, RZ, R6 ;  /* 0x000000ffff007224 */ /* 0x000fe200078e0006 */
[----:B---3--:R-:W-:Y:S01]  /*35870*/  STL.64 [R1+0x3860], R26 ;  /* 0x0038601a01007387 */ /* 0x008fe20000100a00 */
[----:B----4-:R0:W-:Y:S03]  /*35880*/  STL.64 [R1+0x3858], R24 ;  /* 0x0038581801007387 */ /* 0x0101e60000100a00 */
[----:B0-----:R-:W2:Y:S01]  /*35890*/  LDL.LU.64 R24, [R1+0x650] ;  /* 0x0006500001187983 */ /* 0x001ea20000300a00 */
[----:B------:R-:W2:Y:S02]  /*358a0*/  LDL.LU.64 R26, [R1+0x658] ;  /* 0x00065800011a7983 */ /* 0x000ea40000300a00 */
[----:B------:R-:W3:Y:S02]  /*358b0*/  LDL.LU R10, [R1+0x3888] ;  /* 0x00388800010a7983 */ /* 0x000ee40000300800 */
[----:B------:R-:W4:Y:S01]  /*358c0*/  LDL.LU.64 R8, [R1+0x3880] ;  /* 0x0038800001087983 */ /* 0x000f220000300a00 */
[----:B------:R-:W2:Y:S01]  /*358d0*/  LDL.LU.64 R14, [R1+0x3878] ;  /* 0x00387800010e7983 */ /* 0x000ea20000300a00 */
[----:B------:R-:W2:Y:S02]  /*358e0*/  LDL.LU.64 R12, [R1+0x3870] ;  /* 0x00387000010c7983 */ /* 0x000ea40000300a00 */
[----:B------:R-:W-:Y:S02]  /*358f0*/  STL [R1+0x214], R5 ;  /* 0x0002140501007387 */ /* 0x000fe40000100800 */
[----:B------:R-:W-:Y:S02]  /*35900*/  STL [R1+0x21c], R7 ;  /* 0x00021c0701007387 */ /* 0x000fe40000100800 */
[----:B------:R0:W1:Y:S04]  /*35910*/  LDSM.16.MT88.4 R4, [R16+0x10080] ;  /* 0x010080001004783b */ /* 0x0000680000004200 */
[----:B0-----:R-:W4:Y:S01]  /*35920*/  LDL.LU.64 R16, [R1+0x630] ;  /* 0x0006300001107983 */ /* 0x001f220000300a00 */
[----:B------:R-:W4:Y:S03]  /*35930*/  LDL.LU.64 R18, [R1+0x638] ;  /* 0x0006380001127983 */ /* 0x000f260000300a00 */
[----:B-1----:R-:W-:Y:S01]  /*35940*/  STL.64 [R1+0x36e8], R6 ;  /* 0x0036e80601007387 */ /* 0x002fe20000100a00 */
[----:B------:R0:W-:Y:S03]  /*35950*/  STL.64 [R1+0x36e0], R4 ;  /* 0x0036e00401007387 */ /* 0x0001e60000100a00 */
[----:B0-----:R-:W2:Y:S04]  /*35960*/  LDL.64 R4, [R1+0x70] ;  /* 0x0000700001047983 */ /* 0x001ea80000100a00 */
[----:B--2---:R0:W-:Y:S02]  /*35970*/  STL.64 [R1+0x3838], R4 ;  /* 0x0038380401007387 */ /* 0x0041e40000100a00 */
[----:B0-----:R-:W-:-:S02]  /*35980*/  IMAD.MOV.U32 R4, RZ, RZ, R3 ;  /* 0x000000ffff047224 */ /* 0x001fc400078e0003 */
[----:B------:R-:W-:-:S07]  /*35990*/  IMAD.MOV.U32 R5, RZ, RZ, R2 ;  /* 0x000000ffff057224 */ /* 0x000fce00078e0002 */
[C---:B------:R-:W-:Y:S01]  /*359a0*/  HMMA.16816.F32.BF16 R4, R12.reuse, R4, R20 ;  /* 0x000000040c04723c */ /* 0x040fe20000041814 */
[----:B------:R-:W2:Y:S11]  /*359b0*/  LDL.LU.64 R20, [R1+0x3868] ;  /* 0x0038680001147983 */ /* 0x000eb60000300a00 */
[----:B------:R-:W-:Y:S11]  /*359c0*/  @!UPT UIADD3 URZ, URZ, URZ, URZ ;  /* 0x0000003f3f3ff290 */ /* 0x000ff6000fffe03f */
[----:B------:R0:W-:Y:S01]  /*359d0*/  STL.64 [R1+0x180], R4 ;  /* 0x0001800401007387 */ /* 0x0001e20000100a00 */
[----:B------:R-:W-:Y:S02]  /*359e0*/  IMAD.MOV.U32 R3, RZ, RZ, R6 ;  /* 0x000000ffff037224 */ /* 0x000fe400078e0006 */
[----:B------:R-:W-:Y:S01]  /*359f0*/  IMAD.MOV.U32 R2, RZ, RZ, R7 ;  /* 0x000000ffff027224 */ /* 0x000fe200078e0007 */
[----:B0-----:R-:W3:Y:S01]  /*35a00*/  LDL.LU.64 R4, [R1+0x360] ;  /* 0x0003600001047983 */ /* 0x001ee20000300a00 */
[----:B------:R-:W3:Y:S01]  /*35a10*/  LDL.LU.64 R6, [R1+0x368] ;  /* 0x0003680001067983 */ /* 0x000ee20000300a00 */
[C---:B--2---:R-:W-:Y:S02]  /*35a20*/  HMMA.16816.F32.BF16 R20, R12.reuse, R20, R24 ;  /* 0x000000140c14723c */ /* 0x044fe40000041818 */
[----:B------:R-:W2:Y:S01]  /*35a30*/  LDL.LU.64 R26, [R1+0x3860] ;  /* 0x00386000011a7983 */ /* 0x000ea20000300a00 */
[----:B------:R-:W2:Y:S11]  /*35a40*/  LDL.LU.64 R24, [R1+0x3858] ;  /* 0x0038580001187983 */ /* 0x000eb60000300a00 */
[----:B------:R-:W-:Y:S09]  /*35a50*/  @!UPT UIADD3 URZ, URZ, URZ, URZ ;  /* 0x0000003f3f3ff290 */ /* 0x000ff2000fffe03f */
[----:B------:R0:W-:Y:S01]  /*35a60*/  STL.64 [R1+0x170], R20 ;  /* 0x0001701401007387 */ /* 0x0001e20000100a00 */
[----:B------:R-:W-:Y:S03]  /*35a70*/  STL.64 [R1+0x178], R22 ;  /* 0x0001781601007387 */ /* 0x000fe60000100a00 */
[----:B0-----:R-:W2:Y:S02]  /*35a80*/  LDL.LU.64 R20, [R1+0x3850] ;  /* 0x0038500001147983 */ /* 0x001ea40000300a00 */
[C---:B--2---:R-:W-:Y:S11]  /*35a90*/  HMMA.16816.F32.BF16 R24, R12.reuse, R20, R24 ;  /* 0x000000140c18723c */ /* 0x044ff60000041818 */
[----:B------:R-:W-:Y:S11]  /*35aa0*/  @!UPT UIADD3 URZ, URZ, URZ, URZ ;  /* 0x0000003f3f3ff290 */ /* 0x000ff6000fffe03f */
[----:B------:R-:W-:Y:S01]  /*35ab0*/  @!UPT UIADD3 URZ, URZ, URZ, URZ ;  /* 0x0000003f3f3ff290 */ /* 0x000fe2000fffe03f */
[----:B------:R0:W-:Y:S01]  /*35ac0*/  STL.64 [R1+0x160], R24 ;  /* 0x0001601801007387 */ /* 0x0001e20000100a00 */
[----:B------:R1:W-:Y:S03]  /*35ad0*/  STL.64 [R1+0x168], R26 ;  /* 0x0001681a01007387 */ /* 0x0003e60000100a00 */
[----:B0-----:R-:W2:Y:S01]  /*35ae0*/  LDL.LU.64 R24, [R1+0x3848] ;  /* 0x0038480001187983 */ /* 0x001ea20000300a00 */
[----:B-1----:R-:W-:Y:S02]  /*35af0*/  IMAD.MOV.U32 R27, RZ, RZ, R20 ;  /* 0x000000ffff1b7224 */ /* 0x002fe400078e0014 */
[----:B------:R-:W-:Y:S02]  /*35b00*/  IMAD.MOV.U32 R26, RZ, RZ, R21 ;  /* 0x000000ffff1a7224 */ /* 0x000fe400078e0015 */
[----:B------:R-:W3:Y:S01]  /*35b10*/  LDL.LU.64 R20, [R1+0x3840] ;  /* 0x0038400001147983 */ /* 0x000ee20000300a00 */
[C---:B----4-:R-:W-:Y:S02]  /*35b20*/  HMMA.16816.F32.BF16 R16, R12.reuse, R8, R16 ;  /* 0x000000080c10723c */ /* 0x050fe40000041810 */
[----:B------:R-:W-:Y:S06]  /*35b30*/  STL.64 [R1+0x3828], R26 ;  /* 0x0038281a01007387 */ /* 0x000fec0000100a00 */
[----:B---3--:R-:W-:Y:S01]  /*35b40*/  HMMA.16816.F32.BF16 R4, R12, R20, R4 ;  /* 0x000000140c04723c */ /* 0x008fe20000041804 */
[----:B--2---:R0:W-:Y:S04]  /*35b50*/  STL.64 [R1+0x3820], R24 ;  /* 0x0038201801007387 */ /* 0x0041e80000100a00 */
[----:B0-----:R-:W2:Y:S01]  /*35b60*/  LDL.LU.64 R24, [R1+0x350] ;  /* 0x0003500001187983 */ /* 0x001ea20000300a00 */
[----:B------:R-:W2:Y:S09]  /*35b70*/  LDL.LU.64 R26, [R1+0x358] ;  /* 0x00035800011a7983 */ /* 0x000eb20000300a00 */
[----:B------:R0:W-:Y:S02]  /*35b80*/  STL.64 [R1+0x150], R16 ;  /* 0x0001501001007387 */ /* 0x0001e40000100a00 */
[----:B------:R1:W-:Y:S01]  /*35b90*/  STL.64 [R1+0x158], R18 ;  /* 0x0001581201007387 */ /* 0x0003e20000100a00 */
[----:B0-----:R-:W3:Y:S01]  /*35ba0*/  LDL.LU.64 R16, [R1+0x250] ;  /* 0x0002500001107983 */ /* 0x001ee20000300a00 */
[----:B-1----:R-:W3:Y:S02]  /*35bb0*/  LDL.LU.64 R18, [R1+0x258] ;  /* 0x0002580001127983 */ /* 0x002ee40000300a00 */
[----:B------:R-:W-:Y:S02]  /*35bc0*/  STL.64 [R1+0x37e8], R10 ;  /* 0x0037e80a01007387 */ /* 0x000fe40000100a00 */
[----:B------:R0:W-:Y:S02]  /*35bd0*/  STL.64 [R1+0x37e0], R8 ;  /* 0x0037e00801007387 */ /* 0x0001e40000100a00 */
[----:B0-----:R-:W4:Y:S01]  /*35be0*/  LDL.LU.64 R8, [R1+0x340] ;  /* 0x0003400001087983 */ /* 0x001f220000300a00 */
[----:B------:R-:W4:Y:S02]  /*35bf0*/  LDL.LU.64 R10, [R1+0x348] ;  /* 0x00034800010a7983 */ /* 0x000f240000300a00 */
[----:B------:R0:W-:Y:S02]  /*35c00*/  STL.64 [R1+0x140], R4 ;  /* 0x0001400401007387 */ /* 0x0001e40000100a00 */
[----:B------:R1:W-:Y:S01]  /*35c10*/  STL.64 [R1+0x148], R6 ;  /* 0x0001480601007387 */ /* 0x0003e20000100a00 */
[----:B0-----:R-:W3:Y:S01]  /*35c20*/  LDL.LU.64 R4, [R1+0x3838] ;  /* 0x0038380001047983 */ /* 0x001ee20000300a00 */
[----:B-1----:R-:W-:-:S02]  /*35c30*/  IMAD.MOV.U32 R7, RZ, RZ, R20 ;  /* 0x000000ffff077224 */ /* 0x002fc400078e0014 */
[----:B------:R-:W-:Y:S02]  /*35c40*/  IMAD.MOV.U32 R6, RZ, RZ, R21 ;  /* 0x000000ffff067224 */ /* 0x000fe400078e0015 */
[----:B------:R-:W2:Y:S02]  /*35c50*/  LDL.LU.64 R20, [R1+0x3830] ;  /* 0x0038300001147983 */ /* 0x000ea40000300a00 */
[----:B--2---:R-:W-:Y:S11]  /*35c60*/  HMMA.16816.F32.BF16 R24, R12, R20, R24 ;  /* 0x000000140c18723c */ /* 0x004ff60000041818 */
[----:B------:R-:W-:Y:S11]  /*35c70*/  @!UPT UIADD3 URZ, URZ, URZ, URZ ;  /* 0x0000003f3f3ff290 */ /* 0x000ff6000fffe03f */
[----:B------:R-:W-:Y:S01]  /*35c80*/  @!UPT UIADD3 URZ, URZ, URZ, URZ ;  /* 0x0000003f3f3ff290 */ /* 0x000fe2000fffe03f */
[----:B------:R-:W-:Y:S01]  /*35c90*/  STL.64 [R1+0x130], R24 ;  /* 0x0001301801007387 */ /* 0x000fe20000100a00 */
[----:B------:R0:W-:Y:S03]  /*35ca0*/  STL.64 [R1+0x138], R26 ;  /* 0x0001381a01007387 */ /* 0x0001e60000100a00 */
[----:B0-----:R-:W2:Y:S01]  /*35cb0*/  LDL.LU.64 R26, [R1+0x3828] ;  /* 0x00382800011a7983 */ /* 0x001ea20000300a00 */
[----:B------:R-:W4:Y:S02]  /*35cc0*/  LDL.LU.64 R24, [R1+0x3820] ;  /* 0x0038200001187983 */ /* 0x000f240000300a00 */
[----:B------:R0:W-:Y:S02]  /*35cd0*/  STL.64 [R1+0x37d0], R20 ;  /* 0x0037d01401007387 */ /* 0x0001e40000100a00 */
[----:B0-----:R-:W-:Y:S02]  /*35ce0*/  IMAD.MOV.U32 R20, RZ, RZ, R7 ;  /* 0x000000ffff147224 */ /* 0x001fe400078e0007 */
[----:B------:R-:W-:-:S05]  /*35cf0*/  IMAD.MOV.U32 R21, RZ, RZ, R6 ;  /* 0x000000ffff157224 */ /* 0x000fca00078e0006 */
[----:B------:R0:W-:Y:S04]  /*35d00*/  STL.64 [R1+0x3808], R20 ;  /* 0x0038081401007387 */ /* 0x0001e80000100a00 */
[----:B0-----:R-:W2:Y:S01]  /*35d10*/  LDL.LU.64 R20, [R1+0x760] ;  /* 0x0007600001147983 */ /* 0x001ea20000300a00 */
[----:B------:R-:W2:Y:S01]  /*35d20*/  LDL.LU.64 R22, [R1+0x768] ;  /* 0x0007680001167983 */ /* 0x000ea20000300a00 */
[C---:B----4-:R-:W-:Y:S11]  /*35d30*/  HMMA.16816.F32.BF16 R8, R12.reuse, R24, R8 ;  /* 0x000000180c08723c */ /* 0x050ff60000041808 */
[----:B------:R-:W-:Y:S11]  /*35d40*/  @!UPT UIADD3 URZ, URZ, URZ, URZ ;  /* 0x0000003f3f3ff290 */ /* 0x000ff6000fffe03f */
[----:B------:R-:W-:Y:S01]  /*35d50*/  @!UPT UIADD3 URZ, URZ, URZ, URZ ;  /* 0x0000003f3f3ff290 */ /* 0x000fe2000fffe03f */
[----:B------:R0:W-:Y:S01]  /*35d60*/  STL.64 [R1+0x120], R8 ;  /* 0x0001200801007387 */ /* 0x0001e20000100a00 */
[----:B------:R1:W-:Y:S03]  /*35d70*/  STL.64 [R1+0x128], R10 ;  /* 0x0001280a01007387 */ /* 0x0003e60000100a00 */
[----:B0-----:R-:W4:Y:S01]  /*35d80*/  LDL.LU.64 R8, [R1+0x740] ;  /* 0x0007400001087983 */ /* 0x001f220000300a00 */
[----:B-1----:R-:W2:Y:S01]  /*35d90*/  LDL.LU.64 R10, [R1+0x748] ;  /* 0x00074800010a7983 */ /* 0x002ea20000300a00 */
[----:B---3--:R-:W-:Y:S02]  /*35da0*/  HMMA.16816.F32.BF16 R12, R12, R4, R16 ;  /* 0x000000040c0c723c */ /* 0x008fe40000041810 */
[----:B--2---:R-:W-:Y:S01]  /*35db0*/  STL.64 [R1+0x37f8], R10 ;  /* 0x0037f80a01007387 */ /* 0x004fe20000100a00 */
[----:B----4-:R0:W-:Y:S03]  /*35dc0*/  STL.64 [R1+0x37f0], R8 ;  /* 0x0037f00801007387 */ /* 0x0101e60000100a00 */
[----:B0-----:R-:W2:Y:S01]  /*35dd0*/  LDL.64 R8, [R1+0x10] ;  /* 0x0000100001087983 */ /* 0x001ea20000100a00 */
[----:B------:R0:W-:Y:S03]  /*35de0*/  STL.64 [R1+0x37d8], R24 ;  /* 0x0037d81801007387 */ /* 0x0001e60000100a00 */
[----:B0-----:R-:W3:Y:S01]  /*35df0*/  LDL.64 R24, [R1+0x20] ;  /* 0x0000200001187983 */ /* 0x001ee20000100a00 */
[----:B------:R-:W3:Y:S02]  /*35e00*/  LDL.LU.64 R18, [R1+0x3818] ;  /* 0x0038180001127983 */ /* 0x000ee40000300a00 */
[----:B------:R-:W3:Y:S02]  /*35e10*/  LDL.LU.64 R16, [R1+0x3810] ;  /* 0x0038100001107983 */ /* 0x000ee40000300a00 */
[----:B------:R0:W-:Y:S02]  /*35e20*/  STL.64 [R1+0x3800], R4 ;  /* 0x0038000401007387 */ /* 0x0001e40000100a00 */
[----:B0-----:R-:W2:Y:S06]  /*35e30*/  LDL.LU.64 R4, [R1+0x750] ;  /* 0x0007500001047983 */ /* 0x001eac0000300a00 */
[----:B------:R0:W-:Y:S02]  /*35e40*/  STL.64 [R1+0xb0], R12 ;  /* 0x0000b00c01007387 */ /* 0x0001e40000100a00 */
[----:B------:R-:W-:Y:S02]  /*35e50*/  STL.64 [R1+0xb8], R14 ;  /* 0x0000b80e01007387 */ /* 0x000fe40000100a00 */
[----:B------:R-:W2:Y:S02]  /*35e60*/  LDL.LU.64 R6, [R1+0x758] ;  /* 0x0007580001067983 */ /* 0x000ea40000300a00 */
[----:B0-----:R-:W-:-:S02]  /*35e70*/  IMAD.MOV.U32 R12, RZ, RZ, R27 ;  /* 0x000000ffff0c7224 */ /* 0x001fc400078e001b */
[----:B------:R-:W-:Y:S01]  /*35e80*/  IMAD.MOV.U32 R13, RZ, RZ, R26 ;  /* 0x000000ffff0d7224 */ /* 0x000fe200078e001a */
[C---:B---3--:R-:W-:Y:S08]  /*35e90*/  HMMA.16816.F32.BF16 R20, R16.reuse, R24, R20 ;  /* 0x000000181014723c */ /* 0x048ff00000041814 */
[----:B--2---:R-:W-:Y:S11]  /*35ea0*/  HMMA.16816.F32.BF16 R4, R16, R8, R4 ;  /* 0x000000081004723c */ /* 0x004ff60000041804 */
[----:B------:R-:W-:Y:S04]  /*35eb0*/  @!UPT UIADD3 URZ, URZ, URZ, URZ ;  /* 0x0000003f3f3ff290 */ /* 0x000fe8000fffe03f */
[----:B------:R0:W-:Y:S01]  /*35ec0*/  STL.64 [R1+0x100], R20 ;  /* 0x0001001401007387 */ /* 0x0001e20000100a00 */
[----:B------:R1:W-:Y:S03]  /*35ed0*/  STL.64 [R1+0x108], R22 ;  /* 0x0001081601007387 */ /* 0x0003e60000100a00 */
[----:B0-----:R-:W2:Y:S01]  /*35ee0*/  LDL.LU.64 R20, [R1+0x3808] ;  /* 0x0038080001147983 */ /* 0x001ea20000300a00 */
[----:B-1----:R-:W-:Y:S02]  /*35ef0*/  IMAD.MOV.U32 R23, RZ, RZ, R24 ;  /* 0x000000ffff177224 */ /* 0x002fe400078e0018 */
[----:B------:R-:W-:Y:S02]  /*35f00*/  IMAD.MOV.U32 R22, RZ, RZ, R25 ;  /* 0x000000ffff167224 */ /* 0x000fe400078e0019 */
[----:B------:R-:W2:Y:S01]  /*35f10*/  LDL.LU.64 R24, [R1+0x530] ;  /* 0x0005300001187983 */ /* 0x000ea20000300a00 */
[----:B------:R-:W2:Y:S02]  /*35f20*/  LDL.LU.64 R26, [R1+0x538] ;  /* 0x00053800011a7983 */ /* 0x000ea40000300a00 */
[----:B------:R0:W-:Y:S02]  /*35f30*/  STL.64 [R1+0xf0], R4 ;  /* 0x0000f00401007387 */ /* 0x0001e40000100a00 */
[----:B------:R1:W-:Y:S01]  /*35f40*/  STL.64 [R1+0xf8], R6 ;  /* 0x0000f80601007387 */ /* 0x0003e20000100a00 */
[----:B0-----:R-:W3:Y:S01]  /*35f50*/  LDL.LU.64 R4, [R1+0x3800] ;  /* 0x0038000001047983 */ /* 0x001ee20000300a00 */
[----:B-1----:R-:W-:-:S02]  /*35f60*/  IMAD.MOV.U32 R7, RZ, RZ, R8 ;  /* 0x000000ffff077224 */ /* 0x002fc400078e0008 */
[----:B------:R-:W-:Y:S02]  /*35f70*/  IMAD.MOV.U32 R6, RZ, RZ, R9 ;  /* 0x000000ffff067224 */ /* 0x000fe400078e0009 */
[----:B------:R-:W4:Y:S01]  /*35f80*/  LDL.LU.64 R10, [R1+0x37f8] ;  /* 0x0037f800010a7983 */ /* 0x000f220000300a00 */
[----:B------:R-:W4:Y:S02]  /*35f90*/  LDL.LU.64 R8, [R1+0x37f0] ;  /* 0x0037f00001087983 */ /* 0x000f240000300a00 */
[----:B------:R-:W-:Y:S01]  /*35fa0*/  STL.64 [R1+0x37c8], R6 ;  /* 0x0037c80601007387 */ /* 0x000fe20000100a00 */
[C---:B----4-:R-:W-:Y:S01]  /*35fb0*/  HMMA.16816.F32.BF16 R8, R16.reuse, R12, R8 ;  /* 0x0000000c1008723c */ /* 0x050fe20000041808 */
[----:B---3--:R0:W-:Y:S04]  /*35fc0*/  STL.64 [R1+0x37c0], R4 ;  /* 0x0037c00401007387 */ /* 0x0081e80000100a00 */
[----:B0-----:R-:W3:Y:S01]  /*35fd0*/  LDL.LU.64 R4, [R1+0x730] ;  /* 0x0007300001047983 */ /* 0x001ee20000300a00 */
[----:B------:R-:W3:Y:S11]  /*35fe0*/  LDL.LU.64 R6, [R1+0x738] ;  /* 0x0007380001067983 */ /* 0x000ef60000300a00 */
[----:B------:R-:W-:Y:S06]  /*35ff0*/  @!UPT UIADD3 URZ, URZ, URZ, URZ ;  /* 0x0000003f3f3ff290 */ /* 0x000fec000fffe03f */
[----:B------:R-:W-:Y:S01]  /*36000*/  STL.64 [R1+0xe0], R8 ;  /* 0x0000e00801007387 */ /* 0x000fe20000100a00 */
[----:B------:R0:W-:Y:S03]  /*36010*/  STL.64 [R1+0xe8], R10 ;  /* 0x0000e80a01007387 */ /* 0x0001e60000100a00 */
[----:B0-----:R-:W4:Y:S01]  /*36020*/  LDL.LU.64 R10, [R1+0x37e8] ;  /* 0x0037e800010a7983 */ /* 0x001f220000300a00 */
[----:B------:R-:W3:Y:S02]  /*36030*/  LDL.LU.64 R8, [R1+0x37e0] ;  /* 0x0037e00001087983 */ /* 0x000ee40000300a00 */
[----:B------:R0:W-:Y:S02]  /*36040*/  STL.64 [R1+0x3788], R12 ;  /* 0x0037880c01007387 */ /* 0x0001e40000100a00 */
[----:B0-----:R-:W2:Y:S01]  /*36050*/  LDL.LU.64 R12, [R1+0x510] ;  /* 0x00051000010c7983 */ /* 0x001ea20000300a00 */
[----:B------:R-:W2:Y:S01]  /*36060*/  LDL.LU.64 R14, [R1+0x518] ;  /* 0x00051800010e7983 */ /* 0x000ea20000300a00 */
[----:B---3--:R-:W-:Y:S11]  /*36070*/  HMMA.16816.F32.BF16 R4, R16, R8, R4 ;  /* 0x000000081004723c */ /* 0x008ff60000041804 */
[----:B------:R-:W-:Y:S11]  /*36080*/  @!UPT UIADD3 URZ, URZ, URZ, URZ ;  /* 0x0000003f3f3ff290 */ /* 0x000ff6000fffe03f */
[----:B------:R-:W-:Y:S01]  /*36090*/  @!UPT UIADD3 URZ, URZ, URZ, URZ ;  /* 0x0000003f3f3ff290 */ /* 0x000fe2000fffe03f */
[----:B------:R0:W-:Y:S01]  /*360a0*/  STL.64 [R1+0xd0], R4 ;  /* 0x0000d00401007387 */ /* 0x0001e20000100a00 */
[----:B------:R1:W-:Y:S03]  /*360b0*/  STL.64 [R1+0xd8], R6 ;  /* 0x0000d80601007387 */ /* 0x0003e60000100a00 */
[----:B0-----:R-:W3:Y:S01]  /*360c0*/  LDL.LU.64 R4, [R1+0x400] ;  /* 0x0004000001047983 */ /* 0x001ee20000300a00 */
[----:B-1----:R-:W3:Y:S02]  /*360d0*/  LDL.LU.64 R6, [R1+0x408] ;  /* 0x0004080001067983 */ /* 0x002ee40000300a00 */
[----:B----4-:R-:W-:Y:S02]  /*360e0*/  STL.64 [R1+0x3798], R10 ;  /* 0x0037980a01007387 */ /* 0x010fe40000100a00 */
[----:B------:R0:W-:Y:S02]  /*360f0*/  STL.64 [R1+0x3790], R8 ;  /* 0x0037900801007387 */ /* 0x0001e40000100a00 */
[----:B0-----:R-:W-:-:S02]  /*36100*/  IMAD.MOV.U32 R8, RZ, RZ, R23 ;  /* 0x000000ffff087224 */ /* 0x001fc400078e0017 */
[----:B------:R-:W-:Y:S02]  /*36110*/  IMAD.MOV.U32 R9, RZ, RZ, R22 ;  /* 0x000000ffff097224 */ /* 0x000fe400078e0016 */
[C---:B--2---:R-:W-:Y:S01]  /*36120*/  HMMA.16816.F32.BF16 R20, R16.reuse, R20, R24 ;  /* 0x000000141014723c */ /* 0x044fe20000041818 */
[----:B------:R-:W3:Y:S11]  /*36130*/  LDL.LU.64 R24, [R1+0x37d8] ;  /* 0x0037d80001187983 */ /* 0x000ef60000300a00 */
[----:B------:R-:W-:Y:S11]  /*36140*/  @!UPT UIADD3 URZ, URZ, URZ, URZ ;  /* 0x0000003f3f3ff290 */ /* 0x000ff6000fffe03f */
[----:B------:R0:W-:Y:S01]  /*36150*/  STL.64 [R1+0x200], R20 ;  /* 0x0002001401007387 */ /* 0x0001e20000100a00 */
[----:B------:R1:W-:Y:S03]  /*36160*/  STL.64 [R1+0x208], R22 ;  /* 0x0002081601007387 */ /* 0x0003e60000100a00 */
[----:B0-----:R-:W2:Y:S02]  /*36170*/  LDL.LU.64 R20, [R1+0x37d0] ;  /* 0x0037d00001147983 */ /* 0x001ea40000300a00 */
[C---:B--2---:R-:W-:Y:S11]  /*36180*/  HMMA.16816.F32.BF16 R12, R16.reuse, R20, R12 ;  /* 0x00000014100c723c */ /* 0x044ff6000004180c */
[----:B------:R-:W-:Y:S11]  /*36190*/  @!UPT UIADD3 URZ, URZ, URZ, URZ ;  /* 0x0000003f3f3ff290 */ /* 0x000ff6000fffe03f */
[----:B------:R-:W-:Y:S01]  /*361a0*/  @!UPT UIADD3 URZ, URZ, URZ, URZ ;  /* 0x0000003f3f3ff290 */ /* 0x000fe2000fffe03f */
[----:B------:R0:W-:Y:S01]  /*361b0*/  STL.64 [R1+0x2b0], R12 ;  /* 0x0002b00c01007387 */ /* 0x0001e20000100a00 */
[----:B------:R-:W2:Y:S02]  /*361c0*/  LDL.LU.64 R20, [R1+0x3f0] ;  /* 0x0003f00001147983 */ /* 0x000ea40000300a00 */
[----:B-1----:R-:W2:Y:S02]  /*361d0*/  LDL.LU.64 R22, [R1+0x3f8] ;  /* 0x0003f80001167983 */ /* 0x002ea40000300a00 */
[----:B------:R-:W-:Y:S02]  /*361e0*/  IMAD.MOV.U32 R29, RZ, RZ, R14 ;  /* 0x000000ffff1d7224 */ /* 0x000fe400078e000e */
[----:B------:R-:W-:Y:S01]  /*361f0*/  IMAD.MOV.U32 R28, RZ, RZ, R15 ;  /* 0x000000ffff1c7224 */ /* 0x000fe200078e000f */
[----:B0-----:R-:W4:Y:S01]  /*36200*/  LDL.LU.64 R12, [R1+0x610] ;  /* 0x00061000010c7983 */ /* 0x001f220000300a00 */
[----:B------:R-:W2:Y:S01]  /*36210*/  LDL.LU.64 R14, [R1+0x618] ;  /* 0x00061800010e7983 */ /* 0x000ea20000300a00 */
[C---:B---3--:R-:W-:Y:S02]  /*36220*/  HMMA.16816.F32.BF16 R4, R16.reuse, R24, R4 ;  /* 0x000000181004723c */ /* 0x048fe40000041804 */
[----:B--2---:R-:W-:Y:S01]  /*36230*/  STL.64 [R1+0x37a8], R14 ;  /* 0x0037a80e01007387 */ /* 0x004fe20000100a00 */
[----:B----4-:R0:W-:Y:S03]  /*36240*/  STL.64 [R1+0x37a0], R12 ;  /* 0x0037a00c01007387 */ /* 0x0101e60000100a00 */
[----:B0-----:R-:W2:Y:S01]  /*36250*/  LDL.LU.64 R12, [R1+0x620] ;  /* 0x00062000010c7983 */ /* 0x001ea20000300a00 */
[----:B------:R-:W2:Y:S02]  /*36260*/  LDL.LU.64 R14, [R1+0x628] ;  /* 0x00062800010e7983 */ /* 0x000ea40000300a00 */
[----:B------:R-:W-:Y:S02]  /*36270*/  STL [R1+0x34b0], R28 ;  /* 0x0034b01c01007387 */ /* 0x000fe40000100800 */
[----:B------:R-:W-:Y:S11]  /*36280*/  STL [R1+0x34ac], R29 ;  /* 0x0034ac1d01007387 */ /* 0x000ff60000100800 */
[----:B------:R-:W-:Y:S01]  /*36290*/  @!UPT UIADD3 URZ, URZ, URZ, URZ ;  /* 0x0000003f3f3ff290 */ /* 0x000fe2000fffe03f */
[----:B------:R-:W-:Y:S01]  /*362a0*/  STL.64 [R1+0x3d0], R4 ;  /* 0x0003d00401007387 */ /* 0x000fe20000100a00 */
[----:B------:R0:W-:Y:S03]  /*362b0*/  STL.64 [R1+0x3d8], R6 ;  /* 0x0003d80601007387 */ /* 0x0001e60000100a00 */
[----:B0-----:R-:W3:Y:S01]  /*362c0*/  LDL.LU.64 R6, [R1+0x37c8] ;  /* 0x0037c80001067983 */ /* 0x001ee20000300a00 */
[----:B------:R-:W4:Y:S02]  /*362d0*/  LDL.LU.64 R4, [R1+0x37c0] ;  /* 0x0037c00001047983 */ /* 0x000f240000300a00 */
[----:B------:R0:W-:Y:S02]  /*362e0*/  STL.64 [R1+0x3768], R24 ;  /* 0x0037681801007387 */ /* 0x0001e40000100a00 */
[----:B0-----:R-:W2:Y:S04]  /*362f0*/  LDL.64 R24, [R1+0x50] ;  /* 0x0000500001187983 */ /* 0x001ea80000100a00 */
[----:B--2---:R0:W-:Y:S04]  /*36300*/  STL.64 [R1+0x3770], R24 ;  /* 0x0037701801007387 */ /* 0x0041e80000100a00 */
[----:B0-----:R-:W2:Y:S01]  /*36310*/  LDL.64 R24, [R1+0x30] ;  /* 0x0000300001187983 */ /* 0x001ea20000100a00 */
[----:B----4-:R-:W-:Y:S03]  /*36320*/  HMMA.16816.F32.BF16 R16, R16, R4, R20 ;  /* 0x000000041010723c */ /* 0x010fe60000041814 */
[----:B--2---:R0:W-:Y:S04]  /*36330*/  STL.64 [R1+0x3780], R24 ;  /* 0x0037801801007387 */ /* 0x0041e80000100a00 */
[----:B0-----:R-:W2:Y:S01]  /*36340*/  LDL.LU.64 R24, [R1+0x5f0] ;  /* 0x0005f00001187983 */ /* 0x001ea20000300a00 */
[----:B------:R-:W2:Y:S02]  /*36350*/  LDL.LU.64 R26, [R1+0x5f8] ;  /* 0x0005f800011a7983 */ /* 0x000ea40000300a00 */
[----:B------:R-:W4:Y:S02]  /*36360*/  LDL.LU.64 R22, [R1+0x37b8] ;  /* 0x0037b80001167983 */ /* 0x000f240000300a00 */
[----:B------:R-:W4:Y:S11]  /*36370*/  LDL.LU.64 R20, [R1+0x37b0] ;  /* 0x0037b00001147983 */ /* 0x000f360000300a00 */
[----:B------:R0:W-:Y:S01]  /*36380*/  STL.64 [R1+0x3c0], R16 ;  /* 0x0003c01001007387 */ /* 0x0001e20000100a00 */
[----:B------:R1:W-:Y:S03]  /*36390*/  STL.64 [R1+0x3c8], R18 ;  /* 0x0003c81201007387 */ /* 0x0003e60000100a00 */
[----:B0-----:R-:W2:Y:S01]  /*363a0*/  LDL.LU.64 R16, [R1+0x600] ;  /* 0x0006000001107983 */ /* 0x001ea20000300a00 */
[----:B-1----:R-:W2:Y:S02]  /*363b0*/  LDL.LU.64 R18, [R1+0x608] ;  /* 0x0006080001127983 */ /* 0x002ea40000300a00 */
[----:B------:R3:W-:Y:S01]  /*363c0*/  STL.64 [R1+0x3778], R4 ;  /* 0x0037780401007387 */ /* 0x0007e20000100a00 */
[----:B----4-:R-:W-:Y:S01]  /*363d0*/  HMMA.16816.F32.BF16 R8, R20, R8, R12 ;  /* 0x000000081408723c */ /* 0x010fe2000004180c */
[----:B------:R-:W4:Y:S01]  /*363e0*/  LDL.LU.64 R14, [R1+0x37a8] ;  /* 0x0037a800010e7983 */ /* 0x000f220000300a00 */
[----:B------:R-:W4:Y:S02]  /*363f0*/  LDL.LU.64 R12, [R1+0x37a0] ;  /* 0x0037a000010c7983 */ /* 0x000f240000300a00 */
[----:B---3--:R-:W-:-:S02]  /*36400*/  IMAD.MOV.U32 R4, RZ, RZ, R7 ;  /* 0x000000ffff047224 */ /* 0x008fc400078e0007 */
[----:B------:R-:W-:Y:S11]  /*36410*/  IMAD.MOV.U32 R5, RZ, RZ, R6 ;  /* 0x000000ffff057224 */ /* 0x000ff600078e0006 */
[----:B------:R-:W-:Y:S06]  /*36420*/  @!UPT UIADD3 URZ, URZ, URZ, URZ ;  /* 0x0000003f3f3ff290 */ /* 0x000fec000fffe03f */
[----:B------:R-:W-:Y:S01]  /*36430*/  STL.64 [R1+0x440], R8 ;  /* 0x0004400801007387 */ /* 0x000fe20000100a00 */
[----:B------:R0:W-:Y:S03]  /*36440*/  STL.64 [R1+0x448], R10 ;  /* 0x0004480a01007387 */ /* 0x0001e60000100a00 */
[----:B0-----:R-:W3:Y:S01]  /*36450*/  LDL.LU.64 R10, [R1+0x3798] ;  /* 0x00379800010a7983 */ /* 0x001ee20000300a00 */
[----:B------:R-:W2:Y:S01]  /*36460*/  LDL.LU.64 R8, [R1+0x3790] ;  /* 0x0037900001087983 */ /* 0x000ea20000300a00 */
[C---:B----4-:R-:W-:Y:S02]  /*36470*/  HMMA.16816.F32.BF16 R4, R20.reuse, R4, R12 ;  /* 0x000000041404723c */ /* 0x050fe4000004180c */
[----:B------:R-:W2:Y:S11]  /*36480*/  LDL.LU.64 R12, [R1+0x3788] ;  /* 0x00378800010c7983 */ /* 0x000eb60000300a00 */
[----:B------:R-:W-:Y:S10]  /*36490*/  @!UPT UIADD3 URZ, URZ, URZ, URZ ;  /* 0x0000003f3f3ff290 */ /* 0x000ff4000fffe03f */
[----:B------:R0:W-:Y:S01]  /*364a0*/  STL.64 [R1+0x430], R4 ;  /* 0x0004300401007387 */ /* 0x0001e20000100a00 */
[----:B------:R1:W-:Y:S03]  /*364b0*/  STL.64 [R1+0x438], R6 ;  /* 0x0004380601007387 */ /* 0x0003e60000100a00 */
[----:B0-----:R-:W4:Y:S01]  /*364c0*/  LDL.LU.64 R4, [R1+0x240] ;  /* 0x0002400001047983 */ /* 0x001f220000300a00 */
[----:B-1----:R-:W4:Y:S01]  /*364d0*/  LDL.LU.64 R6, [R1+0x248] ;  /* 0x0002480001067983 */ /* 0x002f220000300a00 */
[C---:B--2---:R-:W-:Y:S11]  /*364e0*/  HMMA.16816.F32.BF16 R12, R20.reuse, R12, R16 ;  /* 0x0000000c140c723c */ /* 0x044ff60000041810 */
[----:B------:R-:W-:Y:S11]  /*364f0*/  @!UPT UIADD3 URZ, URZ, URZ, URZ ;  /* 0x0000003f3f3ff290 */ /* 0x000ff6000fffe03f */
[----:B------:R-:W-:Y:S01]  /*36500*/  @!UPT UIADD3 URZ, URZ, URZ, URZ ;  /* 0x0000003f3f3ff290 */ /* 0x000fe2000fffe03f */
[----:B------:R0:W-:Y:S01]  /*36510*/  STL.64 [R1+0x420], R12 ;  /* 0x0004200c01007387 */ /* 0x0001e20000100a00 */
[----:B------:R1:W-:Y:S03]  /*36520*/  STL.64 [R1+0x428], R14 ;  /* 0x0004280e01007387 */ /* 0x0003e60000100a00 */
[----:B0-----:R-:W2:Y:S01]  /*36530*/  LDL.LU.64 R12, [R1+0x1c0] ;  /* 0x0001c000010c7983 */ /* 0x001ea20000300a00 */
[----:B-1----:R-:W2:Y:S02]  /*36540*/  LDL.LU.64 R14, [R1+0x1c8] ;  /* 0x0001c800010e7983 */ /* 0x002ea40000300a00 */
[----:B------:R-:W2:Y:S02]  /*36550*/  LDL.LU.64 R16, [R1+0x190] ;  /* 0x0001900001107983 */ /* 0x000ea40000300a00 */
[----:B------:R-:W2:Y:S01]  /*36560*/  LDL.LU.64 R18, [R1+0x198] ;  /* 0x0001980001127983 */ /* 0x000ea20000300a00 */
[C---:B------:R-:W-:Y:S01]  /*36570*/  HMMA.16816.F32.BF16 R24, R20.reuse, R8, R24 ;  /* 0x000000081418723c */ /* 0x040fe20000041818 */
[----:B--2---:R-:W-:Y:S01]  /*36580*/  STL.64 [R1+0x3760], R18 ;  /* 0x0037601201007387 */ /* 0x004fe20000100a00 */
[----:B------:R0:W-:Y:S03]  /*36590*/  STL.64 [R1+0x3758], R16 ;  /* 0x0037581001007387 */ /* 0x0001e60000100a00 */
[----:B0-----:R-:W2:Y:S01]  /*365a0*/  LDL.LU.64 R16, [R1+0x1b0] ;  /* 0x0001b00001107983 */ /* 0x001ea20000300a00 */
[----:B------:R-:W2:Y:S02]  /*365b0*/  LDL.LU.64 R18, [R1+0x1b8] ;  /* 0x0001b80001127983 */ /* 0x000ea40000300a00 */
[----:B------:R-:W2:Y:S11]  /*365c0*/  LDL R29, [R1+0x5c4] ;  /* 0x0005c400011d7983 */ /* 0x000eb60000100800 */
[----:B------:R-:W-:Y:S04]  /*365d0*/  @!UPT UIADD3 URZ, URZ, URZ, URZ ;  /* 0x0000003f3f3ff290 */ /* 0x000fe8000fffe03f */
[----:B------:R0:W-:Y:S01]  /*365e0*/  STL.64 [R1+0x410], R24 ;  /* 0x0004101801007387 */ /* 0x0001e20000100a00 */
[----:B------:R-:W-:Y:S04]  /*365f0*/  STL.64 [R1+0x418], R26 ;  /* 0x0004181a01007387 */ /* 0x000fe80000100a00 */
[----:B0-----:R-:W4:Y:S01]  /*36600*/  LDL.LU.64 R24, [R1+0x3780] ;  /* 0x0037800001187983 */ /* 0x001f220000300a00 */
[----:B---3--:R-:W-:Y:S02]  /*36610*/  STL.64 [R1+0x3730], R10 ;  /* 0x0037300a01007387 */ /* 0x008fe40000100a00 */
[----:B------:R0:W-:Y:S02]  /*36620*/  STL.64 [R1+0x3728], R8 ;  /* 0x0037280801007387 */ /* 0x0001e40000100a00 */
[----:B0-----:R-:W3:Y:S04]  /*36630*/  LDL.64 R8, [R1] ;  /* 0x0000000001087983 */ /* 0x001ee80000100a00 */
[----:B---3--:R0:W-:Y:S04]  /*36640*/  STL.64 [R1+0x3738], R8 ;  /* 0x0037380801007387 */ /* 0x0081e80000100a00 */
[----:B0-----:R-:W3:Y:S01]  /*36650*/  LDL.64 R8, [R1+0x10] ;  /* 0x0000100001087983 */ /* 0x001ee20000100a00 */
[C---:B----4-:R-:W-:Y:S03]  /*36660*/  HMMA.16816.F32.BF16 R4, R20.reuse, R24, R4 ;  /* 0x000000181404723c */ /* 0x050fe60000041804 */
[----:B---3--:R0:W-:Y:S04]  /*36670*/  STL.64 [R1+0x3740], R8 ;  /* 0x0037400801007387 */ /* 0x0081e80000100a00 */
[----:B0-----:R-:W3:Y:S01]  /*36680*/  LDL.LU.64 R8, [R1+0x6d0] ;  /* 0x0006d00001087983 */ /* 0x001ee20000300a00 */
[----:B------:R-:W3:Y:S11]  /*36690*/  LDL.LU.64 R10, [R1+0x6d8] ;  /* 0x0006d800010a7983 */ /* 0x000ef60000300a00 */
[----:B------:R-:W-:Y:S04]  /*366a0*/  @!UPT UIADD3 URZ, URZ, URZ, URZ ;  /* 0x0000003f3f3ff290 */ /* 0x000fe8000fffe03f */
[----:B------:R0:W-:Y:S02]  /*366b0*/  STL.64 [R1+0x400], R4 ;  /* 0x0004000401007387 */ /* 0x0001e40000100a00 */
[----:B------:R1:W-:Y:S01]  /*366c0*/  STL.64 [R1+0x408], R6 ;  /* 0x0004080601007387 */ /* 0x0003e20000100a00 */
[----:B0-----:R-:W4:Y:S01]  /*366d0*/  LDL.LU.64 R4, [R1+0x3778] ;  /* 0x0037780001047983 */ /* 0x001f220000300a00 */
[----:B-1----:R-:W-:Y:S02]  /*366e0*/  IMAD.MOV.U32 R7, RZ, RZ, R24 ;  /* 0x000000ffff077224 */ /* 0x002fe400078e0018 */
[----:B------:R-:W-:Y:S02]  /*366f0*/  IMAD.MOV.U32 R6, RZ, RZ, R25 ;  /* 0x000000ffff067224 */ /* 0x000fe400078e0019 */
[----:B------:R-:W2:Y:S02]  /*36700*/  LDL.LU.64 R24, [R1+0x3770] ;  /* 0x0037700001187983 */ /* 0x000ea40000300a00 */
[C---:B--2---:R-:W-:Y:S11]  /*36710*/  HMMA.16816.F32.BF16 R12, R20.reuse, R24, R12 ;  /* 0x00000018140c723c */ /* 0x044ff6000004180c */
[----:B------:R-:W-:Y:S11]  /*36720*/  @!UPT UIADD3 URZ, URZ, URZ, URZ ;  /* 0x0000003f3f3ff290 */ /* 0x000ff6000fffe03f */
[----:B------:R-:W-:Y:S01]  /*36730*/  @!UPT UIADD3 URZ, URZ, URZ, URZ ;  /* 0x0000003f3f3ff290 */ /* 0x000fe2000fffe03f */
[----:B------:R0:W-:Y:S01]  /*36740*/  STL.64 [R1+0x3f0], R12 ;  /* 0x0003f00c01007387 */ /* 0x0001e20000100a00 */
[----:B------:R-:W-:Y:S02]  /*36750*/  STL.64 [R1+0x3f8], R14 ;  /* 0x0003f80e01007387 */ /* 0x000fe40000100a00 */
[----:B0-----:R-:W-:Y:S02]  /*36760*/  IMAD.MOV.U32 R13, RZ, RZ, R24 ;  /* 0x000000ffff0d7224 */ /* 0x001fe400078e0018 */
[----:B------:R-:W-:Y:S02]  /*36770*/  IMAD.MOV.U32 R12, RZ, RZ, R25 ;  /* 0x000000ffff0c7224 */ /* 0x000fe400078e0019 */
[----:B------:R-:W2:Y:S02]  /*36780*/  LDL.LU.64 R24, [R1+0x3768] ;  /* 0x0037680001187983 */ /* 0x000ea40000300a00 */
[C---:B--2---:R-:W-:Y:S02]  /*36790*/  HMMA.16816.F32.BF16 R24, R20.reuse, R24, R16 ;  /* 0x000000181418723c */ /* 0x044fe40000041810 */
[----:B------:R-:W4:Y:S01]  /*367a0*/  LDL.LU.64 R18, [R1+0x3760] ;  /* 0x0037600001127983 */ /* 0x000f220000300a00 */
[----:B------:R-:W4:Y:S11]  /*367b0*/  LDL.LU.64 R16, [R1+0x3758] ;  /* 0x0037580001107983 */ /* 0x000f360000300a00 */
[----:B------:R-:W-:Y:S09]  /*367c0*/  @!UPT UIADD3 URZ, URZ, URZ, URZ ;  /* 0x0000003f3f3ff290 */ /* 0x000ff2000fffe03f */
[----:B------:R-:W-:Y:S01]  /*367d0*/  STL.64 [R1+0x3e0], R24 ;  /* 0x0003e01801007387 */ /* 0x000fe20000100a00 */
[----:B------:R0:W-:Y:S03]  /*367e0*/  STL.64 [R1+0x3e8], R26 ;  /* 0x0003e81a01007387 */ /* 0x0001e60000100a00 */
[----:B0-----:R-:W3:Y:S01]  /*367f0*/  LDL.LU.64 R26, [R1+0x3750] ;  /* 0x00375000011a7983 */ /* 0x001ee20000300a00 */
[----:B------:R-:W3:Y:S01]  /*36800*/  LDL.LU.64 R24, [R1+0x3748] ;  /* 0x0037480001187983 */ /* 0x000ee20000300a00 */
[----:B----4-:R-:W-:Y:S07]  /*36810*/  HMMA.16816.F32.BF16 R16, R20, R4, R16 ;  /* 0x000000041410723c */ /* 0x010fee0000041810 */
[----:B------:R-:W-:-:S02]  /*36820*/  IMAD.MOV.U32 R20, RZ, RZ, R13 ;  /* 0x000000ffff147224 */ /* 0x000fc400078e000d */
[----:B------:R-:W-:Y:S11]  /*36830*/  IMAD.MOV.U32 R21, RZ, RZ, R12 ;  /* 0x000000ffff157224 */ /* 0x000ff600078e000c */
[----:B------:R-:W-:Y:S03]  /*36840*/  @!UPT UIADD3 URZ, URZ, URZ, URZ ;  /* 0x0000003f3f3ff290 */ /* 0x000fe6000fffe03f */
[----:B------:R0:W-:Y:S01]  /*36850*/  STL.64 [R1+0x340], R16 ;  /* 0x0003401001007387 */ /* 0x0001e20000100a00 */
[----:B------:R1:W-:Y:S02]  /*36860*/  STL.64 [R1+0x348], R18 ;  /* 0x0003481201007387 */ /* 0x0003e40000100a00 */
[----:B------:R2:W-:Y:S02]  /*36870*/  STL.64 [R1+0x3708], R20 ;  /* 0x0037081401007387 */ /* 0x0005e40000100a00 */
[----:B------:R-:W4:Y:S01]  /*36880*/  LDL.LU.64 R12, [R1+0x690] ;  /* 0x00069000010c7983 */ /* 0x000f220000300a00 */
[----:B------:R-:W4:Y:S04]  /*36890*/  LDL.LU.64 R14, [R1+0x698] ;  /* 0x00069800010e7983 */ /* 0x000f280000300a00 */
[----:B0-----:R-:W3:Y:S01]  /*368a0*/  LDL.LU.64 R16, [R1+0x680] ;  /* 0x0006800001107983 */ /* 0x001ee20000300a00 */
[----:B-1----:R-:W3:Y:S02]  /*368b0*/  LDL.LU.64 R18, [R1+0x688] ;  /* 0x0006880001127983 */ /* 0x002ee40000300a00 */
[----:B--2---:R-:W-:-:S02]  /*368c0*/  IMAD.MOV.U32 R20, RZ, RZ, R7 ;  /* 0x000000ffff147224 */ /* 0x004fc400078e0007 */
[----:B------:R-:W-:-:S05]  /*368d0*/  IMAD.MOV.U32 R21, RZ, RZ, R6 ;  /* 0x000000ffff157224 */ /* 0x000fca00078e0006 */
[----:B------:R0:W-:Y:S04]  /*368e0*/  STL.64 [R1+0x3720], R20 ;  /* 0x0037201401007387 */ /* 0x0001e80000100a00 */
[----:B0-----:R-:W3:Y:S02]  /*368f0*/  LDL.64 R20, [R1+0x20] ;  /* 0x0000200001147983 */ /* 0x001ee40000100a00 */
[C---:B---3--:R-:W-:Y:S01]  /*36900*/  HMMA.16816.F32.BF16 R8, R24.reuse, R20, R8 ;  /* 0x000000141808723c */ /* 0x048fe20000041808 */
[----:B------:R-:W-:Y:S02]  /*36910*/  IMAD.MOV.U32 R7, RZ, RZ, R20 ;  /* 0x000000ffff077224 */ /* 0x000fe400078e0014 */
[----:B------:R-:W-:Y:S11]  /*36920*/  IMAD.MOV.U32 R6, RZ, RZ, R21 ;  /* 0x000000ffff067224 */ /* 0x000ff600078e0015 */
[----:B------:R-:W-:Y:S09]  /*36930*/  @!UPT UIADD3 URZ, URZ, URZ, URZ ;  /* 0x0000003f3f3ff290 */ /* 0x000ff2000fffe03f */
[----:B------:R0:W-:Y:S01]  /*36940*/  STL.64 [R1+0x3b0], R8 ;  /* 0x0003b00801007387 */ /* 0x0001e20000100a00 */
[----:B------:R-:W-:Y:S03]  /*36950*/  STL.64 [R1+0x3b8], R10 ;  /* 0x0003b80a01007387 */ /* 0x000fe60000100a00 */
[----:B0-----:R-:W4:Y:S01]  /*36960*/  LDL.LU.64 R8, [R1+0x3740] ;  /* 0x0037400001087983 */ /* 0x001f220000300a00 */
[----:B------:R-:W2:Y:S02]  /*36970*/  LDL.LU.64 R20, [R1+0x670] ;  /* 0x0006700001147983 */ /* 0x000ea40000300a00 */
[----:B------:R-:W2:Y:S02]  /*36980*/  LDL.LU.64 R22, [R1+0x678] ;  /* 0x0006780001167983 */ /* 0x000ea40000300a00 */
[----:B------:R-:W-:Y:S01]  /*36990*/  STL.64 [R1+0x3700], R6 ;  /* 0x0037000601007387 */ /* 0x000fe20000100a00 */
[----:B------:R0:W-:Y:S04]  /*369a0*/  STL.64 [R1+0x36f8], R4 ;  /* 0x0036f80401007387 */ /* 0x0001e80000100a00 */
[----:B0-----:R-:W3:Y:S01]  /*369b0*/  LDL.LU.64 R4, [R1+0x4c0] ;  /* 0x0004c00001047983 */ /* 0x001ee20000300a00 */
[----:B------:R-:W2:Y:S01]  /*369c0*/  LDL.LU.64 R6, [R1+0x4c8] ;  /* 0x0004c80001067983 */ /* 0x000ea20000300a00 */
[C---:B----4-:R-:W-:Y:S02]  /*369d0*/  HMMA.16816.F32.BF16 R12, R24.reuse, R8, R12 ;  /* 0x00000008180c723c */ /* 0x050fe4000004180c */
[----:B--2---:R-:W-:Y:S01]  /*369e0*/  STL.64 [R1+0x3718], R6 ;  /* 0x0037180601007387 */ /* 0x004fe20000100a00 */
[----:B---3--:R0:W-:Y:S03]  /*369f0*/  STL.64 [R1+0x3710], R4 ;  /* 0x0037100401007387 */ /* 0x0081e60000100a00 */
[----:B0-----:R-:W2:Y:S01]  /*36a00*/  LDL.LU.64 R4, [R1+0x370] ;  /* 0x0003700001047983 */ /* 0x001ea20000300a00 */
[----:B------:R-:W2:Y:S11]  /*36a10*/  LDL.LU.64 R6, [R1+0x378] ;  /* 0x0003780001067983 */ /* 0x000eb60000300a00 */
[----:B------:R-:W-:Y:S05]  /*36a20*/  @!UPT UIADD3 URZ, URZ, URZ, URZ ;  /* 0x0000003f3f3ff290 */ /* 0x000fea000fffe03f */
[----:B------:R0:W-:Y:S02]  /*36a30*/  STL.64 [R1+0x3a0], R12 ;  /* 0x0003a00c01007387 */ /* 0x0001e40000100a00 */
[----:B------:R-:W-:Y:S02]  /*36a40*/  STL.64 [R1+0x3a8], R14 ;  /* 0x0003a80e01007387 */ /* 0x000fe40000100a00 */
[----:B0-----:R-:W-:Y:S02]  /*36a50*/  IMAD.MOV.U32 R13, RZ, RZ, R8 ;  /* 0x000000ffff0d7224 */ /* 0x001fe400078e0008 */
[----:B------:R-:W-:Y:S02]  /*36a60*/  IMAD.MOV.U32 R12, RZ, RZ, R9 ;  /* 0x000000ffff0c7224 */ /* 0x000fe400078e0009 */
[----:B------:R-:W3:Y:S02]  /*36a70*/  LDL.LU.64 R8, [R1+0x3738] ;  /* 0x0037380001087983 */ /* 0x000ee40000300a00 */
[C---:B---3--:R-:W-:Y:S11]  /*36a80*/  HMMA.16816.F32.BF16 R16, R24.reuse, R8, R16 ;  /* 0x000000081810723c */ /* 0x048ff60000041810 */
[----:B------:R-:W-:Y:S11]  /*36a90*/  @!UPT UIADD3 URZ, URZ, URZ, URZ ;  /* 0x0000003f3f3ff290 */ /* 0x000ff6000fffe03f */
[----:B------:R-:W-:Y:S01]  /*36aa0*/  @!UPT UIADD3 URZ, URZ, URZ, URZ ;  /* 0x0000003f3f3ff290 */ /* 0x000fe2000fffe03f */
[----:B------:R0:W-:Y:S01]  /*36ab0*/  STL.64 [R1+0x390], R16 ;  /* 0x0003901001007387 */ /* 0x0001e20000100a00 */
[----:B------:R1:W-:Y:S02]  /*36ac0*/  STL.64 [R1+0x398], R18 ;  /* 0x0003981201007387 */ /* 0x0003e40000100a00 */
[----:B------:R-:W3:Y:S02]  /*36ad0*/  LDL.LU.64 R10, [R1+0x3730] ;  /* 0x00373000010a7983 */ /* 0x000ee40000300a00 */
[----:B0-----:R-:W-:Y:S02]  /*36ae0*/  IMAD.MOV.U32 R17, RZ, RZ, R9 ;  /* 0x000000ffff117224 */ /* 0x001fe400078e0009 */
[----:B-1----:R-:W-:Y:S02]  /*36af0*/  IMAD.MOV.U32 R18, RZ, RZ, R8 ;  /* 0x000000ffff127224 */ /* 0x002fe400078e0008 */
[----:B------:R-:W4:Y:S02]  /*36b00*/  LDL.LU.64 R8, [R1+0x3728] ;  /* 0x0037280001087983 */ /* 0x000f240000300a00 */
[C---:B----4-:R-:W-:Y:S11]  /*36b10*/  HMMA.16816.F32.BF16 R20, R24.reuse, R8, R20 ;  /* 0x000000081814723c */ /* 0x050ff60000041814 */
[----:B------:R-:W-:Y:S11]  /*36b20*/  @!UPT UIADD3 URZ, URZ, URZ, URZ ;  /* 0x0000003f3f3ff290 */ /* 0x000ff6000fffe03f */
[----:B------:R-:W-:Y:S01]  /*36b30*/  @!UPT UIADD3 URZ, URZ, URZ, URZ ;  /* 0x0000003f3f3ff290 */ /* 0x000fe2000fffe03f */
[----:B------:R0:W-:Y:S01]  /*36b40*/  STL.64 [R1+0x380], R20 ;  /* 0x0003801401007387 */ /* 0x0001e20000100a00 */
[----:B------:R-:W-:Y:S03]  /*36b50*/  STL.64 [R1+0x388], R22 ;  /* 0x0003881601007387 */ /* 0x000fe60000100a00 */
[----:B0-----:R-:W2:Y:S01]  /*36b60*/  LDL.LU.64 R20, [R1+0x3720] ;  /* 0x0037200001147983 */ /* 0x001ea20000300a00 */
[----:B---3--:R-:W-:Y:S02]  /*36b70*/  STL.64 [R1+0x36a0], R10 ;  /* 0x0036a00a01007387 */ /* 0x008fe40000100a00 */
[----:B------:R0:W-:Y:S02]  /*36b80*/  STL.64 [R1+0x3698], R8 ;  /* 0x0036980801007387 */ /* 0x0001e40000100a00 */
[----:B0-----:R-:W3:Y:S01]  /*36b90*/  LDL.64 R8, [R1+0x60] ;  /* 0x0000600001087983 */ /* 0x001ee20000100a00 */
[C---:B--2---:R-:W-:Y:S03]  /*36ba0*/  HMMA.16816.F32.BF16 R20, R24.reuse, R20, R4 ;  /* 0x000000141814723c */ /* 0x044fe60000041804 */
[----:B------:R-:W2:Y:S01]  /*36bb0*/  LDL.LU.64 R6, [R1+0x3718] ;  /* 0x0037180001067983 */ /* 0x000ea20000300a00 */
[----:B------:R-:W2:Y:S11]  /*36bc0*/  LDL.LU.64 R4, [R1+0x3710] ;  /* 0x0037100001047983 */ /* 0x000eb60000300a00 */
[----:B------:R-:W-:Y:S08]  /*36bd0*/  @!UPT UIADD3 URZ, URZ, URZ, URZ ;  /* 0x0000003f3f3ff290 */ /* 0x000ff0000fffe03f */
[----:B------:R0:W-:Y:S01]  /*36be0*/  STL.64 [R1+0x370], R20 ;  /* 0x0003701401007387 */ /* 0x0001e20000100a00 */
[----:B------:R-:W-:Y:S03]  /*36bf0*/  STL.64 [R1+0x378], R22 ;  /* 0x0003781601007387 */ /* 0x000fe60000100a00 */
[----:B0-----:R-:W2:Y:S02]  /*36c00*/  LDL.LU.64 R20, [R1+0x3708] ;  /* 0x0037080001147983 */ /* 0x001ea40000300a00 */
        /* <DEDUP_REMOVED lines=8> */
[----:B0-----:R-:W2:Y:S01]  /*36c90*/  LDL.LU.64 R20, [R1+0x4b0] ;  /* 0x0004b00001147983 */ /* 0x001ea20000300a00 */
[----:B------:R-:W2:Y:S02]  /*36ca0*/  LDL.LU.64 R22, [R1+0x4b8] ;  /* 0x0004b80001167983 */ /* 0x000ea40000300a00 */
[----:B---3--:R-:W-:-:S02]  /*36cb0*/  IMAD.MOV.U32 R28, RZ, RZ, R8 ;  /* 0x000000ffff1c7224 */ /* 0x008fc400078e0008 */
[----:B------:R-:W-:Y:S01]  /*36cc0*/  IMAD.MOV.U32 R19, RZ, RZ, R9 ;  /* 0x000000ffff137224 */ /* 0x000fe200078e0009 */
[----:B--2---:R-:W-:Y:S11]  /*36cd0*/  HMMA.16816.F32.BF16 R20, R24, R8, R20 ;  /* 0x000000081814723c */ /* 0x004ff60000041814 */
[----:B------:R-:W-:Y:S11]  /*36ce0*/  @!UPT UIADD3 URZ, URZ, URZ, URZ ;  /* 0x0000003f3f3ff290 */ /* 0x000ff6000fffe03f */
[----:B------:R-:W-:Y:S01]  /*36cf0*/  @!UPT UIADD3 URZ, URZ, URZ, URZ ;  /* 0x0000003f3f3ff290 */ /* 0x000fe2000fffe03f */
[----:B------:R0:W-:Y:S01]  /*36d00*/  STL.64 [R1+0x350], R20 ;  /* 0x0003501401007387 */ /* 0x0001e20000100a00 */
[----:B------:R1:W-:Y:S03]  /*36d10*/  STL.64 [R1+0x358], R22 ;  /* 0x0003581601007387 */ /* 0x0003e60000100a00 */
[----:B0-----:R-:W4:Y:S01]  /*36d20*/  LDL.LU.64 R20, [R1+0x490] ;  /* 0x0004900001147983 */ /* 0x001f220000300a00 */
[----:B-1----:R-:W4:Y:S02]  /*36d30*/  LDL.LU.64 R22, [R1+0x498] ;  /* 0x0004980001167983 */ /* 0x002f240000300a00 */
[----:B------:R-:W2:Y:S02]  /*36d40*/  LDL.LU.64 R8, [R1+0x5a0] ;  /* 0x0005a00001087983 */ /* 0x000ea40000300a00 */
[----:B------:R-:W3:Y:S02]  /*36d50*/  LDL.LU.64 R10, [R1+0x5a8] ;  /* 0x0005a800010a7983 */ /* 0x000ee40000300a00 */
[----:B---3--:R-:W-:Y:S01]  /*36d60*/  STL.64 [R1+0x36b0], R10 ;  /* 0x0036b00a01007387 */ /* 0x008fe20000100a00 */
[----:B--2---:R0:W-:Y:S02]  /*36d70*/  STL.64 [R1+0x36a8], R8 ;  /* 0x0036a80801007387 */ /* 0x0041e40000100a00 */
[----:B0-----:R-:W-:-:S02]  /*36d80*/  IMAD.MOV.U32 R8, RZ, RZ, R13 ;  /* 0x000000ffff087224 */ /* 0x001fc400078e000d */
[----:B------:R-:W-:-:S05]  /*36d90*/  IMAD.MOV.U32 R9, RZ, RZ, R12 ;  /* 0x000000ffff097224 */ /* 0x000fca00078e000c */
[----:B------:R-:W-:Y:S01]  /*36da0*/  STL.64 [R1+0x36c8], R8 ;  /* 0x0036c80801007387 */ /* 0x000fe20000100a00 */
[----:B------:R-:W2:Y:S02]  /*36db0*/  LDL.LU.64 R12, [R1+0x590] ;  /* 0x00059000010c7983 */ /* 0x000ea40000300a00 */
[----:B------:R-:W3:Y:S01]  /*36dc0*/  LDL.LU.64 R14, [R1+0x598] ;  /* 0x00059800010e7983 */ /* 0x000ee20000300a00 */
[----:B----4-:R-:W-:Y:S01]  /*36dd0*/  HMMA.16816.F32.BF16 R24, R24, R4, R20 ;  /* 0x000000041818723c */ /* 0x010fe20000041814 */
[----:B---3--:R-:W-:Y:S01]  /*36de0*/  STL.64 [R1+0x36c0], R14 ;  /* 0x0036c00e01007387 */ /* 0x008fe20000100a00 */
[----:B--2---:R0:W-:Y:S03]  /*36df0*/  STL.64 [R1+0x36b8], R12 ;  /* 0x0036b80c01007387 */ /* 0x0041e60000100a00 */
[----:B0-----:R-:W2:Y:S01]  /*36e00*/  LDL.LU.64 R12, [R1+0x5b0] ;  /* 0x0005b000010c7983 */ /* 0x001ea20000300a00 */
[----:B------:R-:W3:Y:S02]  /*36e10*/  LDL.LU.64 R14, [R1+0x5b8] ;  /* 0x0005b800010e7983 */ /* 0x000ee40000300a00 */
[----:B------:R-:W-:-:S02]  /*36e20*/  IMAD.MOV.U32 R8, RZ, RZ, R7 ;  /* 0x000000ffff087224 */ /* 0x000fc400078e0007 */
[----:B------:R-:W-:Y:S02]  /*36e30*/  IMAD.MOV.U32 R9, RZ, RZ, R6 ;  /* 0x000000ffff097224 */ /* 0x000fe400078e0006 */
[----:B------:R-:W-:Y:S02]  /*36e40*/  IMAD.MOV.U32 R23, RZ, RZ, R4 ;  /* 0x000000ffff177224 */ /* 0x000fe400078e0004 */
[----:B------:R-:W-:Y:S01]  /*36e50*/  IMAD.MOV.U32 R22, RZ, RZ, R5 ;  /* 0x000000ffff167224 */ /* 0x000fe200078e0005 */
[----:B---3--:R-:W-:Y:S01]  /*36e60*/  STL.64 [R1+0x36d8], R14 ;  /* 0x0036d80e01007387 */ /* 0x008fe20000100a00 */
[----:B--2---:R0:W-:Y:S03]  /*36e70*/  STL.64 [R1+0x36d0], R12 ;  /* 0x0036d00c01007387 */ /* 0x0041e60000100a00 */
[----:B0-----:R-:W2:Y:S01]  /*36e80*/  LDL.LU.64 R12, [R1+0x5e0] ;  /* 0x0005e000010c7983 */ /* 0x001ea20000300a00 */
[----:B------:R-:W2:Y:S02]  /*36e90*/  LDL.LU.64 R14, [R1+0x5e8] ;  /* 0x0005e800010e7983 */ /* 0x000ea40000300a00 */
[----:B------:R-:W3:Y:S02]  /*36ea0*/  LDL R16, [R1+0x139c] ;  /* 0x00139c0001107983 */ /* 0x000ee40000100800 */
[----:B------:R-:W4:Y:S01]  /*36eb0*/  LDL.LU.64 R20, [R1+0x36f0] ;  /* 0x0036f00001147983 */ /* 0x000f220000300a00 */
[----:B------:R0:W-:Y:S01]  /*36ec0*/  STL.64 [R1+0x2a0], R24 ;  /* 0x0002a01801007387 */ /* 0x0001e20000100a00 */
[----:B------:R-:W-:Y:S02]  /*36ed0*/  STL.64 [R1+0x2a8], R26 ;  /* 0x0002a81a01007387 */ /* 0x000fe40000100a00 */
[----:B------:R-:W2:Y:S02]  /*36ee0*/  LDL.LU.64 R6, [R1+0x36e8] ;  /* 0x0036e80001067983 */ /* 0x000ea40000300a00 */
[----:B------:R-:W2:Y:S01]  /*36ef0*/  LDL.LU.64 R4, [R1+0x36e0] ;  /* 0x0036e00001047983 */ /* 0x000ea20000300a00 */
[----:B------:R-:W-:Y:S01]  /*36f00*/  STL.64 [R1+0x3690], R22 ;  /* 0x0036901601007387 */ /* 0x000fe20000100a00 */
[----:B0-----:R-:W-:-:S02]  /*36f10*/  IMAD.MOV.U32 R24, RZ, RZ, R28 ;  /* 0x000000ffff187224 */ /* 0x001fc400078e001c */
[----:B------:R-:W-:Y:S01]  /*36f20*/  IMAD.MOV.U32 R25, RZ, RZ, R19 ;  /* 0x000000ffff197224 */ /* 0x000fe200078e0013 */
[C---:B--2---:R-:W-:Y:S01]  /*36f30*/  HMMA.16816.F32.BF16 R8, R4.reuse, R8, R12 ;  /* 0x000000080408723c */ /* 0x044fe2000004180c */
[----:B----4-:R0:W-:Y:S04]  /*36f40*/  STL.64 [R1+0x3688], R20 ;  /* 0x0036881401007387 */ /* 0x0101e80000100a00 */
[----:B0-----:R-:W2:Y:S01]  /*36f50*/  LDL.LU.64 R20, [R1+0x30] ;  /* 0x0000300001147983 */ /* 0x001ea20000300a00 */
[----:B------:R-:W-:Y:S02]  /*36f60*/  STL.64 [R1+0x3680], R24 ;  /* 0x0036801801007387 */ /* 0x000fe40000100a00 */
[----:B------:R-:W4:Y:S02]  /*36f70*/  LDL.LU.64 R14, [R1+0x36d8] ;  /* 0x0036d800010e7983 */ /* 0x000f240000300a00 */
[----:B------:R-:W4:Y:S11]  /*36f80*/  LDL.LU.64 R12, [R1+0x36d0] ;  /* 0x0036d000010c7983 */ /* 0x000f360000300a00 */
[----:B------:R-:W-:Y:S02]  /*36f90*/  @!UPT UIADD3 URZ, URZ, URZ, URZ ;  /* 0x0000003f3f3ff290 */ /* 0x000fe4000fffe03f */
[----:B------:R0:W-:Y:S01]  /*36fa0*/  STL.64 [R1+0x290], R8 ;  /* 0x0002900801007387 */ /* 0x0001e20000100a00 */
[----:B------:R4:W-:Y:S03]  /*36fb0*/  STL.64 [R1+0x298], R10 ;  /* 0x0002980a01007387 */ /* 0x0009e60000100a00 */
[----:B0-----:R-:W4:Y:S01]  /*36fc0*/  LDL.LU.64 R8, [R1+0x36c8] ;  /* 0x0036c80001087983 */ /* 0x001f220000300a00 */
[----:B------:R-:W2:Y:S01]  /*36fd0*/  LDL R28, [R1+0x13a4] ;  /* 0x0013a400011c7983 */ /* 0x000ea20000100800 */
[----:B----4-:R-:W-:Y:S02]  /*36fe0*/  HMMA.16816.F32.BF16 R8, R4, R8, R12 ;  /* 0x000000080408723c */ /* 0x010fe4000004180c */
[----:B------:R-:W4:Y:S01]  /*36ff0*/  LDL.LU.64 R14, [R1+0x36c0] ;  /* 0x0036c000010e7983 */ /* 0x000f220000300a00 */
[----:B------:R-:W4:Y:S11]  /*37000*/  LDL.LU.64 R12, [R1+0x36b8] ;  /* 0x0036b800010c7983 */ /* 0x000f360000300a00 */
[----:B------:R-:W-:Y:S09]  /*37010*/  @!UPT UIADD3 URZ, URZ, URZ, URZ ;  /* 0x0000003f3f3ff290 */ /* 0x000ff2000fffe03f */
[----:B------:R-:W-:Y:S01]  /*37020*/  STL.64 [R1+0x280], R8 ;  /* 0x0002800801007387 */ /* 0x000fe20000100a00 */
[----:B------:R0:W-:Y:S03]  /*37030*/  STL.64 [R1+0x288], R10 ;  /* 0x0002880a01007387 */ /* 0x0001e60000100a00 */
[----:B0-----:R-:W2:Y:S01]  /*37040*/  LDL.LU.64 R10, [R1+0x36b0] ;  /* 0x0036b000010a7983 */ /* 0x001ea20000300a00 */
[----:B------:R-:W2:Y:S02]  /*37050*/  LDL.LU.64 R8, [R1+0x36a8] ;  /* 0x0036a80001087983 */ /* 0x000ea40000300a00 */
[----:B------:R-:W-:Y:S02]  /*37060*/  IMAD.MOV.U32 R24, RZ, RZ, R18 ;  /* 0x000000ffff187224 */ /* 0x000fe400078e0012 */
[----:B------:R-:W-:-:S07]  /*37070*/  IMAD.MOV.U32 R25, RZ, RZ, R17 ;  /* 0x000000ffff197224 */ /* 0x000fce00078e0011 */
[C---:B--2---:R-:W-:Y:S01]  /*37080*/  HMMA.16816.F32.BF16 R24, R4.reuse, R24, R8 ;  /* 0x000000180418723c */ /* 0x044fe20000041808 */
[----:B------:R-:W2:Y:S01]  /*37090*/  LDL.LU.64 R10, [R1+0x36a0] ;  /* 0x0036a000010a7983 */ /* 0x000ea20000300a00 */
[----:B------:R-:W4:Y:S11]  /*370a0*/  LDL.LU.64 R8, [R1+0x3698] ;  /* 0x0036980001087983 */ /* 0x000f360000300a00 */
[----:B------:R-:W-:Y:S10]  /*370b0*/  @!UPT UIADD3 URZ, URZ, URZ, URZ ;  /* 0x0000003f3f3ff290 */ /* 0x000ff4000fffe03f */
[----:B------:R0:W-:Y:S01]  /*370c0*/  STL.64 [R1+0x270], R24 ;  /* 0x0002701801007387 */ /* 0x0001e20000100a00 */
[----:B------:R1:W-:Y:S03]  /*370d0*/  STL.64 [R1+0x278], R26 ;  /* 0x0002781a01007387 */ /* 0x0003e60000100a00 */
[----:B0-----:R-:W3:Y:S01]  /*370e0*/  LDL.LU.64 R24, [R1+0x1a0] ;  /* 0x0001a00001187983 */ /* 0x001ee20000300a00 */
[----:B-1----:R-:W3:Y:S01]  /*370f0*/  LDL.LU.64 R26, [R1+0x1a8] ;  /* 0x0001a800011a7983 */ /* 0x002ee20000300a00 */
[C---:B----4-:R-:W-:Y:S02]  /*37100*/  HMMA.16816.F32.BF16 R12, R4.reuse, R8, R12 ;  /* 0x00000008040c723c */ /* 0x050fe4000004180c */
[----:B--2---:R-:W-:Y:S01]  /*37110*/  STL.64 [R1+0x3640], R10 ;  /* 0x0036400a01007387 */ /* 0x004fe20000100a00 */
[----:B------:R0:W-:Y:S11]  /*37120*/  STL.64 [R1+0x3638], R8 ;  /* 0x0036380801007387 */ /* 0x0001f60000100a00 */
[----:B------:R-:W-:Y:S09]  /*37130*/  @!UPT UIADD3 URZ, URZ, URZ, URZ ;  /* 0x0000003f3f3ff290 */ /* 0x000ff2000fffe03f */
[----:B------:R-:W-:Y:S01]  /*37140*/  STL.64 [R1+0x260], R12 ;  /* 0x0002600c01007387 */ /* 0x000fe20000100a00 */
[----:B------:R-:W-:Y:S02]  /*37150*/  STL.64 [R1+0x268], R14 ;  /* 0x0002680e01007387 */ /* 0x000fe40000100a00 */
[----:B0-----:R-:W2:Y:S02]  /*37160*/  LDL.LU.64 R8, [R1+0x110] ;  /* 0x0001100001087983 */ /* 0x001ea40000300a00 */
[----:B------:R-:W2:Y:S01]  /*37170*/  LDL.LU.64 R10, [R1+0x118] ;  /* 0x00011800010a7983 */ /* 0x000ea20000300a00 */
[----:B---3--:R-:W0:Y:S02]  /*37180*/  LDSM.16.MT88.4 R12, [R16+0x10000] ;  /* 0x01000000100c783b */ /* 0x008e240000004200 */
[----:B------:R-:W1:Y:S02]  /*37190*/  LDSM.16.MT88.4 R16, [R16+0x10080] ;  /* 0x010080001010783b */ /* 0x000e640000004200 */
[----:B0-----:R-:W-:Y:S02]  /*371a0*/  STL.64 [R1+0x3678], R14 ;  /* 0x0036780e01007387 */ /* 0x001fe40000100a00 */
[----:B------:R0:W-:Y:S02]  /*371b0*/  STL.64 [R1+0x3670], R12 ;  /* 0x0036700c01007387 */ /* 0x0001e40000100a00 */
[----:B0-----:R-:W3:Y:S01]  /*371c0*/  LDL.LU.64 R12, [R1+0x480] ;  /* 0x00048000010c7983 */ /* 0x001ee20000300a00 */
[----:B------:R-:W3:Y:S01]  /*371d0*/  LDL.LU.64 R14, [R1+0x488] ;  /* 0x00048800010e7983 */ /* 0x000ee20000300a00 */
[----:B--2---:R-:W-:Y:S11]  /*371e0*/  HMMA.16816.F32.BF16 R8, R4, R20, R8 ;  /* 0x000000140408723c */ /* 0x004ff60000041808 */
[----:B------:R-:W-:Y:S11]  /*371f0*/  @!UPT UIADD3 URZ, URZ, URZ, URZ ;  /* 0x0000003f3f3ff290 */ /* 0x000ff6000fffe03f */
[----:B------:R-:W-:Y:S01]  /*37200*/  @!UPT UIADD3 URZ, URZ, URZ, URZ ;  /* 0x0000003f3f3ff290 */ /* 0x000fe2000fffe03f */
[----:B------:R-:W-:Y:S01]  /*37210*/  STL.64 [R1+0x250], R8 ;  /* 0x0002500801007387 */ /* 0x000fe20000100a00 */
[----:B------:R0:W-:Y:S02]  /*37220*/  STL.64 [R1+0x258], R10 ;  /* 0x0002580a01007387 */ /* 0x0001e40000100a00 */
[----:B------:R-:W2:Y:S02]  /*37230*/  LDL.LU.64 R22, [R1+0x3690] ;  /* 0x0036900001167983 */ /* 0x000ea40000300a00 */
[----:B0-----:R-:W-:Y:S02]  /*37240*/  IMAD.MOV.U32 R11, RZ, RZ, R20 ;  /* 0x000000ffff0b7224 */ /* 0x001fe400078e0014 */
[----:B------:R-:W-:Y:S02]  /*37250*/  IMAD.MOV.U32 R10, RZ, RZ, R21 ;  /* 0x000000ffff0a7224 */ /* 0x000fe400078e0015 */
[----:B------:R-:W4:Y:S01]  /*37260*/  LDL.LU.64 R20, [R1+0x3688] ;  /* 0x0036880001147983 */ /* 0x000f220000300a00 */
[----:B-1----:R-:W-:Y:S02]  /*37270*/  STL.64 [R1+0x3608], R18 ;  /* 0x0036081201007387 */ /* 0x002fe40000100a00 */
[----:B------:R2:W-:Y:S02]  /*37280*/  STL.64 [R1+0x3600], R16 ;  /* 0x0036001001007387 */ /* 0x0005e40000100a00 */
[----:B--2---:R-:W-:-:S02]  /*37290*/  IMAD.MOV.U32 R16, RZ, RZ, R23 ;  /* 0x000000ffff107224 */ /* 0x004fc400078e0017 */
[----:B------:R-:W-:Y:S02]  /*372a0*/  IMAD.MOV.U32 R17, RZ, RZ, R22 ;  /* 0x000000ffff117224 */ /* 0x000fe400078e0016 */
[C---:B----4-:R-:W-:Y:S01]  /*372b0*/  HMMA.16816.F32.BF16 R20, R4.reuse, R20, R24 ;  /* 0x000000140414723c */ /* 0x050fe20000041818 */
[----:B------:R-:W3:Y:S11]  /*372c0*/  LDL.LU.64 R24, [R1+0x3680] ;  /* 0x0036800001187983 */ /* 0x000ef60000300a00 */
[----:B------:R-:W-:Y:S11]  /*372d0*/  @!UPT UIADD3 URZ, URZ, URZ, URZ ;  /* 0x0000003f3f3ff290 */ /* 0x000ff6000fffe03f */
[----:B------:R-:W-:Y:S01]  /*372e0*/  STL.64 [R1+0x240], R20 ;  /* 0x0002401401007387 */ /* 0x000fe20000100a00 */
[----:B------:R-:W-:Y:S02]  /*372f0*/  STL.64 [R1+0x248], R22 ;  /* 0x0002481601007387 */ /* 0x000fe40000100a00 */
[----:B------:R-:W0:Y:S02]  /*37300*/  LDSM.16.MT88.4 R20, [R29+0x11000] ;  /* 0x011000001d14783b */ /* 0x000e240000004200 */
[----:B0-----:R-:W-:Y:S02]  /*37310*/  STL.64 [R1+0x3550], R22 ;  /* 0x0035501601007387 */ /* 0x001fe40000100a00 */
[----:B------:R0:W-:Y:S02]  /*37320*/  STL.64 [R1+0x3548], R20 ;  /* 0x0035481401007387 */ /* 0x0001e40000100a00 */
[----:B0-----:R-:W2:Y:S01]  /*37330*/  LDL.LU.64 R20, [R1+0x470] ;  /* 0x0004700001147983 */ /* 0x001ea20000300a00 */
[----:B------:R-:W2:Y:S01]  /*37340*/  LDL.LU.64 R22, [R1+0x478] ;  /* 0x0004780001167983 */ /* 0x000ea20000300a00 */
[C---:B---3--:R-:W-:Y:S02]  /*37350*/  HMMA.16816.F32.BF16 R24, R4.reuse, R24, R12 ;  /* 0x000000180418723c */ /* 0x048fe4000004180c */
[----:B------:R-:W3:Y:S01]  /*37360*/  LDL.LU.64 R14, [R1+0x3678] ;  /* 0x00367800010e7983 */ /* 0x000ee20000300a00 */
[----:B------:R-:W3:Y:S11]  /*37370*/  LDL.LU.64 R12, [R1+0x3670] ;  /* 0x00367000010c7983 */ /* 0x000ef60000300a00 */
[----:B------:R-:W-:Y:S09]  /*37380*/  @!UPT UIADD3 URZ, URZ, URZ, URZ ;  /* 0x0000003f3f3ff290 */ /* 0x000ff2000fffe03f */
[----:B------:R-:W-:Y:S01]  /*37390*/  STL.64 [R1+0x230], R24 ;  /* 0x0002301801007387 */ /* 0x000fe20000100a00 */
[----:B------:R-:W-:Y:S02]  /*373a0*/  STL.64 [R1+0x238], R26 ;  /* 0x0002381a01007387 */ /* 0x000fe40000100a00 */
[----:B------:R-:W4:Y:S02]  /*373b0*/  LDL.LU.64 R8, [R1] ;  /* 0x0000000001087983 */ /* 0x000f240000300a00 */
[----:B------:R-:W0:Y:S01]  /*373c0*/  LDSM.16.MT88.4 R24, [R29+0x11080] ;  /* 0x011080001d18783b */ /* 0x000e220000004200 */
[----:B----4-:R1:W-:Y:S04]  /*373d0*/  STL.64 [R1+0x3650], R8 ;  /* 0x0036500801007387 */ /* 0x0103e80000100a00 */
[----:B-1----:R-:W4:Y:S01]  /*373e0*/  LDL.LU.64 R8, [R1+0x10] ;  /* 0x0000100001087983 */ /* 0x002f220000300a00 */
[----:B--2---:R-:W-:Y:S01]  /*373f0*/  HMMA.16816.F32.BF16 R16, R4, R16, R20 ;  /* 0x000000100410723c */ /* 0x004fe20000041814 */
[----:B------:R-:W1:Y:S02]  /*37400*/  LDSM.16.MT88.4 R4, [R28+0x11000] ;  /* 0x011000001c04783b */ /* 0x000e640000004200 */
[----:B----4-:R2:W-:Y:S04]  /*37410*/  STL.64 [R1+0x3668], R8 ;  /* 0x0036680801007387 */ /* 0x0105e80000100a00 */
[----:B--2---:R-:W3:Y:S01]  /*37420*/  LDL.LU.64 R8, [R1+0x20] ;  /* 0x0000200001087983 */ /* 0x004ee20000300a00 */
[----:B0-----:R-:W-:Y:S02]  /*37430*/  STL.64 [R1+0x34c0], R26 ;  /* 0x0034c01a01007387 */ /* 0x001fe40000100a00 */
[----:B------:R0:W-:Y:S02]  /*37440*/  STL.64 [R1+0x34b8], R24 ;  /* 0x0034b81801007387 */ /* 0x0001e40000100a00 */
[----:B0-----:R-:W2:Y:S01]  /*37450*/  LDL.LU.64 R24, [R1+0x60] ;  /* 0x0000600001187983 */ /* 0x001ea20000300a00 */
[----:B------:R-:W4:Y:S03]  /*37460*/  LDL.64 R26, [R1+0x68] ;  /* 0x00006800011a7983 */ /* 0x000f260000100a00 */
[----:B----4-:R-:W-:Y:S01]  /*37470*/  STL.64 [R1+0x3628], R26 ;  /* 0x0036281a01007387 */ /* 0x010fe20000100a00 */
[----:B--2---:R-:W-:Y:S02]  /*37480*/  STL.64 [R1+0x3620], R24 ;  /* 0x0036201801007387 */ /* 0x004fe40000100a00 */
[----:B------:R-:W2:Y:S04]  /*37490*/  LDL.LU.64 R20, [R1+0x450] ;  /* 0x0004500001147983 */ /* 0x000ea80000300a00 */
[----:B------:R-:W-:Y:S01]  /*374a0*/  STL.64 [R1+0x110], R16 ;  /* 0x0001101001007387 */ /* 0x000fe20000100a00 */
[----:B------:R-:W-:Y:S01]  /*374b0*/  STL.64 [R1+0x118], R18 ;  /* 0x0001181201007387 */ /* 0x000fe20000100a00 */
[----:B------:R-:W4:Y:S03]  /*374c0*/  LDL.LU.64 R22, [R1+0x458] ;  /* 0x0004580001167983 */ /* 0x000f260000300a00 */
[----:B----4-:R-:W-:Y:S01]  /*374d0*/  STL.64 [R1+0x3580], R22 ;  /* 0x0035801601007387 */ /* 0x010fe20000100a00 */
[----:B--2---:R0:W-:Y:S03]  /*374e0*/  STL.64 [R1+0x3578], R20 ;  /* 0x0035781401007387 */ /* 0x0041e60000100a00 */
[----:B0-----:R-:W2:Y:S01]  /*374f0*/  LDL.LU.64 R20, [R1+0x330] ;  /* 0x0003300001147983 */ /* 0x001ea20000300a00 */
[----:B------:R-:W4:Y:S03]  /*37500*/  LDL.LU.64 R22, [R1+0x338] ;  /* 0x0003380001167983 */ /* 0x000f260000300a00 */
[----:B----4-:R-:W-:Y:S01]  /*37510*/  STL.64 [R1+0x3590], R22 ;  /* 0x0035901601007387 */ /* 0x010fe20000100a00 */
[----:B--2---:R0:W-:Y:S02]  /*37520*/  STL.64 [R1+0x3588], R20 ;  /* 0x0035881401007387 */ /* 0x0041e40000100a00 */
[----:B0-----:R-:W-:-:S02]  /*37530*/  IMAD.MOV.U32 R20, RZ, RZ, R11 ;  /* 0x000000ffff147224 */ /* 0x001fc400078e000b */
[----:B------:R-:W-:-:S05]  /*37540*/  IMAD.MOV.U32 R21, RZ, RZ, R10 ;  /* 0x000000ffff157224 */ /* 0x000fca00078e000a */
[----:B------:R0:W-:Y:S04]  /*37550*/  STL.64 [R1+0x3648], R20 ;  /* 0x0036481401007387 */ /* 0x0001e80000100a00 */
[----:B0-----:R-:W2:Y:S01]  /*37560*/  LDL.LU.64 R20, [R1+0x6b0] ;  /* 0x0006b00001147983 */ /* 0x001ea20000300a00 */
[----:B------:R-:W4:Y:S03]  /*37570*/  LDL.LU.64 R22, [R1+0x6b8] ;  /* 0x0006b80001167983 */ /* 0x000f260000300a00 */
[----:B----4-:R-:W-:Y:S01]  /*37580*/  STL.64 [R1+0x3660], R22 ;  /* 0x0036601601007387 */ /* 0x010fe20000100a00 */
[----:B--2---:R0:W-:Y:S03]  /*37590*/  STL.64 [R1+0x3658], R20 ;  /* 0x0036581401007387 */ /* 0x0041e60000100a00 */
[----:B0-----:R-:W2:Y:S01]  /*375a0*/  LDL.LU.64 R20, [R1+0x6c0] ;  /* 0x0006c00001147983 */ /* 0x001ea20000300a00 */
[----:B------:R-:W2:Y:S02]  /*375b0*/  LDL.LU.64 R22, [R1+0x6c8] ;  /* 0x0006c80001167983 */ /* 0x000ea40000300a00 */
[----:B------:R-:W4:Y:S02]  /*375c0*/  LDL.LU.64 R24, [R1+0x6a0] ;  /* 0x0006a00001187983 */ /* 0x000f240000300a00 */
[----:B------:R-:W4:Y:S01]  /*375d0*/  LDL.LU.64 R26, [R1+0x6a8] ;  /* 0x0006a800011a7983 */ /* 0x000f220000300a00 */
[----:B------:R-:W2:Y:S01]  /*375e0*/  LDL.LU.64 R16, [R1+0x4f0] ;  /* 0x0004f00001107983 */ /* 0x000ea20000300a00 */
[----:B------:R-:W2:Y:S02]  /*375f0*/  LDL.LU.64 R18, [R1+0x4f8] ;  /* 0x0004f80001127983 */ /* 0x000ea40000300a00 */
[----:B-1----:R-:W-:Y:S02]  /*37600*/  STL.64 [R1+0x3440], R6 ;  /* 0x0034400601007387 */ /* 0x002fe40000100a00 */
[----:B------:R0:W-:Y:S02]  /*37610*/  STL.64 [R1+0x3438], R4 ;  /* 0x0034380401007387 */ /* 0x0001e40000100a00 */
[----:B0-----:R-:W2:Y:S01]  /*37620*/  LDL.LU.64 R4, [R1+0x70] ;  /* 0x0000700001047983 */ /* 0x001ea20000300a00 */
[----:B------:R-:W2:Y:S03]  /*37630*/  LDL.64 R6, [R1+0x78] ;  /* 0x0000780001067983 */ /* 0x000ea60000100a00 */
[----:B--2---:R-:W-:Y:S01]  /*37640*/  STL.64 [R1+0x3618], R6 ;  /* 0x0036180601007387 */ /* 0x004fe20000100a00 */
[----:B------:R0:W-:Y:S03]  /*37650*/  STL.64 [R1+0x3610], R4 ;  /* 0x0036100401007387 */ /* 0x0001e60000100a00 */
[----:B0-----:R-:W3:Y:S01]  /*37660*/  LDL.LU.64 R4, [R1+0x6e0] ;  /* 0x0006e00001047983 */ /* 0x001ee20000300a00 */
[----:B------:R-:W3:Y:S02]  /*37670*/  LDL.LU.64 R6, [R1+0x6e8] ;  /* 0x0006e80001067983 */ /* 0x000ee40000300a00 */
[C---:B---3--:R-:W-:Y:S11]  /*37680*/  HMMA.16816.F32.BF16 R4, R12.reuse, R8, R4 ;  /* 0x000000080c04723c */ /* 0x048ff60000041804 */
[----:B------:R-:W-:Y:S11]  /*37690*/  @!UPT UIADD3 URZ, URZ, URZ, URZ ;  /* 0x0000003f3f3ff290 */ /* 0x000ff6000fffe03f */
[----:B------:R-:W-:Y:S01]  /*376a0*/  @!UPT UIADD3 URZ, URZ, URZ, URZ ;  /* 0x0000003f3f3ff290 */ /* 0x000fe2000fffe03f */
[----:B------:R0:W-:Y:S01]  /*376b0*/  STL.64 [R1+0x1f0], R4 ;  /* 0x0001f00401007387 */ /* 0x0001e20000100a00 */
[----:B------:R1:W-:Y:S02]  /*376c0*/  STL.64 [R1+0x1f8], R6 ;  /* 0x0001f80601007387 */ /* 0x0003e40000100a00 */
[----:B0-----:R-:W-:Y:S02]  /*376d0*/  IMAD.MOV.U32 R5, RZ, RZ, R8 ;  /* 0x000000ffff057224 */ /* 0x001fe400078e0008 */
[----:B------:R-:W-:Y:S02]  /*376e0*/  IMAD.MOV.U32 R4, RZ, RZ, R9 ;  /* 0x000000ffff047224 */ /* 0x000fe400078e0009 */
[----:B------:R-:W2:Y:S02]  /*376f0*/  LDL.LU.64 R8, [R1+0x3668] ;  /* 0x0036680001087983 */ /* 0x000ea40000300a00 */
[----:B--2---:R-:W-:Y:S01]  /*37700*/  HMMA.16816.F32.BF16 R20, R12, R8, R20 ;  /* 0x000000080c14723c */ /* 0x004fe20000041814 */
[----:B-1----:R-:W-:-:S02]  /*37710*/  IMAD.MOV.U32 R7, RZ, RZ, R8 ;  /* 0x000000ffff077224 */ /* 0x002fc400078e0008 */
[----:B------:R-:W-:Y:S11]  /*37720*/  IMAD.MOV.U32 R6, RZ, RZ, R9 ;  /* 0x000000ffff067224 */ /* 0x000ff600078e0009 */
[----:B------:R-:W-:Y:S09]  /*37730*/  @!UPT UIADD3 URZ, URZ, URZ, URZ ;  /* 0x0000003f3f3ff290 */ /* 0x000ff2000fffe03f */
[----:B------:R-:W-:Y:S01]  /*37740*/  STL.64 [R1+0x1e0], R20 ;  /* 0x0001e01401007387 */ /* 0x000fe20000100a00 */
[----:B------:R0:W-:Y:S03]  /*37750*/  STL.64 [R1+0x1e8], R22 ;  /* 0x0001e81601007387 */ /* 0x0001e60000100a00 */
[----:B0-----:R-:W2:Y:S01]  /*37760*/  LDL.LU.64 R22, [R1+0x3660] ;  /* 0x0036600001167983 */ /* 0x001ea20000300a00 */
[----:B------:R-:W2:Y:S02]  /*37770*/  LDL.LU.64 R20, [R1+0x3658] ;  /* 0x0036580001147983 */ /* 0x000ea40000300a00 */
[----:B------:R-:W2:Y:S02]  /*37780*/  LDL.LU.64 R8, [R1+0x3650] ;  /* 0x0036500001087983 */ /* 0x000ea40000300a00 */
        /* <DEDUP_REMOVED lines=9> */
[----:B------:R-:W4:Y:S02]  /*37820*/  LDL.LU.64 R8, [R1+0x3638] ;  /* 0x0036380001087983 */ /* 0x000f240000300a00 */
[----:B----4-:R-:W-:Y:S11]  /*37830*/  HMMA.16816.F32.BF16 R24, R12, R8, R24 ;  /* 0x000000080c18723c */ /* 0x010ff60000041818 */
[----:B------:R-:W-:Y:S11]  /*37840*/  @!UPT UIADD3 URZ, URZ, URZ, URZ ;  /* 0x0000003f3f3ff290 */ /* 0x000ff6000fffe03f */
[----:B------:R-:W-:Y:S01]  /*37850*/  @!UPT UIADD3 URZ, URZ, URZ, URZ ;  /* 0x0000003f3f3ff290 */ /* 0x000fe2000fffe03f */
[----:B------:R0:W-:Y:S01]  /*37860*/  STL.64 [R1+0x1c0], R24 ;  /* 0x0001c01801007387 */ /* 0x0001e20000100a00 */
[----:B------:R-:W-:Y:S03]  /*37870*/  STL.64 [R1+0x1c8], R26 ;  /* 0x0001c81a01007387 */ /* 0x000fe60000100a00 */
[----:B0-----:R-:W4:Y:S01]  /*37880*/  LDL.LU.64 R24, [R1+0x50] ;  /* 0x0000500001187983 */ /* 0x001f220000300a00 */
[----:B---3--:R-:W-:Y:S02]  /*37890*/  STL.64 [R1+0x35b8], R10 ;  /* 0x0035b80a01007387 */ /* 0x008fe40000100a00 */
[----:B------:R0:W-:Y:S02]  /*378a0*/  STL.64 [R1+0x35b0], R8 ;  /* 0x0035b00801007387 */ /* 0x0001e40000100a00 */
[----:B0-----:R-:W-:Y:S02]  /*378b0*/  IMAD.MOV.U32 R8, RZ, RZ, R23 ;  /* 0x000000ffff087224 */ /* 0x001fe400078e0017 */
[----:B------:R-:W-:-:S05]  /*378c0*/  IMAD.MOV.U32 R9, RZ, RZ, R22 ;  /* 0x000000ffff097224 */ /* 0x000fca00078e0016 */
[----:B------:R0:W-:Y:S02]  /*378d0*/  STL.64 [R1+0x35d0], R8 ;  /* 0x0035d00801007387 */ /* 0x0001e40000100a00 */
[----:B0-----:R-:W-:Y:S02]  /*378e0*/  IMAD.MOV.U32 R8, RZ, RZ, R7 ;  /* 0x000000ffff087224 */ /* 0x001fe400078e0007 */
[----:B------:R-:W-:-:S05]  /*378f0*/  IMAD.MOV.U32 R9, RZ, RZ, R6 ;  /* 0x000000ffff097224 */ /* 0x000fca00078e0006 */
[----:B------:R0:W-:Y:S02]  /*37900*/  STL.64 [R1+0x35e8], R8 ;  /* 0x0035e80801007387 */ /* 0x0001e40000100a00 */
[----:B0-----:R-:W-:Y:S02]  /*37910*/  IMAD.MOV.U32 R8, RZ, RZ, R5 ;  /* 0x000000ffff087224 */ /* 0x001fe400078e0005 */
[----:B------:R-:W-:Y:S02]  /*37920*/  IMAD.MOV.U32 R9, RZ, RZ, R4 ;  /* 0x000000ffff097224 */ /* 0x000fe400078e0004 */
[C---:B--2---:R-:W-:Y:S03]  /*37930*/  HMMA.16816.F32.BF16 R4, R12.reuse, R20, R16 ;  /* 0x000000140c04723c */ /* 0x044fe60000041810 */
[----:B------:R0:W-:Y:S04]  /*37940*/  STL.64 [R1+0x3630], R8 ;  /* 0x0036300801007387 */ /* 0x0001e80000100a00 */
[----:B0-----:R-:W4:Y:S01]  /*37950*/  LDL.LU.64 R8, [R1+0x4e0] ;  /* 0x0004e00001087983 */ /* 0x001f220000300a00 */
[----:B------:R-:W4:Y:S11]  /*37960*/  LDL.LU.64 R10, [R1+0x4e8] ;  /* 0x0004e800010a7983 */ /* 0x000f360000300a00 */
[----:B------:R-:W-:Y:S04]  /*37970*/  @!UPT UIADD3 URZ, URZ, URZ, URZ ;  /* 0x0000003f3f3ff290 */ /* 0x000fe8000fffe03f */
[----:B------:R0:W-:Y:S01]  /*37980*/  STL.64 [R1+0x1b0], R4 ;  /* 0x0001b00401007387 */ /* 0x0001e20000100a00 */
[----:B------:R1:W-:Y:S03]  /*37990*/  STL.64 [R1+0x1b8], R6 ;  /* 0x0001b80601007387 */ /* 0x0003e60000100a00 */
[----:B0-----:R-:W2:Y:S01]  /*379a0*/  LDL.LU.64 R4, [R1+0x4d0] ;  /* 0x0004d00001047983 */ /* 0x001ea20000300a00 */
[----:B-1----:R-:W2:Y:S02]  /*379b0*/  LDL.LU.64 R6, [R1+0x4d8] ;  /* 0x0004d80001067983 */ /* 0x002ea40000300a00 */
[----:B------:R-:W3:Y:S02]  /*379c0*/  LDL.LU.64 R16, [R1+0x4a0] ;  /* 0x0004a00001107983 */ /* 0x000ee40000300a00 */
[----:B------:R-:W3:Y:S01]  /*379d0*/  LDL.LU.64 R18, [R1+0x4a8] ;  /* 0x0004a80001127983 */ /* 0x000ee20000300a00 */
[----:B------:R0:W-:Y:S04]  /*379e0*/  STL.64 [R1+0x35a8], R20 ;  /* 0x0035a81401007387 */ /* 0x0001e80000100a00 */
[----:B0-----:R-:W2:Y:S01]  /*379f0*/  LDL.LU.64 R20, [R1+0x500] ;  /* 0x0005000001147983 */ /* 0x001ea20000300a00 */
[----:B------:R-:W2:Y:S03]  /*37a00*/  LDL.LU.64 R22, [R1+0x508] ;  /* 0x0005080001167983 */ /* 0x000ea60000300a00 */
[----:B--2---:R-:W-:Y:S01]  /*37a10*/  STL.64 [R1+0x35c8], R22 ;  /* 0x0035c81601007387 */ /* 0x004fe20000100a00 */
[----:B------:R0:W-:Y:S03]  /*37a20*/  STL.64 [R1+0x35c0], R20 ;  /* 0x0035c01401007387 */ /* 0x0001e60000100a00 */
[----:B0-----:R-:W2:Y:S01]  /*37a30*/  LDL.LU.64 R20, [R1+0x520] ;  /* 0x0005200001147983 */ /* 0x001ea20000300a00 */
[----:B------:R-:W2:Y:S01]  /*37a40*/  LDL.LU.64 R22, [R1+0x528] ;  /* 0x0005280001167983 */ /* 0x000ea20000300a00 */
[----:B----4-:R-:W-:Y:S02]  /*37a50*/  HMMA.16816.F32.BF16 R8, R12, R24, R8 ;  /* 0x000000180c08723c */ /* 0x010fe40000041808 */
[----:B--2---:R-:W-:Y:S01]  /*37a60*/  STL.64 [R1+0x35e0], R22 ;  /* 0x0035e01601007387 */ /* 0x004fe20000100a00 */
[----:B------:R0:W-:Y:S03]  /*37a70*/  STL.64 [R1+0x35d8], R20 ;  /* 0x0035d81401007387 */ /* 0x0001e60000100a00 */
[----:B0-----:R-:W2:Y:S01]  /*37a80*/  LDL.LU.64 R20, [R1+0x560] ;  /* 0x0005600001147983 */ /* 0x001ea20000300a00 */
[----:B------:R-:W4:Y:S03]  /*37a90*/  LDL.LU.64 R22, [R1+0x568] ;  /* 0x0005680001167983 */ /* 0x000f260000300a00 */
[----:B----4-:R-:W-:Y:S01]  /*37aa0*/  STL.64 [R1+0x35f8], R22 ;  /* 0x0035f81601007387 */ /* 0x010fe20000100a00 */
[----:B--2---:R0:W-:Y:S03]  /*37ab0*/  STL.64 [R1+0x35f0], R20 ;  /* 0x0035f01401007387 */ /* 0x0041e60000100a00 */
[----:B0-----:R-:W2:Y:S01]  /*37ac0*/  LDL.LU.64 R20, [R1+0x5d0] ;  /* 0x0005d00001147983 */ /* 0x001ea20000300a00 */
[----:B------:R-:W2:Y:S08]  /*37ad0*/  LDL.LU.64 R22, [R1+0x5d8] ;  /* 0x0005d80001167983 */ /* 0x000eb00000300a00 */
[----:B------:R0:W-:Y:S02]  /*37ae0*/  STL.64 [R1+0x1a0], R8 ;  /* 0x0001a00801007387 */ /* 0x0001e40000100a00 */
[----:B------:R1:W-:Y:S01]  /*37af0*/  STL.64 [R1+0x1a8], R10 ;  /* 0x0001a80a01007387 */ /* 0x0003e20000100a00 */
[----:B0-----:R-:W2:Y:S01]  /*37b00*/  LDL.LU.64 R8, [R1+0x3630] ;  /* 0x0036300001087983 */ /* 0x001ea20000300a00 */
[----:B-1----:R-:W-:-:S02]  /*37b10*/  IMAD.MOV.U32 R11, RZ, RZ, R24 ;  /* 0x000000ffff0b7224 */ /* 0x002fc400078e0018 */
[----:B------:R-:W-:Y:S02]  /*37b20*/  IMAD.MOV.U32 R10, RZ, RZ, R25 ;  /* 0x000000ffff0a7224 */ /* 0x000fe400078e0019 */
[----:B------:R-:W4:Y:S01]  /*37b30*/  LDL.LU.64 R26, [R1+0x3628] ;  /* 0x00362800011a7983 */ /* 0x000f220000300a00 */
[----:B------:R-:W2:Y:S02]  /*37b40*/  LDL.LU.64 R24, [R1+0x3620] ;  /* 0x0036200001187983 */ /* 0x000ea40000300a00 */
[C---:B--2---:R-:W-:Y:S11]  /*37b50*/  HMMA.16816.F32.BF16 R4, R12.reuse, R24, R4 ;  /* 0x000000180c04723c */ /* 0x044ff60000041804 */
[----:B------:R-:W-:Y:S11]  /*37b60*/  @!UPT UIADD3 URZ, URZ, URZ, URZ ;  /* 0x0000003f3f3ff290 */ /* 0x000ff6000fffe03f */
[----:B------:R-:W-:Y:S01]  /*37b70*/  @!UPT UIADD3 URZ, URZ, URZ, URZ ;  /* 0x0000003f3f3ff290 */ /* 0x000fe2000fffe03f */
[----:B------:R-:W-:Y:S01]  /*37b80*/  STL.64 [R1+0x190], R4 ;  /* 0x0001900401007387 */ /* 0x000fe20000100a00 */
[----:B------:R0:W-:Y:S03]  /*37b90*/  STL.64 [R1+0x198], R6 ;  /* 0x0001980601007387 */ /* 0x0001e60000100a00 */
[----:B0-----:R-:W2:Y:S01]  /*37ba0*/  LDL.LU.64 R6, [R1+0x3618] ;  /* 0x0036180001067983 */ /* 0x001ea20000300a00 */
[----:B------:R-:W3:Y:S02]  /*37bb0*/  LDL.LU.64 R4, [R1+0x3610] ;  /* 0x0036100001047983 */ /* 0x000ee40000300a00 */
[----:B----4-:R-:W-:Y:S02]  /*37bc0*/  STL.64 [R1+0x35a0], R26 ;  /* 0x0035a01a01007387 */ /* 0x010fe40000100a00 */
[----:B------:R0:W-:Y:S02]  /*37bd0*/  STL.64 [R1+0x3598], R24 ;  /* 0x0035981801007387 */ /* 0x0001e40000100a00 */
[----:B0-----:R-:W4:Y:S01]  /*37be0*/  LDL.LU.64 R24, [R1+0x220] ;  /* 0x0002200001187983 */ /* 0x001f220000300a00 */
[----:B------:R-:W4:Y:S01]  /*37bf0*/  LDL.LU.64 R26, [R1+0x228] ;  /* 0x00022800011a7983 */ /* 0x000f220000300a00 */
[----:B---3--:R-:W-:Y:S02]  /*37c00*/  HMMA.16816.F32.BF16 R12, R12, R4, R16 ;  /* 0x000000040c0c723c */ /* 0x008fe40000041810 */
[----:B------:R-:W3:Y:S01]  /*37c10*/  LDL.LU.64 R18, [R1+0x3608] ;  /* 0x0036080001127983 */ /* 0x000ee20000300a00 */
[----:B------:R-:W3:Y:S11]  /*37c20*/  LDL.LU.64 R16, [R1+0x3600] ;  /* 0x0036000001107983 */ /* 0x000ef60000300a00 */
[----:B------:R-:W-:Y:S09]  /*37c30*/  @!UPT UIADD3 URZ, URZ, URZ, URZ ;  /* 0x0000003f3f3ff290 */ /* 0x000ff2000fffe03f */
[----:B------:R0:W-:Y:S02]  /*37c40*/  STL.64 [R1+0xc0], R12 ;  /* 0x0000c00c01007387 */ /* 0x0001e40000100a00 */
[----:B0-----:R-:W-:Y:S02]  /*37c50*/  IMAD.MOV.U32 R12, RZ, RZ, R11 ;  /* 0x000000ffff0c7224 */ /* 0x001fe400078e000b */
[----:B------:R-:W-:Y:S01]  /*37c60*/  IMAD.MOV.U32 R13, RZ, RZ, R10 ;  /* 0x000000ffff0d7224 */ /* 0x000fe200078e000a */
[----:B------:R-:W-:Y:S01]  /*37c70*/  STL.64 [R1+0xc8], R14 ;  /* 0x0000c80e01007387 */ /* 0x000fe20000100a00 */
[C---:B---3--:R-:W-:Y:S03]  /*37c80*/  HMMA.16816.F32.BF16 R8, R16.reuse, R8, R20 ;  /* 0x000000081008723c */ /* 0x048fe60000041814 */
[----:B------:R-:W3:Y:S01]  /*37c90*/  LDL.LU.64 R22, [R1+0x35f8] ;  /* 0x0035f80001167983 */ /* 0x000ee20000300a00 */
[----:B------:R-:W3:Y:S11]  /*37ca0*/  LDL.LU.64 R20, [R1+0x35f0] ;  /* 0x0035f00001147983 */ /* 0x000ef60000300a00 */
[----:B------:R-:W-:Y:S08]  /*37cb0*/  @!UPT UIADD3 URZ, URZ, URZ, URZ ;  /* 0x0000003f3f3ff290 */ /* 0x000ff0000fffe03f */
[----:B------:R0:W-:Y:S01]  /*37cc0*/  STL.64 [R1+0xa0], R8 ;  /* 0x0000a00801007387 */ /* 0x0001e20000100a00 */
[----:B------:R3:W-:Y:S03]  /*37cd0*/  STL.64 [R1+0xa8], R10 ;  /* 0x0000a80a01007387 */ /* 0x0007e60000100a00 */
[----:B0-----:R-:W3:Y:S02]  /*37ce0*/  LDL.LU.64 R8, [R1+0x35e8] ;  /* 0x0035e80001087983 */ /* 0x001ee40000300a00 */
[C---:B---3--:R-:W-:Y:S02]  /*37cf0*/  HMMA.16816.F32.BF16 R8, R16.reuse, R8, R20 ;  /* 0x000000081008723c */ /* 0x048fe40000041814 */
[----:B------:R-:W3:Y:S01]  /*37d00*/  LDL.LU.64 R22, [R1+0x35e0] ;  /* 0x0035e00001167983 */ /* 0x000ee20000300a00 */
[----:B------:R-:W3:Y:S11]  /*37d10*/  LDL.LU.64 R20, [R1+0x35d8] ;  /* 0x0035d80001147983 */ /* 0x000ef60000300a00 */
[----:B------:R-:W-:Y:S09]  /*37d20*/  @!UPT UIADD3 URZ, URZ, URZ, URZ ;  /* 0x0000003f3f3ff290 */ /* 0x000ff2000fffe03f */
[----:B------:R0:W-:Y:S01]  /*37d30*/  STL.64 [R1+0x90], R8 ;  /* 0x0000900801007387 */ /* 0x0001e20000100a00 */
[----:B------:R3:W-:Y:S03]  /*37d40*/  STL.64 [R1+0x98], R10 ;  /* 0x0000980a01007387 */ /* 0x0007e60000100a00 */
[----:B0-----:R-:W3:Y:S02]  /*37d50*/  LDL.LU.64 R8, [R1+0x35d0] ;  /* 0x0035d00001087983 */ /* 0x001ee40000300a00 */
[C---:B---3--:R-:W-:Y:S02]  /*37d60*/  HMMA.16816.F32.BF16 R8, R16.reuse, R8, R20 ;  /* 0x000000081008723c */ /* 0x048fe40000041814 */
[----:B------:R-:W3:Y:S01]  /*37d70*/  LDL.LU.64 R22, [R1+0x35c8] ;  /* 0x0035c80001167983 */ /* 0x000ee20000300a00 */
[----:B------:R-:W3:Y:S11]  /*37d80*/  LDL.LU.64 R20, [R1+0x35c0] ;  /* 0x0035c00001147983 */ /* 0x000ef60000300a00 */
[----:B------:R-:W-:Y:S09]  /*37d90*/  @!UPT UIADD3 URZ, URZ, URZ, URZ ;  /* 0x0000003f3f3ff290 */ /* 0x000ff2000fffe03f */
[----:B------:R-:W-:Y:S01]  /*37da0*/  STL.64 [R1+0x80], R8 ;  /* 0x0000800801007387 */ /* 0x000fe20000100a00 */
[----:B------:R0:W-:Y:S03]  /*37db0*/  STL.64 [R1+0x88], R10 ;  /* 0x0000880a01007387 */ /* 0x0001e60000100a00 */
[----:B0-----:R-:W2:Y:S01]  /*37dc0*/  LDL.LU.64 R10, [R1+0x35b8] ;  /* 0x0035b800010a7983 */ /* 0x001ea20000300a00 */
[----:B------:R-:W3:Y:S02]  /*37dd0*/  LDL.LU.64 R8, [R1+0x35b0] ;  /* 0x0035b00001087983 */ /* 0x000ee40000300a00 */
[C---:B---3--:R-:W-:Y:S11]  /*37de0*/  HMMA.16816.F32.BF16 R20, R16.reuse, R8, R20 ;  /* 0x000000081014723c */ /* 0x048ff60000041814 */
[----:B------:R-:W-:Y:S11]  /*37df0*/  @!UPT UIADD3 URZ, URZ, URZ, URZ ;  /* 0x0000003f3f3ff290 */ /* 0x000ff6000fffe03f */
[----:B------:R-:W-:Y:S01]  /*37e00*/  @!UPT UIADD3 URZ, URZ, URZ, URZ ;  /* 0x0000003f3f3ff290 */ /* 0x000fe2000fffe03f */
[----:B------:R0:W-:Y:S01]  /*37e10*/  STL.64 [R1+0x40], R20 ;  /* 0x0000401401007387 */ /* 0x0001e20000100a00 */
[----:B------:R4:W-:Y:S03]  /*37e20*/  STL.64 [R1+0x48], R22 ;  /* 0x0000481601007387 */ /* 0x0009e60000100a00 */
[----:B0-----:R-:W4:Y:S02]  /*37e30*/  LDL.LU.64 R20, [R1+0x35a8] ;  /* 0x0035a80001147983 */ /* 0x001f240000300a00 */
[C---:B----4-:R-:W-:Y:S02]  /*37e40*/  HMMA.16816.F32.BF16 R20, R16.reuse, R20, R24 ;  /* 0x000000141014723c */ /* 0x050fe40000041818 */
[----:B------:R-:W3:Y:S01]  /*37e50*/  LDL.LU.64 R26, [R1+0x35a0] ;  /* 0x0035a000011a7983 */ /* 0x000ee20000300a00 */
[----:B------:R-:W4:Y:S11]  /*37e60*/  LDL.LU.64 R24, [R1+0x3598] ;  /* 0x0035980001187983 */ /* 0x000f360000300a00 */
[----:B------:R-:W-:Y:S09]  /*37e70*/  @!UPT UIADD3 URZ, URZ, URZ, URZ ;  /* 0x0000003f3f3ff290 */ /* 0x000ff2000fffe03f */
[----:B------:R-:W-:Y:S01]  /*37e80*/  STL.64 [R1+0x220], R20 ;  /* 0x0002201401007387 */ /* 0x000fe20000100a00 */
[----:B------:R0:W-:Y:S03]  /*37e90*/  STL.64 [R1+0x228], R22 ;  /* 0x0002281601007387 */ /* 0x0001e60000100a00 */
[----:B0-----:R-:W2:Y:S01]  /*37ea0*/  LDL.LU.64 R22, [R1+0x3590] ;  /* 0x0035900001167983 */ /* 0x001ea20000300a00 */
[----:B------:R-:W2:Y:S02]  /*37eb0*/  LDL.LU.64 R20, [R1+0x3588] ;  /* 0x0035880001147983 */ /* 0x000ea40000300a00 */
[C---:B--2---:R-:W-:Y:S01]  /*37ec0*/  HMMA.16816.F32.BF16 R12, R16.reuse, R12, R20 ;  /* 0x0000000c100c723c */ /* 0x044fe20000041814 */
[----:B------:R-:W4:Y:S01]  /*37ed0*/  LDL.LU.64 R22, [R1+0x3580] ;  /* 0x0035800001167983 */ /* 0x000f220000300a00 */
[----:B------:R-:W4:Y:S11]  /*37ee0*/  LDL.LU.64 R20, [R1+0x3578] ;  /* 0x0035780001147983 */ /* 0x000f360000300a00 */
[----:B------:R-:W-:Y:S10]  /*37ef0*/  @!UPT UIADD3 URZ, URZ, URZ, URZ ;  /* 0x0000003f3f3ff290 */ /* 0x000ff4000fffe03f */
[----:B------:R-:W-:Y:S01]  /*37f00*/  STL.64 [R1+0x330], R12 ;  /* 0x0003300c01007387 */ /* 0x000fe20000100a00 */
[----:B------:R-:W-:Y:S02]  /*37f10*/  STL.64 [R1+0x338], R14 ;  /* 0x0003380e01007387 */ /* 0x000fe40000100a00 */
[----:B---3--:R0:W-:Y:S02]  /*37f20*/  STL.64 [R1+0x34d8], R26 ;  /* 0x0034d81a01007387 */ /* 0x0081e40000100a00 */
[----:B0-----:R-:W2:Y:S01]  /*37f30*/  LDL.64 R26, [R1+0x58] ;  /* 0x00005800011a7983 */ /* 0x001ea20000100a00 */
[----:B----4-:R-:W-:Y:S11]  /*37f40*/  HMMA.16816.F32.BF16 R12, R16, R24, R20 ;  /* 0x00000018100c723c */ /* 0x010ff60000041814 */
[----:B------:R-:W-:Y:S11]  /*37f50*/  @!UPT UIADD3 URZ, URZ, URZ, URZ ;  /* 0x0000003f3f3ff290 */ /* 0x000ff6000fffe03f */
[----:B------:R-:W-:Y:S01]  /*37f60*/  @!UPT UIADD3 URZ, URZ, URZ, URZ ;  /* 0x0000003f3f3ff290 */ /* 0x000fe2000fffe03f */
[----:B------:R-:W-:Y:S01]  /*37f70*/  STL.64 [R1+0x450], R12 ;  /* 0x0004500c01007387 */ /* 0x000fe20000100a00 */
[----:B------:R-:W-:Y:S03]  /*37f80*/  STL.64 [R1+0x458], R14 ;  /* 0x0004580e01007387 */ /* 0x000fe60000100a00 */
[----:B--2---:R0:W-:Y:S01]  /*37f90*/  STL.64 [R1+0x34e0], R26 ;  /* 0x0034e01a01007387 */ /* 0x0041e20000100a00 */
[----:B------:R-:W2:Y:S02]  /*37fa0*/  LDL.LU R24, [R1+0x2e0] ;  /* 0x0002e00001187983 */ /* 0x000ea40000300800 */
[----:B------:R-:W2:Y:S01]  /*37fb0*/  LDL.LU R25, [R1+0x2e4] ;  /* 0x0002e40001197983 */ /* 0x000ea20000300800 */
[----:B0-----:R-:W3:Y:S01]  /*37fc0*/  LDL.LU R26, [R1+0x2e8] ;  /* 0x0002e800011a7983 */ /* 0x001ee20000300800 */
[----:B------:R-:W3:Y:S03]  /*37fd0*/  LDL.LU R27, [R1+0x2ec] ;  /* 0x0002ec00011b7983 */ /* 0x000ee60000300800 */
[----:B---3--:R-:W-:Y:S01]  /*37fe0*/  STL.64 [R1+0x34f0], R26 ;  /* 0x0034f01a01007387 */ /* 0x008fe20000100a00 */
[----:B--2---:R0:W-:Y:S03]  /*37ff0*/  STL.64 [R1+0x34e8], R24 ;  /* 0x0034e81801007387 */ /* 0x0041e60000100a00 */
[----:B0-----:R-:W2:Y:S01]  /*38000*/  LDL.LU R24, [R1+0x2f0] ;  /* 0x0002f00001187983 */ /* 0x001ea20000300800 */
[----:B------:R-:W2:Y:S02]  /*38010*/  LDL.LU R25, [R1+0x2f4] ;  /* 0x0002f40001197983 */ /* 0x000ea40000300800 */
[----:B------:R-:W3:Y:S02]  /*38020*/  LDL.LU R26, [R1+0x2f8] ;  /* 0x0002f800011a7983 */ /* 0x000ee40000300800 */
[----:B------:R-:W3:Y:S01]  /*38030*/  LDL.LU R27, [R1+0x2fc] ;  /* 0x0002fc00011b7983 */ /* 0x000ee20000300800 */
[----:B------:R-:W4:Y:S01]  /*38040*/  LDL.LU.64 R20, [R1+0x460] ;  /* 0x0004600001147983 */ /* 0x000f220000300a00 */
[----:B------:R-:W4:Y:S03]  /*38050*/  LDL.LU.64 R22, [R1+0x468] ;  /* 0x0004680001167983 */ /* 0x000f260000300a00 */
[----:B---3--:R-:W-:Y:S01]  /*38060*/  STL.64 [R1+0x3500], R26 ;  /* 0x0035001a01007387 */ /* 0x008fe20000100a00 */
[----:B--2---:R0:W-:Y:S03]  /*38070*/  STL.64 [R1+0x34f8], R24 ;  /* 0x0034f81801007387 */ /* 0x0041e60000100a00 */
[----:B0-----:R-:W2:Y:S01]  /*38080*/  LDL.LU R24, [R1+0x300] ;  /* 0x0003000001187983 */ /* 0x001ea20000300800 */
[----:B------:R-:W2:Y:S02]  /*38090*/  LDL.LU R25, [R1+0x304] ;  /* 0x0003040001197983 */ /* 0x000ea40000300800 */
[----:B------:R-:W3:Y:S02]  /*380a0*/  LDL.LU R26, [R1+0x308] ;  /* 0x00030800011a7983 */ /* 0x000ee40000300800 */
[----:B------:R-:W3:Y:S02]  /*380b0*/  LDL.LU R27, [R1+0x30c] ;  /* 0x00030c00011b7983 */ /* 0x000ee40000300800 */
[----:B---3--:R0:W-:Y:S01]  /*380c0*/  STL.64 [R1+0x3520], R26 ;  /* 0x0035201a01007387 */ /* 0x0081e20000100a00 */
[----:B--2---:R-:W-:Y:S03]  /*380d0*/  STL.64 [R1+0x3518], R24 ;  /* 0x0035181801007387 */ /* 0x004fe60000100a00 */
[----:B0-----:R-:W2:Y:S01]  /*380e0*/  LDL.64 R26, [R1+0x18] ;  /* 0x00001800011a7983 */ /* 0x001ea20000100a00 */
[----:B------:R-:W-:-:S02]  /*380f0*/  IMAD.MOV.U32 R12, RZ, RZ, R11 ;  /* 0x000000ffff0c7224 */ /* 0x000fc400078e000b */
[----:B------:R-:W-:Y:S01]  /*38100*/  IMAD.MOV.U32 R14, RZ, RZ, R0 ;  /* 0x000000ffff0e7224 */ /* 0x000fe200078e0000 */
[----:B--2---:R0:W-:Y:S04]  /*38110*/  STL.64 [R1+0x3530], R26 ;  /* 0x0035301a01007387 */ /* 0x0041e80000100a00 */
[----:B0-----:R-:W2:Y:S01]  /*38120*/  LDL.64 R26, [R1+0x28] ;  /* 0x00002800011a7983 */ /* 0x001ea20000100a00 */
[----:B------:R-:W3:Y:S02]  /*38130*/  LDL.LU R11, [R1+0x3574] ;  /* 0x00357400010b7983 */ /* 0x000ee40000300800 */
[----:B------:R-:W2:Y:S02]  /*38140*/  LDL.LU R13, [R1+0x214] ;  /* 0x00021400010d7983 */ /* 0x000ea40000300800 */
[----:B------:R-:W2:Y:S01]  /*38150*/  LDL.LU R0, [R1+0x3570] ;  /* 0x0035700001007983 */ /* 0x000ea20000300800 */
[----:B------:R-:W2:Y:S04]  /*38160*/  LDL.LU R15, [R1+0x21c] ;  /* 0x00021c00010f7983 */ /* 0x000ea80000300800 */
[----:B--2---:R-:W-:Y:S01]  /*38170*/  STL.64 [R1+0x34d0], R14 ;  /* 0x0034d00e01007387 */ /* 0x004fe20000100a00 */
[----:B------:R0:W-:Y:S02]  /*38180*/  STL.64 [R1+0x34c8], R12 ;  /* 0x0034c80c01007387 */ /* 0x0001e40000100a00 */
[----:B0-----:R-:W-:-:S02]  /*38190*/  IMAD.MOV.U32 R12, RZ, RZ, R10 ;  /* 0x000000ffff0c7224 */ /* 0x001fc400078e000a */
[----:B---3--:R-:W-:Y:S01]  /*381a0*/  IMAD.MOV.U32 R13, RZ, RZ, R11 ;  /* 0x000000ffff0d7224 */ /* 0x008fe200078e000b */
[----:B------:R-:W2:Y:S01]  /*381b0*/  LDL.LU R10, [R1+0x356c] ;  /* 0x00356c00010a7983 */ /* 0x000ea20000300800 */
[----:B------:R-:W3:Y:S02]  /*381c0*/  LDL.LU R11, [R1+0x3568] ;  /* 0x00356800010b7983 */ /* 0x000ee40000300800 */
[----:B------:R-:W2:Y:S02]  /*381d0*/  LDL.LU R14, [R1+0x2c8] ;  /* 0x0002c800010e7983 */ /* 0x000ea40000300800 */
[----:B------:R-:W-:-:S05]  /*381e0*/  IMAD.MOV.U32 R15, RZ, RZ, R0 ;  /* 0x000000ffff0f7224 */ /* 0x000fca00078e0000 */
[----:B--2---:R0:W-:Y:S01]  /*381f0*/  STL.64 [R1+0x3510], R14 ;  /* 0x0035100e01007387 */ /* 0x0041e20000100a00 */
[----:B------:R1:W-:Y:S03]  /*38200*/  STL.64 [R1+0x3508], R12 ;  /* 0x0035080c01007387 */ /* 0x0003e60000100a00 */
[----:B0-----:R-:W2:Y:S01]  /*38210*/  LDL.64 R14, [R1+0x8] ;  /* 0x00000800010e7983 */ /* 0x001ea20000100a00 */
[----:B-1----:R-:W-:-:S03]  /*38220*/  IMAD.MOV.U32 R13, RZ, RZ, R10 ;  /* 0x000000ffff0d7224 */ /* 0x002fc600078e000a */
[----:B--2---:R3:W-:Y:S01]  /*38230*/  STL.64 [R1+0x3528], R14 ;  /* 0x0035280e01007387 */ /* 0x0047e20000100a00 */
[----:B------:R-:W2:Y:S02]  /*38240*/  LDL.LU R12, [R1+0x310] ;  /* 0x00031000010c7983 */ /* 0x000ea40000300800 */
[----:B------:R-:W2:Y:S02]  /*38250*/  LDL.LU R10, [R1+0x3564] ;  /* 0x00356400010a7983 */ /* 0x000ea40000300800 */
[----:B---3--:R-:W-:Y:S02]  /*38260*/  IMAD.MOV.U32 R14, RZ, RZ, R11 ;  /* 0x000000ffff0e7224 */ /* 0x008fe400078e000b */
[----:B------:R-:W3:Y:S01]  /*38270*/  LDL.LU R11, [R1+0x3560] ;  /* 0x00356000010b7983 */ /* 0x000ee20000300800 */
[----:B------:R-:W2:Y:S01]  /*38280*/  LDL.LU R15, [R1+0x31c] ;  /* 0x00031c00010f7983 */ /* 0x000ea20000300800 */
[----:B----4-:R-:W-:Y:S02]  /*38290*/  HMMA.16816.F32.BF16 R16, R16, R4, R20 ;  /* 0x000000041010723c */ /* 0x010fe40000041814 */
[----:B--2---:R0:W-:Y:S01]  /*382a0*/  STL.64 [R1+0x3540], R14 ;  /* 0x0035400e01007387 */ /* 0x0041e20000100a00 */
[----:B------:R1:W-:Y:S02]  /*382b0*/  STL.64 [R1+0x3538], R12 ;  /* 0x0035380c01007387 */ /* 0x0003e40000100a00 */
[----:B0-----:R-:W-:Y:S01]  /*382c0*/  IMAD.MOV.U32 R14, RZ, RZ, R10 ;  /* 0x000000ffff0e7224 */ /* 0x001fe200078e000a */
[----:B-1----:R-:W2:Y:S01]  /*382d0*/  LDL.LU R12, [R1+0x320] ;  /* 0x00032000010c7983 */ /* 0x002ea20000300800 */
[----:B------:R-:W2:Y:S02]  /*382e0*/  LDL.LU R13, [R1+0x324] ;  /* 0x00032400010d7983 */ /* 0x000ea40000300800 */
[----:B------:R-:W4:Y:S02]  /*382f0*/  LDL.LU R10, [R1+0x355c] ;  /* 0x00355c00010a7983 */ /* 0x000f240000300800 */
[----:B---3--:R-:W-:-:S02]  /*38300*/  IMAD.MOV.U32 R15, RZ, RZ, R11 ;  /* 0x000000ffff0f7224 */ /* 0x008fc400078e000b */
[----:B------:R-:W4:Y:S01]  /*38310*/  LDL.LU R11, [R1+0x3558] ;  /* 0x00355800010b7983 */ /* 0x000f220000300800 */
[----:B------:R-:W2:Y:S02]  /*38320*/  LDL.LU.64 R22, [R1+0x3550] ;  /* 0x0035500001167983 */ /* 0x000ea40000300a00 */
[----:B------:R-:W2:Y:S07]  /*38330*/  LDL.LU.64 R20, [R1+0x3548] ;  /* 0x0035480001147983 */ /* 0x000eae0000300a00 */
[----:B------:R-:W-:Y:S01]  /*38340*/  STL.64 [R1+0x460], R16 ;  /* 0x0004601001007387 */ /* 0x000fe20000100a00 */
[----:B------:R0:W-:Y:S01]  /*38350*/  STL [R1+0x468], R18 ;  /* 0x0004681201007387 */ /* 0x0001e20000100800 */
[----:B------:R-:W-:-:S02]  /*38360*/  IMAD.MOV.U32 R8, RZ, RZ, R19 ;  /* 0x000000ffff087224 */ /* 0x000fc400078e0013 */
[----:B------:R-:W-:Y:S02]  /*38370*/  IMAD.MOV.U32 R28, RZ, RZ, R26 ;  /* 0x000000ffff1c7224 */ /* 0x000fe400078e001a */
[----:B------:R-:W-:Y:S01]  /*38380*/  IMAD.MOV.U32 R29, RZ, RZ, R27 ;  /* 0x000000ffff1d7224 */ /* 0x000fe200078e001b */
[----:B0-----:R-:W3:Y:S01]  /*38390*/  LDL.64 R18, [R1+0x38] ;  /* 0x0000380001127983 */ /* 0x001ee20000100a00 */
[C---:B--2---:R-:W-:Y:S11]  /*383a0*/  HMMA.16816.F32.BF16 R12, R20.reuse, R26, R12 ;  /* 0x0000001a140c723c */ /* 0x044ff6000004180c */
[----:B------:R-:W-:Y:S11]  /*383b0*/  @!UPT UIADD3 URZ, URZ, URZ, URZ ;  /* 0x0000003f3f3ff290 */ /* 0x000ff6000fffe03f */
[----:B------:R-:W-:Y:S01]  /*383c0*/  @!UPT UIADD3 URZ, URZ, URZ, URZ ;  /* 0x0000003f3f3ff290 */ /* 0x000fe2000fffe03f */
[----:B------:R-:W-:Y:S01]  /*383d0*/  STL.64 [R1+0x320], R12 ;  /* 0x0003200c01007387 */ /* 0x000fe20000100a00 */
[----:B------:R0:W-:Y:S03]  /*383e0*/  STL.64 [R1+0x328], R14 ;  /* 0x0003280e01007387 */ /* 0x0001e60000100a00 */
[----:B0-----:R-:W2:Y:S01]  /*383f0*/  LDL.LU.64 R14, [R1+0x3540] ;  /* 0x00354000010e7983 */ /* 0x001ea20000300a00 */
[----:B------:R-:W2:Y:S02]  /*38400*/  LDL.LU.64 R12, [R1+0x3538] ;  /* 0x00353800010c7983 */ /* 0x000ea40000300a00 */
[----:B------:R-:W2:Y:S02]  /*38410*/  LDL.LU.64 R26, [R1+0x3530] ;  /* 0x00353000011a7983 */ /* 0x000ea40000300a00 */
[----:B--2---:R-:W-:Y:S01]  /*38420*/  HMMA.16816.F32.BF16 R12, R20, R26, R12 ;  /* 0x0000001a140c723c */ /* 0x004fe2000004180c */
[----:B------:R-:W-:-:S02]  /*38430*/  IMAD.MOV.U32 R5, RZ, RZ, R26 ;  /* 0x000000ffff057224 */ /* 0x000fc400078e001a */
[----:B------:R-:W-:Y:S11]  /*38440*/  IMAD.MOV.U32 R4, RZ, RZ, R27 ;  /* 0x000000ffff047224 */ /* 0x000ff600078e001b */
[----:B------:R-:W-:Y:S09]  /*38450*/  @!UPT UIADD3 URZ, URZ, URZ, URZ ;  /* 0x0000003f3f3ff290 */ /* 0x000ff2000fffe03f */
[----:B------:R-:W-:Y:S01]  /*38460*/  STL.64 [R1+0x310], R12 ;  /* 0x0003100c01007387 */ /* 0x000fe20000100a00 */
[----:B------:R0:W-:Y:S03]  /*38470*/  STL.64 [R1+0x318], R14 ;  /* 0x0003180e01007387 */ /* 0x0001e60000100a00 */
[----:B0-----:R-:W2:Y:S01]  /*38480*/  LDL.LU.64 R14, [R1+0x3528] ;  /* 0x00352800010e7983 */ /* 0x001ea20000300a00 */
[----:B------:R-:W2:Y:S02]  /*38490*/  LDL.LU.64 R26, [R1+0x3520] ;  /* 0x00352000011a7983 */ /* 0x000ea40000300a00 */
[----:B------:R-:W2:Y:S02]  /*384a0*/  LDL.LU.64 R24, [R1+0x3518] ;  /* 0x0035180001187983 */ /* 0x000ea40000300a00 */
[----:B--2---:R-:W-:Y:S01]  /*384b0*/  HMMA.16816.F32.BF16 R24, R20, R14, R24 ;  /* 0x0000000e1418723c */ /* 0x004fe20000041818 */
[----:B------:R-:W-:-:S02]  /*384c0*/  IMAD.MOV.U32 R17, RZ, RZ, R14 ;  /* 0x000000ffff117224 */ /* 0x000fc400078e000e */
[----:B------:R-:W-:Y:S02]  /*384d0*/  IMAD.MOV.U32 R16, RZ, RZ, R15 ;  /* 0x000000ffff107224 */ /* 0x000fe400078e000f */
[----:B------:R-:W2:Y:S01]  /*384e0*/  LDL.LU.64 R14, [R1+0x3510] ;  /* 0x00351000010e7983 */ /* 0x000ea20000300a00 */
[----:B------:R-:W2:Y:S11]  /*384f0*/  LDL.LU.64 R12, [R1+0x3508] ;  /* 0x00350800010c7983 */ /* 0x000eb60000300a00 */
[----:B------:R-:W-:Y:S06]  /*38500*/  @!UPT UIADD3 URZ, URZ, URZ, URZ ;  /* 0x0000003f3f3ff290 */ /* 0x000fec000fffe03f */
[----:B------:R-:W-:Y:S01]  /*38510*/  STL.64 [R1+0x300], R24 ;  /* 0x0003001801007387 */ /* 0x000fe20000100a00 */
[----:B------:R0:W-:Y:S02]  /*38520*/  STL [R1+0x308], R26 ;  /* 0x0003081a01007387 */ /* 0x0001e40000100800 */
[----:B------:R-:W-:Y:S02]  /*38530*/  IMAD.MOV.U32 R0, RZ, RZ, R27 ;  /* 0x000000ffff007224 */ /* 0x000fe400078e001b */
[----:B0-----:R-:W4:Y:S01]  /*38540*/  LDL.LU.64 R26, [R1+0x3500] ;  /* 0x00350000011a7983 */ /* 0x001f220000300a00 */
[----:B------:R-:W4:Y:S02]  /*38550*/  LDL.LU.64 R24, [R1+0x34f8] ;  /* 0x0034f80001187983 */ /* 0x000f240000300a00 */
[----:B------:R-:W-:Y:S01]  /*38560*/  STL [R1+0x32a4], R0 ;  /* 0x0032a40001007387 */ /* 0x000fe20000100800 */
[C---:B----4-:R-:W-:Y:S11]  /*38570*/  HMMA.16816.F32.BF16 R24, R20.reuse, R10, R24 ;  /* 0x0000000a1418723c */ /* 0x050ff60000041818 */
[----:B------:R-:W-:Y:S11]  /*38580*/  @!UPT UIADD3 URZ, URZ, URZ, URZ ;  /* 0x0000003f3f3ff290 */ /* 0x000ff6000fffe03f */
[----:B------:R-:W-:Y:S01]  /*38590*/  @!UPT UIADD3 URZ, URZ, URZ, URZ ;  /* 0x0000003f3f3ff290 */ /* 0x000fe2000fffe03f */
[----:B------:R-:W-:Y:S01]  /*385a0*/  STL.64 [R1+0x2f0], R24 ;  /* 0x0002f01801007387 */ /* 0x000fe20000100a00 */
[----:B------:R0:W-:Y:S03]  /*385b0*/  STL.64 [R1+0x2f8], R26 ;  /* 0x0002f81a01007387 */ /* 0x0001e60000100a00 */
[----:B0-----:R-:W3:Y:S01]  /*385c0*/  LDL.LU.64 R26, [R1+0x34f0] ;  /* 0x0034f000011a7983 */ /* 0x001ee20000300a00 */
[----:B------:R-:W3:Y:S02]  /*385d0*/  LDL.LU.64 R24, [R1+0x34e8] ;  /* 0x0034e80001187983 */ /* 0x000ee40000300a00 */
[----:B------:R-:W-:Y:S02]  /*385e0*/  STL.64 [R1+0x3498], R10 ;  /* 0x0034980a01007387 */ /* 0x000fe40000100a00 */
[----:B------:R0:W-:Y:S02]  /*385f0*/  STL [R1+0x3490], R8 ;  /* 0x0034900801007387 */ /* 0x0001e40000100800 */
[----:B0-----:R-:W4:Y:S01]  /*38600*/  LDL.LU R8, [R1+0x2d0] ;  /* 0x0002d00001087983 */ /* 0x001f220000300800 */
[----:B------:R-:W4:Y:S02]  /*38610*/  LDL.LU R9, [R1+0x2d4] ;  /* 0x0002d40001097983 */ /* 0x000f240000300800 */
[----:B------:R-:W4:Y:S02]  /*38620*/  LDL.LU R10, [R1+0x2d8] ;  /* 0x0002d800010a7983 */ /* 0x000f240000300800 */
[----:B------:R-:W4:Y:S01]  /*38630*/  LDL.LU R11, [R1+0x2dc] ;  /* 0x0002dc00010b7983 */ /* 0x000f220000300800 */
[C---:B---3--:R-:W-:Y:S11]  /*38640*/  HMMA.16816.F32.BF16 R24, R20.reuse, R18, R24 ;  /* 0x000000121418723c */ /* 0x048ff60000041818 */
[----:B------:R-:W-:Y:S11]  /*38650*/  @!UPT UIADD3 URZ, URZ, URZ, URZ ;  /* 0x0000003f3f3ff290 */ /* 0x000ff6000fffe03f */
[----:B------:R-:W-:Y:S01]  /*38660*/  @!UPT UIADD3 URZ, URZ, URZ, URZ ;  /* 0x0000003f3f3ff290 */ /* 0x000fe2000fffe03f */
[----:B------:R-:W-:Y:S01]  /*38670*/  STL.64 [R1+0x2e0], R24 ;  /* 0x0002e01801007387 */ /* 0x000fe20000100a00 */
[----:B------:R0:W-:Y:S03]  /*38680*/  STL.64 [R1+0x2e8], R26 ;  /* 0x0002e81a01007387 */ /* 0x0001e60000100a00 */
[----:B0-----:R-:W4:Y:S01]  /*38690*/  LDL.LU.64 R26, [R1+0x34e0] ;  /* 0x0034e000011a7983 */ /* 0x001f220000300a00 */
[----:B------:R-:W-:Y:S01]  /*386a0*/  STL.64 [R1+0x3488], R18 ;  /* 0x0034881201007387 */ /* 0x000fe20000100a00 */
[C---:B----4-:R-:W-:Y:S01]  /*386b0*/  HMMA.16816.F32.BF16 R8, R20.reuse, R26, R8 ;  /* 0x0000001a1408723c */ /* 0x050fe20000041808 */
[----:B------:R-:W-:Y:S11]  /*386c0*/  IMAD.MOV.U32 R0, RZ, RZ, R27 ;  /* 0x000000ffff007224 */ /* 0x000ff600078e001b */
[----:B------:R-:W-:Y:S11]  /*386d0*/  @!UPT UIADD3 URZ, URZ, URZ, URZ ;  /* 0x0000003f3f3ff290 */ /* 0x000ff6000fffe03f */
[----:B------:R0:W-:Y:S01]  /*386e0*/  STL.64 [R1+0x2d0], R8 ;  /* 0x0002d00801007387 */ /* 0x0001e20000100a00 */
[----:B------:R-:W-:Y:S02]  /*386f0*/  STL.64 [R1+0x2d8], R10 ;  /* 0x0002d80a01007387 */ /* 0x000fe40000100a00 */
[----:B0-----:R-:W-:Y:S02]  /*38700*/  IMAD.MOV.U32 R8, RZ, RZ, R26 ;  /* 0x000000ffff087224 */ /* 0x001fe400078e001a */
[----:B------:R-:W2:Y:S02]  /*38710*/  LDL.LU.64 R26, [R1+0x34d8] ;  /* 0x0034d800011a7983 */ /* 0x000ea40000300a00 */
[C---:B--2---:R-:W-:Y:S11]  /*38720*/  HMMA.16816.F32.BF16 R12, R20.reuse, R26, R12 ;  /* 0x0000001a140c723c */ /* 0x044ff6000004180c */
[----:B------:R-:W-:Y:S11]  /*38730*/  @!UPT UIADD3 URZ, URZ, URZ, URZ ;  /* 0x0000003f3f3ff290 */ /* 0x000ff6000fffe03f */
[----:B------:R-:W-:Y:S01]  /*38740*/  @!UPT UIADD3 URZ, URZ, URZ, URZ ;  /* 0x0000003f3f3ff290 */ /* 0x000fe2000fffe03f */
[----:B------:R-:W-:Y:S01]  /*38750*/  STL.64 [R1+0x2c0], R12 ;  /* 0x0002c00c01007387 */ /* 0x000fe20000100a00 */
[----:B------:R0:W-:Y:S03]  /*38760*/  STL.64 [R1+0x2c8], R14 ;  /* 0x0002c80e01007387 */ /* 0x0001e60000100a00 */
[----:B0-----:R-:W2:Y:S01]  /*38770*/  LDL.LU.64 R14, [R1+0x34d0] ;  /* 0x0034d000010e7983 */ /* 0x001ea20000300a00 */
[----:B------:R-:W2:Y:S02]  /*38780*/  LDL.LU.64 R12, [R1+0x34c8] ;  /* 0x0034c800010c7983 */ /* 0x000ea40000300a00 */
[----:B------:R-:W-:Y:S02]  /*38790*/  IMAD.MOV.U32 R10, RZ, RZ, R26 ;  /* 0x000000ffff0a7224 */ /* 0x000fe400078e001a */
[----:B------:R-:W-:Y:S02]  /*387a0*/  IMAD.MOV.U32 R9, RZ, RZ, R27 ;  /* 0x000000ffff097224 */ /* 0x000fe400078e001b */
[----:B------:R-:W3:Y:S01]  /*387b0*/  LDL.LU.64 R26, [R1+0x34c0] ;  /* 0x0034c000011a7983 */ /* 0x000ee20000300a00 */
[----:B------:R-:W3:Y:S02]  /*387c0*/  LDL.LU.64 R24, [R1+0x34b8] ;  /* 0x0034b80001187983 */ /* 0x000ee40000300a00 */
[----:B------:R-:W-:Y:S02]  /*387d0*/  STL [R1+0x34a8], R10 ;  /* 0x0034a80a01007387 */ /* 0x000fe40000100800 */
[----:B------:R0:W-:Y:S02]  /*387e0*/  STL.64 [R1+0x34a0], R8 ;  /* 0x0034a00801007387 */ /* 0x0001e40000100a00 */
[----:B------:R-:W-:Y:S01]  /*387f0*/  IMAD.MOV.U32 R11, RZ, RZ, R2 ;  /* 0x000000ffff0b7224 */ /* 0x000fe200078e0002 */
[----:B0-----:R-:W3:Y:S01]  /*38800*/  LDL.LU R8, [R1+0x180] ;  /* 0x0001800001087983 */ /* 0x001ee20000300800 */
[----:B------:R-:W3:Y:S01]  /*38810*/  LDL.LU R9, [R1+0x184] ;  /* 0x0001840001097983 */ /* 0x000ee20000300800 */
[----:B--2---:R-:W-:Y:S11]  /*38820*/  HMMA.16816.F32.BF16 R12, R20, R6, R12 ;  /* 0x00000006140c723c */ /* 0x004ff6000004180c */
[----:B------:R-:W-:Y:S11]  /*38830*/  @!UPT UIADD3 URZ, URZ, URZ, URZ ;  /* 0x0000003f3f3ff290 */ /* 0x000ff6000fffe03f */
[----:B------:R-:W-:Y:S01]  /*38840*/  @!UPT UIADD3 URZ, URZ, URZ, URZ ;  /* 0x0000003f3f3ff290 */ /* 0x000fe2000fffe03f */
[----:B------:R0:W-:Y:S01]  /*38850*/  STL.64 [R1+0x210], R12 ;  /* 0x0002100c01007387 */ /* 0x0001e20000100a00 */
[----:B------:R-:W-:Y:S02]  /*38860*/  IMAD.MOV.U32 R2, RZ, RZ, R15 ;  /* 0x000000ffff027224 */ /* 0x000fe400078e000f */
[----:B------:R-:W-:Y:S02]  /*38870*/  STL.64 [R1+0x3450], R6 ;  /* 0x0034500601007387 */ /* 0x000fe40000100a00 */
[----:B------:R-:W2:Y:S02]  /*38880*/  LDL R15, [R1+0x13a4] ;  /* 0x0013a400010f7983 */ /* 0x000ea40000100800 */
[----:B------:R-:W-:Y:S02]  /*38890*/  IMAD.MOV.U32 R10, RZ, RZ, R3 ;  /* 0x000000ffff0a7224 */ /* 0x000fe400078e0003 */
[----:B------:R-:W-:Y:S01]  /*388a0*/  IMAD.MOV.U32 R3, RZ, RZ, R14 ;  /* 0x000000ffff037224 */ /* 0x000fe200078e000e */
[----:B--2---:R1:W-:Y:S01]  /*388b0*/  STL [R1+0x33e4], R15 ;  /* 0x0033e40f01007387 */ /* 0x0043e20000100800 */
[----:B0-----:R-:W2:Y:S02]  /*388c0*/  LDL.LU R12, [R1+0xd0] ;  /* 0x0000d000010c7983 */ /* 0x001ea40000300800 */
[----:B------:R-:W2:Y:S02]  /*388d0*/  LDL.LU R13, [R1+0xd4] ;  /* 0x0000d400010d7983 */ /* 0x000ea40000300800 */
[----:B------:R-:W4:Y:S01]  /*388e0*/  LDL.LU R14, [R1+0xd8] ;  /* 0x0000d800010e7983 */ /* 0x000f220000300800 */
[----:B-1----:R-:W4:Y:S04]  /*388f0*/  LDL.LU R15, [R1+0xdc] ;  /* 0x0000dc00010f7983 */ /* 0x002f280000300800 */
[----:B----4-:R0:W-:Y:S01]  /*38900*/  STL.64 [R1+0x33f0], R14 ;  /* 0x0033f00e01007387 */ /* 0x0101e20000100a00 */
[----:B--2---:R-:W-:Y:S02]  /*38910*/  STL.64 [R1+0x33e8], R12 ;  /* 0x0033e80c01007387 */ /* 0x004fe40000100a00 */
[----:B0-----:R-:W-:-:S02]  /*38920*/  IMAD.MOV.U32 R15, RZ, RZ, R16 ;  /* 0x000000ffff0f7224 */ /* 0x001fc400078e0010 */
[----:B------:R-:W-:Y:S01]  /*38930*/  IMAD.MOV.U32 R14, RZ, RZ, R17 ;  /* 0x000000ffff0e7224 */ /* 0x000fe200078e0011 */
[----:B------:R-:W2:Y:S01]  /*38940*/  LDL.LU R16, [R1+0x170] ;  /* 0x0001700001107983 */ /* 0x000ea20000300800 */
[----:B------:R-:W2:Y:S02]  /*38950*/  LDL.LU R17, [R1+0x174] ;  /* 0x0001740001117983 */ /* 0x000ea40000300800 */
[----:B------:R-:W2:Y:S02]  /*38960*/  LDL.LU R18, [R1+0x178] ;  /* 0x0001780001127983 */ /* 0x000ea40000300800 */
[----:B------:R-:W2:Y:S01]  /*38970*/  LDL.LU R19, [R1+0x17c] ;  /* 0x00017c0001137983 */ /* 0x000ea20000300800 */
[----:B------:R-:W4:Y:S01]  /*38980*/  LDL R23, [R1+0x13a0] ;  /* 0x0013a00001177983 */ /* 0x000f220000100800 */
[----:B------:R-:W-:-:S03]  /*38990*/  IMAD.MOV.U32 R22, RZ, RZ, R28 ;  /* 0x000000ffff167224 */ /* 0x000fc600078e001c */
[----:B----4-:R0:W-:Y:S01]  /*389a0*/  STL [R1+0x33e0], R23 ;  /* 0x0033e01701007387 */ /* 0x0101e20000100800 */
[----:B------:R-:W4:Y:S02]  /*389b0*/  LDL.LU R28, [R1+0x34b0] ;  /* 0x0034b000011c7983 */ /* 0x000f240000300800 */
[----:B0-----:R-:W-:Y:S02]  /*389c0*/  IMAD.MOV.U32 R23, RZ, RZ, R29 ;  /* 0x000000ffff177224 */ /* 0x001fe400078e001d */
[----:B------:R-:W2:Y:S05]  /*389d0*/  LDL.LU R29, [R1+0x34ac] ;  /* 0x0034ac00011d7983 */ /* 0x000eaa0000300800 */
[----:B---3--:R-:W-:Y:S01]  /*389e0*/  HMMA.16816.F32.BF16 R20, R24, R22, R8 ;  /* 0x000000161814723c */ /* 0x008fe20000041808 */
[----:B------:R-:W-:Y:S01]  /*389f0*/  STL [R1+0x32a8], R2 ;  /* 0x0032a80201007387 */ /* 0x000fe20000100800 */
[----:B------:R-:W-:Y:S02]  /*38a00*/  STL [R1+0x30f8], R3 ;  /* 0x0030f80301007387 */ /* 0x000fe40000100800 */
[----:B------:R-:W3:Y:S02]  /*38a10*/  LDL.LU R10, [R1+0x34a8] ;  /* 0x0034a800010a7983 */ /* 0x000ee40000300800 */
[----:B------:R-:W2:Y:S11]  /*38a20*/  LDL.LU.64 R8, [R1+0x34a0] ;  /* 0x0034a00001087983 */ /* 0x000eb60000300a00 */
[----:B------:R-:W-:Y:S06]  /*38a30*/  @!UPT UIADD3 URZ, URZ, URZ, URZ ;  /* 0x0000003f3f3ff290 */ /* 0x000fec000fffe03f */
[----:B------:R0:W-:Y:S01]  /*38a40*/  STL.64 [R1+0x180], R20 ;  /* 0x0001801401007387 */ /* 0x0001e20000100a00 */
[----:B------:R1:W-:Y:S03]  /*38a50*/  STL.64 [R1+0x188], R22 ;  /* 0x0001881601007387 */ /* 0x0003e60000100a00 */
[----:B0-----:R-:W4:Y:S01]  /*38a60*/  LDL.LU R20, [R1+0x200] ;  /* 0x0002000001147983 */ /* 0x001f220000300800 */
[----:B------:R-:W4:Y:S02]  /*38a70*/  LDL.LU R21, [R1+0x204] ;  /* 0x0002040001157983 */ /* 0x000f240000300800 */
[----:B-1----:R-:W4:Y:S02]  /*38a80*/  LDL.LU R22, [R1+0x208] ;  /* 0x0002080001167983 */ /* 0x002f240000300800 */
[----:B------:R-:W4:Y:S02]  /*38a90*/  LDL.LU R23, [R1+0x20c] ;  /* 0x00020c0001177983 */ /* 0x000f240000300800 */
[----:B---3--:R-:W-:-:S02]  /*38aa0*/  IMAD.MOV.U32 R6, RZ, RZ, R10 ;  /* 0x000000ffff067224 */ /* 0x008fc400078e000a */
[----:B--2---:R-:W-:-:S05]  /*38ab0*/  IMAD.MOV.U32 R7, RZ, RZ, R9 ;  /* 0x000000ffff077224 */ /* 0x004fca00078e0009 */
[----:B------:R-:W-:Y:S04]  /*38ac0*/  STL.64 [R1+0x3468], R6 ;  /* 0x0034680601007387 */ /* 0x000fe80000100a00 */
[----:B----4-:R-:W-:Y:S01]  /*38ad0*/  STL.64 [R1+0x3400], R22 ;  /* 0x0034001601007387 */ /* 0x010fe20000100a00 */
[----:B------:R0:W-:Y:S03]  /*38ae0*/  STL.64 [R1+0x33f8], R20 ;  /* 0x0033f81401007387 */ /* 0x0001e60000100a00 */
[----:B0-----:R-:W2:Y:S01]  /*38af0*/  LDL.LU R20, [R1+0xe0] ;  /* 0x0000e00001147983 */ /* 0x001ea20000300800 */
[----:B------:R-:W2:Y:S02]  /*38b00*/  LDL.LU R21, [R1+0xe4] ;  /* 0x0000e40001157983 */ /* 0x000ea40000300800 */
[----:B------:R-:W3:Y:S02]  /*38b10*/  LDL.LU R22, [R1+0xe8] ;  /* 0x0000e80001167983 */ /* 0x000ee40000300800 */
[----:B------:R-:W3:Y:S02]  /*38b20*/  LDL.LU R23, [R1+0xec] ;  /* 0x0000ec0001177983 */ /* 0x000ee40000300800 */
[----:B------:R-:W-:-:S02]  /*38b30*/  IMAD.MOV.U32 R6, RZ, RZ, R8 ;  /* 0x000000ffff067224 */ /* 0x000fc400078e0008 */
[----:B------:R-:W-:Y:S01]  /*38b40*/  IMAD.MOV.U32 R7, RZ, RZ, R0 ;  /* 0x000000ffff077224 */ /* 0x000fe200078e0000 */
[----:B------:R-:W4:Y:S01]  /*38b50*/  LDL.LU R8, [R1+0x160] ;  /* 0x0001600001087983 */ /* 0x000f220000300800 */
[----:B------:R-:W4:Y:S02]  /*38b60*/  LDL.LU R9, [R1+0x164] ;  /* 0x0001640001097983 */ /* 0x000f240000300800 */
[----:B------:R-:W4:Y:S02]  /*38b70*/  LDL.LU R10, [R1+0x168] ;  /* 0x00016800010a7983 */ /* 0x000f240000300800 */
[----:B------:R-:W4:Y:S01]  /*38b80*/  LDL.LU R11, [R1+0x16c] ;  /* 0x00016c00010b7983 */ /* 0x000f220000300800 */
[----:B------:R-:W-:Y:S04]  /*38b90*/  STL.64 [R1+0x3480], R6 ;  /* 0x0034800601007387 */ /* 0x000fe80000100a00 */
[----:B---3--:R0:W-:Y:S02]  /*38ba0*/  STL.64 [R1+0x3410], R22 ;  /* 0x0034101601007387 */ /* 0x0081e40000100a00 */
[----:B0-----:R-:W-:-:S02]  /*38bb0*/  IMAD.MOV.U32 R22, RZ, RZ, R5 ;  /* 0x000000ffff167224 */ /* 0x001fc400078e0005 */
[----:B------:R-:W-:-:S07]  /*38bc0*/  IMAD.MOV.U32 R23, RZ, RZ, R4 ;  /* 0x000000ffff177224 */ /* 0x000fce00078e0004 */
[C---:B------:R-:W-:Y:S01]  /*38bd0*/  HMMA.16816.F32.BF16 R16, R24.reuse, R22, R16 ;  /* 0x000000161810723c */ /* 0x040fe20000041810 */
[----:B--2---:R-:W-:Y:S01]  /*38be0*/  STL.64 [R1+0x3408], R20 ;  /* 0x0034081401007387 */ /* 0x004fe20000100a00 */
[----:B------:R-:W2:Y:S02]  /*38bf0*/  LDL R0, [R1+0x139c] ;  /* 0x00139c0001007983 */ /* 0x000ea40000100800 */
[----:B------:R-:W3:Y:S11]  /*38c00*/  LDL.LU R4, [R1+0x140] ;  /* 0x0001400001047983 */ /* 0x000ef60000300800 */
[----:B------:R-:W-:Y:S08]  /*38c10*/  @!UPT UIADD3 URZ, URZ, URZ, URZ ;  /* 0x0000003f3f3ff290 */ /* 0x000ff0000fffe03f */
[----:B------:R0:W-:Y:S01]  /*38c20*/  STL.64 [R1+0x170], R16 ;  /* 0x0001701001007387 */ /* 0x0001e20000100a00 */
[----:B------:R1:W-:Y:S02]  /*38c30*/  STL.64 [R1+0x178], R18 ;  /* 0x0001781201007387 */ /* 0x0003e40000100a00 */
[----:B------:R-:W3:Y:S02]  /*38c40*/  LDL.LU R5, [R1+0x144] ;  /* 0x0001440001057983 */ /* 0x000ee40000300800 */
[----:B------:R-:W3:Y:S01]  /*38c50*/  LDL.LU R6, [R1+0x148] ;  /* 0x0001480001067983 */ /* 0x000ee20000300800 */
[----:B------:R-:W3:Y:S04]  /*38c60*/  LDL.LU R7, [R1+0x14c] ;  /* 0x00014c0001077983 */ /* 0x000ee80000300800 */
[----:B0-----:R-:W2:Y:S01]  /*38c70*/  LDL.LU R16, [R1+0x150] ;  /* 0x0001500001107983 */ /* 0x001ea20000300800 */
[----:B------:R-:W2:Y:S02]  /*38c80*/  LDL.LU R17, [R1+0x154] ;  /* 0x0001540001117983 */ /* 0x000ea40000300800 */
[----:B-1----:R-:W2:Y:S02]  /*38c90*/  LDL.LU R18, [R1+0x158] ;  /* 0x0001580001127983 */ /* 0x002ea40000300800 */
[----:B------:R-:W2:Y:S01]  /*38ca0*/  LDL.LU R19, [R1+0x15c] ;  /* 0x00015c0001137983 */ /* 0x000ea20000300800 */
[----:B------:R0:W-:Y:S04]  /*38cb0*/  STL.64 [R1+0x3420], R22 ;  /* 0x0034201601007387 */ /* 0x0001e80000100a00 */
[----:B0-----:R-:W2:Y:S04]  /*38cc0*/  LDL.64 R22, [R1+0x28] ;  /* 0x0000280001167983 */ /* 0x001ea80000100a00 */
[----:B--2---:R0:W-:Y:S01]  /*38cd0*/  STL.64 [R1+0x3448], R22 ;  /* 0x0034481601007387 */ /* 0x0041e20000100a00 */
[----:B------:R-:W2:Y:S02]  /*38ce0*/  LDL.LU R20, [R1+0xb0] ;  /* 0x0000b00001147983 */ /* 0x000ea40000300800 */
[----:B------:R-:W2:Y:S01]  /*38cf0*/  LDL.LU R21, [R1+0xb4] ;  /* 0x0000b40001157983 */ /* 0x000ea20000300800 */
[----:B0-----:R-:W2:Y:S01]  /*38d00*/  LDL.LU R22, [R1+0xb8] ;  /* 0x0000b80001167983 */ /* 0x001ea20000300800 */
[----:B------:R-:W2:Y:S01]  /*38d10*/  LDL.LU R23, [R1+0xbc] ;  /* 0x0000bc0001177983 */ /* 0x000ea20000300800 */
[C---:B----4-:R-:W-:Y:S02]  /*38d20*/  HMMA.16816.F32.BF16 R8, R24.reuse, R14, R8 ;  /* 0x0000000e1808723c */ /* 0x050fe40000041808 */
[----:B--2---:R-:W-:Y:S01]  /*38d30*/  STL.64 [R1+0x3460], R22 ;  /* 0x0034601601007387 */ /* 0x004fe20000100a00 */
[----:B------:R0:W-:Y:S03]  /*38d40*/  STL.64 [R1+0x3458], R20 ;  /* 0x0034581401007387 */ /* 0x0001e60000100a00 */
[----:B0-----:R-:W2:Y:S01]  /*38d50*/  LDL.LU R20, [R1+0x120] ;  /* 0x0001200001147983 */ /* 0x001ea20000300800 */
[----:B------:R-:W2:Y:S02]  /*38d60*/  LDL.LU R21, [R1+0x124] ;  /* 0x0001240001157983 */ /* 0x000ea40000300800 */
[----:B------:R-:W4:Y:S02]  /*38d70*/  LDL.LU R22, [R1+0x128] ;  /* 0x0001280001167983 */ /* 0x000f240000300800 */
[----:B------:R-:W4:Y:S02]  /*38d80*/  LDL.LU R23, [R1+0x12c] ;  /* 0x00012c0001177983 */ /* 0x000f240000300800 */
[----:B----4-:R-:W-:Y:S01]  /*38d90*/  STL.64 [R1+0x3478], R22 ;  /* 0x0034781601007387 */ /* 0x010fe20000100a00 */
[----:B--2---:R0:W-:Y:S03]  /*38da0*/  STL.64 [R1+0x3470], R20 ;  /* 0x0034701401007387 */ /* 0x0041e60000100a00 */
[----:B0-----:R-:W2:Y:S01]  /*38db0*/  LDL.LU R20, [R1+0x130] ;  /* 0x0001300001147983 */ /* 0x001ea20000300800 */
[----:B------:R-:W2:Y:S02]  /*38dc0*/  LDL.LU R21, [R1+0x134] ;  /* 0x0001340001157983 */ /* 0x000ea40000300800 */
[----:B------:R-:W2:Y:S02]  /*38dd0*/  LDL.LU R22, [R1+0x138] ;  /* 0x0001380001167983 */ /* 0x000ea40000300800 */
[----:B------:R-:W2:Y:S01]  /*38de0*/  LDL.LU R23, [R1+0x13c] ;  /* 0x00013c0001177983 */ /* 0x000ea20000300800 */
[----:B------:R-:W-:Y:S01]  /*38df0*/  STL.64 [R1+0x160], R8 ;  /* 0x0001600801007387 */ /* 0x000fe20000100a00 */
[----:B------:R0:W-:Y:S03]  /*38e00*/  STL.64 [R1+0x168], R10 ;  /* 0x0001680a01007387 */ /* 0x0001e60000100a00 */
[----:B0-----:R-:W4:Y:S01]  /*38e10*/  LDL.LU.64 R10, [R1+0x3498] ;  /* 0x00349800010a7983 */ /* 0x001f220000300a00 */
[----:B------:R-:W2:Y:S02]  /*38e20*/  LDL.LU R8, [R1+0x3490] ;  /* 0x0034900001087983 */ /* 0x000ea40000300800 */
[----:B------:R0:W-:Y:S02]  /*38e30*/  STL.64 [R1+0x3418], R14 ;  /* 0x0034180e01007387 */ /* 0x0001e40000100a00 */
[----:B------:R-:W2:Y:S01]  /*38e40*/  LDL.LU R12, [R1+0xf0] ;  /* 0x0000f000010c7983 */ /* 0x000ea20000300800 */
[----:B------:R-:W2:Y:S04]  /*38e50*/  LDL.LU R13, [R1+0xf4] ;  /* 0x0000f400010d7983 */ /* 0x000ea80000300800 */
[----:B0-----:R-:W2:Y:S01]  /*38e60*/  LDL.LU R14, [R1+0xf8] ;  /* 0x0000f800010e7983 */ /* 0x001ea20000300800 */
[----:B------:R-:W2:Y:S01]  /*38e70*/  LDL.LU R15, [R1+0xfc] ;  /* 0x0000fc00010f7983 */ /* 0x000ea20000300800 */
[C---:B----4-:R-:W-:Y:S02]  /*38e80*/  HMMA.16816.F32.BF16 R16, R24.reuse, R10, R16 ;  /* 0x0000000a1810723c */ /* 0x050fe40000041810 */
[----:B--2---:R-:W-:Y:S01]  /*38e90*/  STL.64 [R1+0x3430], R14 ;  /* 0x0034300e01007387 */ /* 0x004fe20000100a00 */
[----:B------:R0:W-:Y:S03]  /*38ea0*/  STL.64 [R1+0x3428], R12 ;  /* 0x0034280c01007387 */ /* 0x0001e60000100a00 */
[----:B0-----:R-:W2:Y:S01]  /*38eb0*/  LDL.LU R12, [R1+0x100] ;  /* 0x00010000010c7983 */ /* 0x001ea20000300800 */
[----:B------:R-:W2:Y:S02]  /*38ec0*/  LDL.LU R13, [R1+0x104] ;  /* 0x00010400010d7983 */ /* 0x000ea40000300800 */
[----:B------:R-:W2:Y:S02]  /*38ed0*/  LDL.LU R14, [R1+0x108] ;  /* 0x00010800010e7983 */ /* 0x000ea40000300800 */
[----:B------:R-:W2:Y:S11]  /*38ee0*/  LDL.LU R15, [R1+0x10c] ;  /* 0x00010c00010f7983 */ /* 0x000eb60000300800 */
[----:B------:R-:W-:Y:S01]  /*38ef0*/  @!UPT UIADD3 URZ, URZ, URZ, URZ ;  /* 0x0000003f3f3ff290 */ /* 0x000fe2000fffe03f */
[----:B------:R-:W-:Y:S01]  /*38f00*/  STL.64 [R1+0x150], R16 ;  /* 0x0001501001007387 */ /* 0x000fe20000100a00 */
[----:B------:R0:W-:Y:S03]  /*38f10*/  STL.64 [R1+0x158], R18 ;  /* 0x0001581201007387 */ /* 0x0001e60000100a00 */
[----:B0-----:R-:W3:Y:S02]  /*38f20*/  LDL.LU.64 R18, [R1+0x3488] ;  /* 0x0034880001127983 */ /* 0x001ee40000300a00 */
[C---:B---3--:R-:W-:Y:S11]  /*38f30*/  HMMA.16816.F32.BF16 R4, R24.reuse, R18, R4 ;  /* 0x000000121804723c */ /* 0x048ff60000041804 */
[----:B------:R-:W-:Y:S11]  /*38f40*/  @!UPT UIADD3 URZ, URZ, URZ, URZ ;  /* 0x0000003f3f3ff290 */ /* 0x000ff6000fffe03f */
[----:B------:R-:W-:Y:S01]  /*38f50*/  @!UPT UIADD3 URZ, URZ, URZ, URZ ;  /* 0x0000003f3f3ff290 */ /* 0x000fe2000fffe03f */
[----:B------:R-:W-:Y:S01]  /*38f60*/  STL.64 [R1+0x140], R4 ;  /* 0x0001400401007387 */ /* 0x000fe20000100a00 */
        /* <DEDUP_REMOVED lines=16> */
[----:B---3--:R-:W-:Y:S02]  /*39070*/  HMMA.16816.F32.BF16 R24, R24, R6, R20 ;  /* 0x000000061818723c */ /* 0x008fe40000041814 */
[----:B------:R-:W2:Y:S01]  /*39080*/  LDL.LU.64 R22, [R1+0x3448] ;  /* 0x0034480001167983 */ /* 0x000ea20000300a00 */
[----:B------:R-:W-:Y:S02]  /*39090*/  IMAD.MOV.U32 R9, RZ, RZ, R7 ;  /* 0x000000ffff097224 */ /* 0x000fe400078e0007 */
[----:B------:R-:W2:Y:S11]  /*390a0*/  LDL.LU.64 R6, [R1+0x3440] ;  /* 0x0034400001067983 */ /* 0x000eb60000300a00 */
[----:B------:R-:W-:Y:S07]  /*390b0*/  @!UPT UIADD3 URZ, URZ, URZ, URZ ;  /* 0x0000003f3f3ff290 */ /* 0x000fee000fffe03f */
[----:B------:R0:W-:Y:S01]  /*390c0*/  STL.64 [R1+0xb0], R24 ;  /* 0x0000b01801007387 */ /* 0x0001e20000100a00 */
[----:B------:R1:W-:Y:S02]  /*390d0*/  STL.64 [R1+0xb8], R26 ;  /* 0x0000b81a01007387 */ /* 0x0003e40000100a00 */
[----:B------:R-:W2:Y:S01]  /*390e0*/  LDL.LU.64 R4, [R1+0x3438] ;  /* 0x0034380001047983 */ /* 0x000ea20000300a00 */
[----:B0-----:R-:W3:Y:S01]  /*390f0*/  LDL.LU R24, [R1+0x3d0] ;  /* 0x0003d00001187983 */ /* 0x001ee20000300800 */
[----:B------:R-:W3:Y:S02]  /*39100*/  LDL.LU R25, [R1+0x3d4] ;  /* 0x0003d40001197983 */ /* 0x000ee40000300800 */
[----:B-1----:R-:W4:Y:S02]  /*39110*/  LDL.LU R26, [R1+0x3d8] ;  /* 0x0003d800011a7983 */ /* 0x002f240000300800 */
[----:B------:R-:W4:Y:S01]  /*39120*/  LDL.LU R27, [R1+0x3dc] ;  /* 0x0003dc00011b7983 */ /* 0x000f220000300800 */
[----:B--2---:R-:W-:Y:S01]  /*39130*/  HMMA.16816.F32.BF16 R12, R4, R22, R12 ;  /* 0x00000016040c723c */ /* 0x004fe2000004180c */
[----:B------:R-:W-:-:S02]  /*39140*/  IMAD.MOV.U32 R3, RZ, RZ, R22 ;  /* 0x000000ffff037224 */ /* 0x000fc400078e0016 */
[----:B------:R-:W-:Y:S01]  /*39150*/  IMAD.MOV.U32 R2, RZ, RZ, R23 ;  /* 0x000000ffff027224 */ /* 0x000fe200078e0017 */
[----:B----4-:R0:W-:Y:S01]  /*39160*/  STL.64 [R1+0x33d8], R26 ;  /* 0x0033d81a01007387 */ /* 0x0101e20000100a00 */
[----:B---3--:R-:W-:Y:S03]  /*39170*/  STL.64 [R1+0x33d0], R24 ;  /* 0x0033d01801007387 */ /* 0x008fe60000100a00 */
[----:B0-----:R-:W2:Y:S11]  /*39180*/  LDL.64 R26, [R1+0x58] ;  /* 0x00005800011a7983 */ /* 0x001eb60000100a00 */
[----:B------:R-:W-:Y:S04]  /*39190*/  @!UPT UIADD3 URZ, URZ, URZ, URZ ;  /* 0x0000003f3f3ff290 */ /* 0x000fe8000fffe03f */
[----:B------:R-:W-:Y:S02]  /*391a0*/  STL.64 [R1+0x100], R12 ;  /* 0x0001000c01007387 */ /* 0x000fe40000100a00 */
[----:B------:R0:W-:Y:S02]  /*391b0*/  STL.64 [R1+0x108], R14 ;  /* 0x0001080e01007387 */ /* 0x0001e40000100a00 */
[----:B0-----:R-:W3:Y:S01]  /*391c0*/  LDL.LU.64 R14, [R1+0x3430] ;  /* 0x00343000010e7983 */ /* 0x001ee20000300a00 */
[----:B------:R-:W3:Y:S02]  /*391d0*/  LDL.LU.64 R12, [R1+0x3428] ;  /* 0x00342800010c7983 */ /* 0x000ee40000300a00 */
[----:B------:R-:W3:Y:S02]  /*391e0*/  LDL.LU.64 R22, [R1+0x3420] ;  /* 0x0034200001167983 */ /* 0x000ee40000300a00 */
[C---:B---3--:R-:W-:Y:S01]  /*391f0*/  HMMA.16816.F32.BF16 R20, R4.reuse, R22, R12 ;  /* 0x000000160414723c */ /* 0x048fe2000004180c */
[----:B------:R-:W3:Y:S11]  /*39200*/  LDL.LU.64 R14, [R1+0x3418] ;  /* 0x00341800010e7983 */ /* 0x000ef60000300a00 */
[----:B------:R-:W-:Y:S11]  /*39210*/  @!UPT UIADD3 URZ, URZ, URZ, URZ ;  /* 0x0000003f3f3ff290 */ /* 0x000ff6000fffe03f */
[----:B------:R-:W-:Y:S01]  /*39220*/  STL.64 [R1+0xf0], R20 ;  /* 0x0000f01401007387 */ /* 0x000fe20000100a00 */
[----:B------:R0:W-:Y:S03]  /*39230*/  STL.64 [R1+0xf8], R22 ;  /* 0x0000f81601007387 */ /* 0x0001e60000100a00 */
[----:B0-----:R-:W3:Y:S01]  /*39240*/  LDL.LU.64 R22, [R1+0x3410] ;  /* 0x0034100001167983 */ /* 0x001ee20000300a00 */
[----:B------:R-:W3:Y:S02]  /*39250*/  LDL.LU.64 R20, [R1+0x3408] ;  /* 0x0034080001147983 */ /* 0x000ee40000300a00 */
[C---:B---3--:R-:W-:Y:S01]  /*39260*/  HMMA.16816.F32.BF16 R12, R4.reuse, R14, R20 ;  /* 0x0000000e040c723c */ /* 0x048fe20000041814 */
[----:B------:R-:W3:Y:S01]  /*39270*/  LDL.LU.64 R22, [R1+0x3400] ;  /* 0x0034000001167983 */ /* 0x000ee20000300a00 */
[----:B------:R-:W3:Y:S11]  /*39280*/  LDL.LU.64 R20, [R1+0x33f8] ;  /* 0x0033f80001147983 */ /* 0x000ef60000300a00 */
[----:B------:R-:W-:Y:S10]  /*39290*/  @!UPT UIADD3 URZ, URZ, URZ, URZ ;  /* 0x0000003f3f3ff290 */ /* 0x000ff4000fffe03f */
[----:B------:R-:W-:Y:S01]  /*392a0*/  STL.64 [R1+0xe0], R12 ;  /* 0x0000e00c01007387 */ /* 0x000fe20000100a00 */
[----:B------:R0:W-:Y:S03]  /*392b0*/  STL.64 [R1+0xe8], R14 ;  /* 0x0000e80e01007387 */ /* 0x0001e60000100a00 */
[----:B0-----:R-:W4:Y:S01]  /*392c0*/  LDL.LU.64 R14, [R1+0x33f0] ;  /* 0x0033f000010e7983 */ /* 0x001f220000300a00 */
[----:B------:R-:W4:Y:S02]  /*392d0*/  LDL.LU.64 R12, [R1+0x33e8] ;  /* 0x0033e800010c7983 */ /* 0x000f240000300a00 */
[C---:B----4-:R-:W-:Y:S11]  /*392e0*/  HMMA.16816.F32.BF16 R12, R4.reuse, R10, R12 ;  /* 0x0000000a040c723c */ /* 0x050ff6000004180c */
[----:B------:R-:W-:Y:S11]  /*392f0*/  @!UPT UIADD3 URZ, URZ, URZ, URZ ;  /* 0x0000003f3f3ff290 */ /* 0x000ff6000fffe03f */
[----:B------:R-:W-:Y:S01]  /*39300*/  @!UPT UIADD3 URZ, URZ, URZ, URZ ;  /* 0x0000003f3f3ff290 */ /* 0x000fe2000fffe03f */
[----:B------:R-:W-:Y:S01]  /*39310*/  STL.64 [R1+0xd0], R12 ;  /* 0x0000d00c01007387 */ /* 0x000fe20000100a00 */
[----:B------:R0:W-:Y:S03]  /*39320*/  STL.64 [R1+0xd8], R14 ;  /* 0x0000d80e01007387 */ /* 0x0001e60000100a00 */
[----:B0-----:R-:W4:Y:S01]  /*39330*/  LDL.LU R15, [R1+0x33e4] ;  /* 0x0033e400010f7983 */ /* 0x001f220000300800 */
[----:B---3--:R-:W-:Y:S01]  /*39340*/  HMMA.16816.F32.BF16 R20, R4, R18, R20 ;  /* 0x000000120414723c */ /* 0x008fe20000041814 */
[----:B------:R-:W-:Y:S02]  /*39350*/  STL.64 [R1+0x3378], R10 ;  /* 0x0033780a01007387 */ /* 0x000fe40000100a00 */
[----:B------:R-:W-:Y:S01]  /*39360*/  STL [R1+0x3370], R8 ;  /* 0x0033700801007387 */ /* 0x000fe20000100800 */
[----:B----4-:R-:W0:Y:S04]  /*39370*/  LDSM.16.MT88.4 R12, [R15+0x11080] ;  /* 0x011080000f0c783b */ /* 0x010e280000004200 */
[----:B0-----:R-:W-:Y:S01]  /*39380*/  STL.64 [R1+0x33c0], R14 ;  /* 0x0033c00e01007387 */ /* 0x001fe20000100a00 */
[----:B------:R0:W-:Y:S03]  /*39390*/  STL.64 [R1+0x33b8], R12 ;  /* 0x0033b80c01007387 */ /* 0x0001e60000100a00 */
[----:B0-----:R-:W3:Y:S01]  /*393a0*/  LDL.LU R12, [R1+0x2b0] ;  /* 0x0002b000010c7983 */ /* 0x001ee20000300800 */
[----:B------:R-:W3:Y:S10]  /*393b0*/  LDL.LU R13, [R1+0x2b4] ;  /* 0x0002b400010d7983 */ /* 0x000ef40000300800 */
[----:B------:R-:W-:Y:S02]  /*393c0*/  STL.64 [R1+0x200], R20 ;  /* 0x0002001401007387 */ /* 0x000fe40000100a00 */
[----:B------:R0:W-:Y:S02]  /*393d0*/  STL.64 [R1+0x208], R22 ;  /* 0x0002081601007387 */ /* 0x0001e40000100a00 */
[----:B0-----:R-:W4:Y:S01]  /*393e0*/  LDL.LU R23, [R1+0x33e0] ;  /* 0x0033e00001177983 */ /* 0x001f220000300800 */
[----:B------:R-:W-:-:S02]  /*393f0*/  IMAD.MOV.U32 R10, RZ, RZ, R18 ;  /* 0x000000ffff0a7224 */ /* 0x000fc400078e0012 */
[----:B------:R-:W-:Y:S02]  /*39400*/  IMAD.MOV.U32 R8, RZ, RZ, R19 ;  /* 0x000000ffff087224 */ /* 0x000fe400078e0013 */
[----:B------:R-:W-:Y:S02]  /*39410*/  IMAD.MOV.U32 R14, RZ, RZ, R29 ;  /* 0x000000ffff0e7224 */ /* 0x000fe400078e001d */
[----:B------:R-:W-:Y:S02]  /*39420*/  IMAD.MOV.U32 R15, RZ, RZ, R28 ;  /* 0x000000ffff0f7224 */ /* 0x000fe400078e001c */
[----:B--2---:R-:W-:Y:S01]  /*39430*/  IMAD.MOV.U32 R11, RZ, RZ, R27 ;  /* 0x000000ffff0b7224 */ /* 0x004fe200078e001b */
[----:B----4-:R-:W0:Y:S02]  /*39440*/  LDSM.16.MT88.4 R16, [R23+0x11000] ;  /* 0x011000001710783b */ /* 0x010e240000004200 */
[----:B------:R-:W1:Y:S02]  /*39450*/  LDSM.16.MT88.4 R20, [R23+0x11080] ;  /* 0x011080001714783b */ /* 0x000e640000004200 */
[----:B0-----:R-:W-:Y:S02]  /*39460*/  STL.64 [R1+0x3320], R18 ;  /* 0x0033201201007387 */ /* 0x001fe40000100a00 */
[----:B------:R3:W-:Y:S02]  /*39470*/  STL.64 [R1+0x3318], R16 ;  /* 0x0033181001007387 */ /* 0x0007e40000100a00 */
[----:B---3--:R-:W-:Y:S07]  /*39480*/  HMMA.16816.F32.BF16 R16, R4, R26, R12 ;  /* 0x0000001a0410723c */ /* 0x008fee000004180c */
[----:B------:R-:W-:-:S02]  /*39490*/  IMAD.MOV.U32 R12, RZ, RZ, R26 ;  /* 0x000000ffff0c7224 */ /* 0x000fc400078e001a */
[----:B------:R-:W2:Y:S01]  /*394a0*/  LDL.LU.64 R26, [R1+0x33d8] ;  /* 0x0033d800011a7983 */ /* 0x000ea20000300a00 */
[----:B------:R-:W2:Y:S11]  /*394b0*/  LDL.LU.64 R24, [R1+0x33d0] ;  /* 0x0033d00001187983 */ /* 0x000eb60000300a00 */
[----:B------:R-:W-:Y:S02]  /*394c0*/  @!UPT UIADD3 URZ, URZ, URZ, URZ ;  /* 0x0000003f3f3ff290 */ /* 0x000fe4000fffe03f */
[----:B------:R-:W-:Y:S01]  /*394d0*/  STL.64 [R1+0x2b0], R16 ;  /* 0x0002b01001007387 */ /* 0x000fe20000100a00 */
[----:B-1----:R0:W-:Y:S02]  /*394e0*/  STL.64 [R1+0x32b8], R22 ;  /* 0x0032b81601007387 */ /* 0x0021e40000100a00 */
[----:B------:R-:W-:Y:S01]  /*394f0*/  STL.64 [R1+0x32b0], R20 ;  /* 0x0032b01401007387 */ /* 0x000fe20000100a00 */
[----:B0-----:R-:W2:Y:S01]  /*39500*/  LDL.LU.64 R22, [R1+0x68] ;  /* 0x0000680001167983 */ /* 0x001ea20000300a00 */
[----:B------:R-:W-:Y:S02]  /*39510*/  IMAD.MOV.U32 R29, RZ, RZ, R18 ;  /* 0x000000ffff1d7224 */ /* 0x000fe400078e0012 */
[----:B------:R-:W-:Y:S02]  /*39520*/  IMAD.MOV.U32 R28, RZ, RZ, R19 ;  /* 0x000000ffff1c7224 */ /* 0x000fe400078e0013 */
[----:B--2---:R-:W-:Y:S01]  /*39530*/  HMMA.16816.F32.BF16 R16, R4, R22, R24 ;  /* 0x000000160410723c */ /* 0x004fe20000041818 */
[----:B------:R-:W0:Y:S04]  /*39540*/  LDSM.16.MT88.4 R24, [R0+0x11000] ;  /* 0x011000000018783b */ /* 0x000e280000004200 */
[----:B------:R1:W-:Y:S02]  /*39550*/  STL.64 [R1+0x3338], R22 ;  /* 0x0033381601007387 */ /* 0x0003e40000100a00 */
[----:B-1----:R-:W-:-:S02]  /*39560*/  IMAD.MOV.U32 R22, RZ, RZ, R12 ;  /* 0x000000ffff167224 */ /* 0x002fc400078e000c */
[----:B------:R-:W-:Y:S11]  /*39570*/  IMAD.MOV.U32 R23, RZ, RZ, R11 ;  /* 0x000000ffff177224 */ /* 0x000ff600078e000b */
[----:B------:R-:W-:Y:S03]  /*39580*/  @!UPT UIADD3 URZ, URZ, URZ, URZ ;  /* 0x0000003f3f3ff290 */ /* 0x000fe6000fffe03f */
[----:B------:R-:W-:Y:S01]  /*39590*/  STL.64 [R1+0x4c0], R16 ;  /* 0x0004c01001007387 */ /* 0x000fe20000100a00 */
[----:B------:R-:W-:Y:S02]  /*395a0*/  STL.64 [R1+0x4c8], R18 ;  /* 0x0004c81201007387 */ /* 0x000fe40000100a00 */
[----:B------:R1:W-:Y:S02]  /*395b0*/  STL.64 [R1+0x3350], R22 ;  /* 0x0033501601007387 */ /* 0x0003e40000100a00 */
[----:B-1----:R-:W-:Y:S02]  /*395c0*/  IMAD.MOV.U32 R22, RZ, RZ, R10 ;  /* 0x000000ffff167224 */ /* 0x002fe400078e000a */
[----:B------:R-:W-:Y:S01]  /*395d0*/  IMAD.MOV.U32 R23, RZ, RZ, R8 ;  /* 0x000000ffff177224 */ /* 0x000fe200078e0008 */
[----:B0-----:R-:W-:Y:S01]  /*395e0*/  STL.64 [R1+0x3228], R26 ;  /* 0x0032281a01007387 */ /* 0x001fe20000100a00 */
[----:B------:R0:W-:Y:S03]  /*395f0*/  STL.64 [R1+0x3220], R24 ;  /* 0x0032201801007387 */ /* 0x0001e60000100a00 */
[----:B0-----:R-:W2:Y:S01]  /*39600*/  LDL.LU R24, [R1+0x380] ;  /* 0x0003800001187983 */ /* 0x001ea20000300800 */
[----:B------:R-:W2:Y:S02]  /*39610*/  LDL.LU R25, [R1+0x384] ;  /* 0x0003840001197983 */ /* 0x000ea40000300800 */
[----:B------:R-:W3:Y:S02]  /*39620*/  LDL.LU R26, [R1+0x388] ;  /* 0x00038800011a7983 */ /* 0x000ee40000300800 */
[----:B------:R-:W3:Y:S01]  /*39630*/  LDL.LU R27, [R1+0x38c] ;  /* 0x00038c00011b7983 */ /* 0x000ee20000300800 */
[----:B------:R0:W-:Y:S01]  /*39640*/  STL.64 [R1+0x3368], R22 ;  /* 0x0033681601007387 */ /* 0x0001e20000100a00 */
[----:B------:R-:W4:Y:S02]  /*39650*/  LDL.LU R16, [R1+0x340] ;  /* 0x0003400001107983 */ /* 0x000f240000300800 */
[----:B------:R-:W4:Y:S02]  /*39660*/  LDL.LU R17, [R1+0x344] ;  /* 0x0003440001117983 */ /* 0x000f240000300800 */
[----:B------:R-:W2:Y:S01]  /*39670*/  LDL.LU R18, [R1+0x348] ;  /* 0x0003480001127983 */ /* 0x000ea20000300800 */
[----:B------:R-:W2:Y:S01]  /*39680*/  LDL.LU R19, [R1+0x34c] ;  /* 0x00034c0001137983 */ /* 0x000ea20000300800 */
[----:B------:R-:W2:Y:S02]  /*39690*/  LDL.LU R20, [R1+0x410] ;  /* 0x0004100001147983 */ /* 0x000ea40000300800 */
[----:B------:R-:W2:Y:S01]  /*396a0*/  LDL.LU R21, [R1+0x414] ;  /* 0x0004140001157983 */ /* 0x000ea20000300800 */
[----:B0-----:R-:W2:Y:S01]  /*396b0*/  LDL.LU R22, [R1+0x418] ;  /* 0x0004180001167983 */ /* 0x001ea20000300800 */
[----:B------:R-:W2:Y:S03]  /*396c0*/  LDL.LU R23, [R1+0x41c] ;  /* 0x00041c0001177983 */ /* 0x000ea60000300800 */
[----:B--2---:R-:W-:Y:S01]  /*396d0*/  STL.64 [R1+0x3388], R22 ;  /* 0x0033881601007387 */ /* 0x004fe20000100a00 */
[----:B------:R0:W-:Y:S03]  /*396e0*/  STL.64 [R1+0x3380], R20 ;  /* 0x0033801401007387 */ /* 0x0001e60000100a00 */
[----:B0-----:R-:W2:Y:S01]  /*396f0*/  LDL.LU R20, [R1+0x420] ;  /* 0x0004200001147983 */ /* 0x001ea20000300800 */
[----:B------:R-:W2:Y:S02]  /*39700*/  LDL.LU R21, [R1+0x424] ;  /* 0x0004240001157983 */ /* 0x000ea40000300800 */
[----:B------:R-:W2:Y:S02]  /*39710*/  LDL.LU R22, [R1+0x428] ;  /* 0x0004280001167983 */ /* 0x000ea40000300800 */
[----:B------:R-:W2:Y:S02]  /*39720*/  LDL.LU R23, [R1+0x42c] ;  /* 0x00042c0001177983 */ /* 0x000ea40000300800 */
[----:B--2---:R-:W-:Y:S01]  /*39730*/  STL.64 [R1+0x3398], R22 ;  /* 0x0033981601007387 */ /* 0x004fe20000100a00 */
[----:B------:R0:W-:Y:S03]  /*39740*/  STL.64 [R1+0x3390], R20 ;  /* 0x0033901401007387 */ /* 0x0001e60000100a00 */
[----:B0-----:R-:W2:Y:S01]  /*39750*/  LDL.LU R20, [R1+0x430] ;  /* 0x0004300001147983 */ /* 0x001ea20000300800 */
[----:B------:R-:W2:Y:S02]  /*39760*/  LDL.LU R21, [R1+0x434] ;  /* 0x0004340001157983 */ /* 0x000ea40000300800 */
[----:B------:R-:W2:Y:S02]  /*39770*/  LDL.LU R22, [R1+0x438] ;  /* 0x0004380001167983 */ /* 0x000ea40000300800 */
[----:B------:R-:W2:Y:S01]  /*39780*/  LDL.LU R23, [R1+0x43c] ;  /* 0x00043c0001177983 */ /* 0x000ea20000300800 */
[----:B------:R-:W3:Y:S04]  /*39790*/  LDL R14, [R1+0x78] ;  /* 0x00007800010e7983 */ /* 0x000ee80000100800 */
[----:B--2---:R0:W-:Y:S01]  /*397a0*/  STL.64 [R1+0x33a8], R22 ;  /* 0x0033a81601007387 */ /* 0x0041e20000100a00 */
[----:B------:R1:W-:Y:S02]  /*397b0*/  STL.64 [R1+0x33a0], R20 ;  /* 0x0033a01401007387 */ /* 0x0003e40000100a00 */
[----:B0-----:R-:W-:-:S02]  /*397c0*/  IMAD.MOV.U32 R22, RZ, RZ, R3 ;  /* 0x000000ffff167224 */ /* 0x001fc400078e0003 */
[----:B------:R-:W-:-:S05]  /*397d0*/  IMAD.MOV.U32 R23, RZ, RZ, R2 ;  /* 0x000000ffff177224 */ /* 0x000fca00078e0002 */
[----:B------:R0:W-:Y:S01]  /*397e0*/  STL.64 [R1+0x33c8], R22 ;  /* 0x0033c81601007387 */ /* 0x0001e20000100a00 */
[----:B-1----:R-:W3:Y:S02]  /*397f0*/  LDL.LU R20, [R1+0x3c0] ;  /* 0x0003c00001147983 */ /* 0x002ee40000300800 */
[----:B------:R-:W3:Y:S01]  /*39800*/  LDL.LU R21, [R1+0x3c4] ;  /* 0x0003c40001157983 */ /* 0x000ee20000300800 */
[----:B0-----:R-:W3:Y:S01]  /*39810*/  LDL.LU R22, [R1+0x3c8] ;  /* 0x0003c80001167983 */ /* 0x001ee20000300800 */
[----:B------:R-:W3:Y:S02]  /*39820*/  LDL.LU R23, [R1+0x3cc] ;  /* 0x0003cc0001177983 */ /* 0x000ee40000300800 */
[----:B------:R-:W2:Y:S02]  /*39830*/  LDL.64 R10, [R1+0x8] ;  /* 0x00000800010a7983 */ /* 0x000ea40000100a00 */
[----:B------:R-:W-:Y:S01]  /*39840*/  IMAD.MOV.U32 R15, RZ, RZ, R9 ;  /* 0x000000ffff0f7224 */ /* 0x000fe200078e0009 */
[----:B--2---:R0:W-:Y:S01]  /*39850*/  STL.64 [R1+0x33b0], R10 ;  /* 0x0033b00a01007387 */ /* 0x0041e20000100a00 */
[----:B------:R-:W2:Y:S02]  /*39860*/  LDL.LU R8, [R1+0x440] ;  /* 0x0004400001087983 */ /* 0x000ea40000300800 */
[----:B------:R-:W2:Y:S01]  /*39870*/  LDL.LU R9, [R1+0x444] ;  /* 0x0004440001097983 */ /* 0x000ea20000300800 */
[----:B0-----:R-:W2:Y:S01]  /*39880*/  LDL.LU R10, [R1+0x448] ;  /* 0x00044800010a7983 */ /* 0x001ea20000300800 */
[----:B------:R-:W2:Y:S02]  /*39890*/  LDL.LU R11, [R1+0x44c] ;  /* 0x00044c00010b7983 */ /* 0x000ea40000300800 */
[----:B------:R-:W-:Y:S02]  /*398a0*/  STL.64 [R1+0x3330], R18 ;  /* 0x0033301201007387 */ /* 0x000fe40000100a00 */
[----:B----4-:R0:W-:Y:S02]  /*398b0*/  STL.64 [R1+0x3328], R16 ;  /* 0x0033281001007387 */ /* 0x0101e40000100a00 */
[----:B0-----:R-:W4:Y:S01]  /*398c0*/  LDL.LU R16, [R1+0x3e0] ;  /* 0x0003e00001107983 */ /* 0x001f220000300800 */
[----:B------:R-:W4:Y:S02]  /*398d0*/  LDL.LU R17, [R1+0x3e4] ;  /* 0x0003e40001117983 */ /* 0x000f240000300800 */
[----:B------:R-:W2:Y:S02]  /*398e0*/  LDL.LU R18, [R1+0x3e8] ;  /* 0x0003e80001127983 */ /* 0x000ea40000300800 */
[----:B------:R-:W2:Y:S02]  /*398f0*/  LDL.LU R19, [R1+0x3ec] ;  /* 0x0003ec0001137983 */ /* 0x000ea40000300800 */
[----:B--2---:R-:W-:Y:S01]  /*39900*/  STL.64 [R1+0x3348], R18 ;  /* 0x0033481201007387 */ /* 0x004fe20000100a00 */
[----:B----4-:R0:W-:Y:S03]  /*39910*/  STL.64 [R1+0x3340], R16 ;  /* 0x0033401001007387 */ /* 0x0101e60000100a00 */
[----:B0-----:R-:W2:Y:S01]  /*39920*/  LDL.LU R16, [R1+0x3f0] ;  /* 0x0003f00001107983 */ /* 0x001ea20000300800 */
[----:B------:R-:W2:Y:S02]  /*39930*/  LDL.LU R17, [R1+0x3f4] ;  /* 0x0003f40001117983 */ /* 0x000ea40000300800 */
[----:B------:R-:W4:Y:S02]  /*39940*/  LDL.LU R18, [R1+0x3f8] ;  /* 0x0003f80001127983 */ /* 0x000f240000300800 */
[----:B------:R-:W4:Y:S01]  /*39950*/  LDL.LU R19, [R1+0x3fc] ;  /* 0x0003fc0001137983 */ /* 0x000f220000300800 */
[----:B---3--:R-:W-:Y:S01]  /*39960*/  HMMA.16816.F32.BF16 R4, R4, R14, R20 ;  /* 0x0000000e0404723c */ /* 0x008fe20000041814 */
[----:B----4-:R-:W-:Y:S01]  /*39970*/  STL.64 [R1+0x3360], R18 ;  /* 0x0033601201007387 */ /* 0x010fe20000100a00 */
[----:B--2---:R0:W-:Y:S03]  /*39980*/  STL.64 [R1+0x3358], R16 ;  /* 0x0033581001007387 */ /* 0x0041e60000100a00 */
[----:B0-----:R-:W2:Y:S01]  /*39990*/  LDL.LU R16, [R1+0x400] ;  /* 0x0004000001107983 */ /* 0x001ea20000300800 */
[----:B------:R-:W2:Y:S02]  /*399a0*/  LDL.LU R17, [R1+0x404] ;  /* 0x0004040001117983 */ /* 0x000ea40000300800 */
[----:B------:R-:W2:Y:S02]  /*399b0*/  LDL.LU R18, [R1+0x408] ;  /* 0x0004080001127983 */ /* 0x000ea40000300800 */
[----:B------:R-:W2:Y:S01]  /*399c0*/  LDL.LU R19, [R1+0x40c] ;  /* 0x00040c0001137983 */ /* 0x000ea20000300800 */
[----:B------:R0:W-:Y:S01]  /*399d0*/  STL.64 [R1+0x32f8], R26 ;  /* 0x0032f81a01007387 */ /* 0x0001e20000100a00 */
[----:B------:R-:W-:Y:S03]  /*399e0*/  STL.64 [R1+0x32f0], R24 ;  /* 0x0032f01801007387 */ /* 0x000fe60000100a00 */
[----:B0-----:R-:W3:Y:S01]  /*399f0*/  LDL.64 R26, [R1+0x18] ;  /* 0x00001800011a7983 */ /* 0x001ee20000100a00 */
[----:B------:R-:W4:Y:S02]  /*39a00*/  LDL.LU.64 R22, [R1+0x33c8] ;  /* 0x0033c80001167983 */ /* 0x000f240000300a00 */
[----:B------:R-:W4:Y:S02]  /*39a10*/  LDL.LU.64 R14, [R1+0x33c0] ;  /* 0x0033c000010e7983 */ /* 0x000f240000300a00 */
[----:B------:R-:W4:Y:S03]  /*39a20*/  LDL.LU.64 R12, [R1+0x33b8] ;  /* 0x0033b800010c7983 */ /* 0x000f260000300a00 */
[----:B------:R-:W-:Y:S01]  /*39a30*/  STL.64 [R1+0x4b0], R4 ;  /* 0x0004b00401007387 */ /* 0x000fe20000100a00 */
[----:B------:R-:W-:Y:S02]  /*39a40*/  STL.64 [R1+0x4b8], R6 ;  /* 0x0004b80601007387 */ /* 0x000fe40000100a00 */
[----:B------:R-:W0:Y:S02]  /*39a50*/  LDSM.16.MT88.4 R4, [R0+0x11080] ;  /* 0x011080000004783b */ /* 0x000e240000004200 */
[----:B0-----:R0:W-:Y:S02]  /*39a60*/  STL.64 [R1+0x31a8], R6 ;  /* 0x0031a80601007387 */ /* 0x0011e40000100a00 */
[----:B------:R-:W-:Y:S02]  /*39a70*/  STL.64 [R1+0x31a0], R4 ;  /* 0x0031a00401007387 */ /* 0x000fe40000100a00 */
[----:B0-----:R-:W2:Y:S01]  /*39a80*/  LDL.LU.64 R6, [R1+0x78] ;  /* 0x0000780001067983 */ /* 0x001ea20000300a00 */
[C---:B----4-:R-:W-:Y:S03]  /*39a90*/  HMMA.16816.F32.BF16 R20, R12.reuse, R22, R8 ;  /* 0x000000160c14723c */ /* 0x050fe60000041808 */
[----:B------:R-:W4:Y:S11]  /*39aa0*/  LDL.LU.64 R10, [R1+0x33b0] ;  /* 0x0033b000010a7983 */ /* 0x000f360000300a00 */
[----:B------:R-:W-:Y:S09]  /*39ab0*/  @!UPT UIADD3 URZ, URZ, URZ, URZ ;  /* 0x0000003f3f3ff290 */ /* 0x000ff2000fffe03f */
[----:B------:R-:W-:Y:S01]  /*39ac0*/  STL.64 [R1+0x4a0], R20 ;  /* 0x0004a01401007387 */ /* 0x000fe20000100a00 */
[----:B------:R0:W-:Y:S03]  /*39ad0*/  STL.64 [R1+0x4a8], R22 ;  /* 0x0004a81601007387 */ /* 0x0001e60000100a00 */
[----:B0-----:R-:W3:Y:S01]  /*39ae0*/  LDL.LU.64 R22, [R1+0x33a8] ;  /* 0x0033a80001167983 */ /* 0x001ee20000300a00 */
[----:B------:R-:W3:Y:S02]  /*39af0*/  LDL.LU.64 R20, [R1+0x33a0] ;  /* 0x0033a00001147983 */ /* 0x000ee40000300a00 */
[C---:B---3--:R-:W-:Y:S11]  /*39b00*/  HMMA.16816.F32.BF16 R20, R12.reuse, R26, R20 ;  /* 0x0000001a0c14723c */ /* 0x048ff60000041814 */
[----:B------:R-:W-:Y:S11]  /*39b10*/  @!UPT UIADD3 URZ, URZ, URZ, URZ ;  /* 0x0000003f3f3ff290 */ /* 0x000ff6000fffe03f */
[----:B------:R-:W-:Y:S01]  /*39b20*/  @!UPT UIADD3 URZ, URZ, URZ, URZ ;  /* 0x0000003f3f3ff290 */ /* 0x000fe2000fffe03f */
[----:B------:R-:W-:Y:S01]  /*39b30*/  STL.64 [R1+0x490], R20 ;  /* 0x0004901401007387 */ /* 0x000fe20000100a00 */
[----:B------:R0:W-:Y:S03]  /*39b40*/  STL.64 [R1+0x498], R22 ;  /* 0x0004981601007387 */ /* 0x0001e60000100a00 */
[----:B0-----:R-:W3:Y:S01]  /*39b50*/  LDL.LU.64 R22, [R1+0x3398] ;  /* 0x0033980001167983 */ /* 0x001ee20000300a00 */
[----:B------:R-:W3:Y:S02]  /*39b60*/  LDL.LU.64 R20, [R1+0x3390] ;  /* 0x0033900001147983 */ /* 0x000ee40000300a00 */
[----:B------:R0:W-:Y:S02]  /*39b70*/  STL.64 [R1+0x3310], R26 ;  /* 0x0033101a01007387 */ /* 0x0001e40000100a00 */
[----:B----4-:R-:W-:Y:S02]  /*39b80*/  IMAD.MOV.U32 R2, RZ, RZ, R10 ;  /* 0x000000ffff027224 */ /* 0x010fe400078e000a */
[----:B------:R-:W-:Y:S01]  /*39b90*/  IMAD.MOV.U32 R0, RZ, RZ, R11 ;  /* 0x000000ffff007224 */ /* 0x000fe200078e000b */
[----:B0-----:R-:W4:Y:S01]  /*39ba0*/  LDL.64 R26, [R1+0x28] ;  /* 0x00002800011a7983 */ /* 0x001f220000100a00 */
[C---:B---3--:R-:W-:Y:S11]  /*39bb0*/  HMMA.16816.F32.BF16 R20, R12.reuse, R10, R20 ;  /* 0x0000000a0c14723c */ /* 0x048ff60000041814 */
[----:B------:R-:W-:Y:S11]  /*39bc0*/  @!UPT UIADD3 URZ, URZ, URZ, URZ ;  /* 0x0000003f3f3ff290 */ /* 0x000ff6000fffe03f */
[----:B------:R-:W-:Y:S01]  /*39bd0*/  @!UPT UIADD3 URZ, URZ, URZ, URZ ;  /* 0x0000003f3f3ff290 */ /* 0x000fe2000fffe03f */
[----:B------:R-:W-:Y:S01]  /*39be0*/  STL.64 [R1+0x440], R20 ;  /* 0x0004401401007387 */ /* 0x000fe20000100a00 */
[----:B------:R0:W-:Y:S03]  /*39bf0*/  STL.64 [R1+0x448], R22 ;  /* 0x0004481601007387 */ /* 0x0001e60000100a00 */
[----:B0-----:R-:W3:Y:S01]  /*39c00*/  LDL.LU.64 R22, [R1+0x3388] ;  /* 0x0033880001167983 */ /* 0x001ee20000300a00 */
[----:B------:R-:W3:Y:S02]  /*39c10*/  LDL.LU.64 R20, [R1+0x3380] ;  /* 0x0033800001147983 */ /* 0x000ee40000300a00 */
[----:B------:R-:W3:Y:S02]  /*39c20*/  LDL.LU.64 R10, [R1+0x3378] ;  /* 0x00337800010a7983 */ /* 0x000ee40000300a00 */
[----:B------:R-:W2:Y:S01]  /*39c30*/  LDL.LU R8, [R1+0x3370] ;  /* 0x0033700001087983 */ /* 0x000ea20000300800 */
[C---:B---3--:R-:W-:Y:S11]  /*39c40*/  HMMA.16816.F32.BF16 R20, R12.reuse, R10, R20 ;  /* 0x0000000a0c14723c */ /* 0x048ff60000041814 */
[----:B------:R-:W-:Y:S11]  /*39c50*/  @!UPT UIADD3 URZ, URZ, URZ, URZ ;  /* 0x0000003f3f3ff290 */ /* 0x000ff6000fffe03f */
[----:B------:R-:W-:Y:S01]  /*39c60*/  @!UPT UIADD3 URZ, URZ, URZ, URZ ;  /* 0x0000003f3f3ff290 */ /* 0x000fe2000fffe03f */
[----:B------:R-:W-:Y:S01]  /*39c70*/  STL.64 [R1+0x430], R20 ;  /* 0x0004301401007387 */ /* 0x000fe20000100a00 */
[----:B------:R0:W-:Y:S03]  /*39c80*/  STL.64 [R1+0x438], R22 ;  /* 0x0004381601007387 */ /* 0x0001e60000100a00 */
[----:B0-----:R-:W2:Y:S02]  /*39c90*/  LDL.LU.64 R22, [R1+0x3368] ;  /* 0x0033680001167983 */ /* 0x001ea40000300a00 */
[C---:B--2---:R-:W-:Y:S02]  /*39ca0*/  HMMA.16816.F32.BF16 R20, R12.reuse, R22, R16 ;  /* 0x000000160c14723c */ /* 0x044fe40000041810 */
[----:B------:R-:W2:Y:S01]  /*39cb0*/  LDL.LU.64 R18, [R1+0x3360] ;  /* 0x0033600001127983 */ /* 0x000ea20000300a00 */
[----:B------:R-:W2:Y:S11]  /*39cc0*/  LDL.LU.64 R16, [R1+0x3358] ;  /* 0x0033580001107983 */ /* 0x000eb60000300a00 */
[----:B------:R-:W-:Y:S09]  /*39cd0*/  @!UPT UIADD3 URZ, URZ, URZ, URZ ;  /* 0x0000003f3f3ff290 */ /* 0x000ff2000fffe03f */
        /* <DEDUP_REMOVED lines=9> */
[----:B0-----:R-:W2:Y:S01]  /*39d70*/  LDL.LU.64 R22, [R1+0x3338] ;  /* 0x0033380001167983 */ /* 0x001ea20000300a00 */
[----:B------:R-:W3:Y:S02]  /*39d80*/  LDL R9, [R1+0x5c4] ;  /* 0x0005c40001097983 */ /* 0x000ee40000100800 */
[----:B------:R-:W-:Y:S01]  /*39d90*/  STL.64 [R1+0x3308], R10 ;  /* 0x0033080a01007387 */ /* 0x000fe20000100a00 */
[C---:B--2---:R-:W-:Y:S01]  /*39da0*/  HMMA.16816.F32.BF16 R16, R12.reuse, R22, R16 ;  /* 0x000000160c10723c */ /* 0x044fe20000041810 */
[----:B---3--:R0:W-:Y:S04]  /*39db0*/  STL.64 [R1+0x3300], R8 ;  /* 0x0033000801007387 */ /* 0x0081e80000100a00 */
[----:B0-----:R-:W2:Y:S01]  /*39dc0*/  LDL.LU R8, [R1+0x3a0] ;  /* 0x0003a00001087983 */ /* 0x001ea20000300800 */
[----:B------:R-:W2:Y:S02]  /*39dd0*/  LDL.LU R9, [R1+0x3a4] ;  /* 0x0003a40001097983 */ /* 0x000ea40000300800 */
[----:B------:R-:W2:Y:S02]  /*39de0*/  LDL.LU R10, [R1+0x3a8] ;  /* 0x0003a800010a7983 */ /* 0x000ea40000300800 */
[----:B------:R-:W2:Y:S11]  /*39df0*/  LDL.LU R11, [R1+0x3ac] ;  /* 0x0003ac00010b7983 */ /* 0x000eb60000300800 */
[----:B------:R-:W-:Y:S02]  /*39e00*/  @!UPT UIADD3 URZ, URZ, URZ, URZ ;  /* 0x0000003f3f3ff290 */ /* 0x000fe4000fffe03f */
[----:B------:R-:W-:Y:S01]  /*39e10*/  STL.64 [R1+0x400], R16 ;  /* 0x0004001001007387 */ /* 0x000fe20000100a00 */
[----:B------:R0:W-:Y:S03]  /*39e20*/  STL.64 [R1+0x408], R18 ;  /* 0x0004081201007387 */ /* 0x0001e60000100a00 */
[----:B0-----:R-:W3:Y:S01]  /*39e30*/  LDL.LU.64 R18, [R1+0x3330] ;  /* 0x0033300001127983 */ /* 0x001ee20000300a00 */
[----:B------:R-:W3:Y:S02]  /*39e40*/  LDL.LU.64 R16, [R1+0x3328] ;  /* 0x0033280001107983 */ /* 0x000ee40000300a00 */
[----:B------:R0:W-:Y:S02]  /*39e50*/  STL.64 [R1+0x32d0], R22 ;  /* 0x0032d01601007387 */ /* 0x0001e40000100a00 */
[----:B------:R-:W2:Y:S01]  /*39e60*/  LDL.LU R20, [R1+0x3b0] ;  /* 0x0003b00001147983 */ /* 0x000ea20000300800 */
[----:B------:R-:W2:Y:S04]  /*39e70*/  LDL.LU R21, [R1+0x3b4] ;  /* 0x0003b40001157983 */ /* 0x000ea80000300800 */
[----:B0-----:R-:W2:Y:S01]  /*39e80*/  LDL.LU R22, [R1+0x3b8] ;  /* 0x0003b80001167983 */ /* 0x001ea20000300800 */
[----:B------:R-:W2:Y:S01]  /*39e90*/  LDL.LU R23, [R1+0x3bc] ;  /* 0x0003bc0001177983 */ /* 0x000ea20000300800 */
[----:B---3--:R-:W-:Y:S02]  /*39ea0*/  HMMA.16816.F32.BF16 R12, R12, R6, R16 ;  /* 0x000000060c0c723c */ /* 0x008fe40000041810 */
[----:B------:R-:W2:Y:S01]  /*39eb0*/  LDL.LU.64 R18, [R1+0x3320] ;  /* 0x0033200001127983 */ /* 0x000ea20000300a00 */
[----:B------:R-:W2:Y:S02]  /*39ec0*/  LDL.LU.64 R16, [R1+0x3318] ;  /* 0x0033180001107983 */ /* 0x000ea40000300a00 */
[----:B----4-:R-:W-:Y:S11]  /*39ed0*/  IMAD.MOV.U32 R3, RZ, RZ, R27 ;  /* 0x000000ffff037224 */ /* 0x010ff600078e001b */
[----:B------:R-:W-:Y:S07]  /*39ee0*/  @!UPT UIADD3 URZ, URZ, URZ, URZ ;  /* 0x0000003f3f3ff290 */ /* 0x000fee000fffe03f */
[----:B------:R-:W-:Y:S01]  /*39ef0*/  STL.64 [R1+0x3c0], R12 ;  /* 0x0003c00c01007387 */ /* 0x000fe20000100a00 */
[----:B------:R-:W-:Y:S02]  /*39f00*/  STL.64 [R1+0x3c8], R14 ;  /* 0x0003c80e01007387 */ /* 0x000fe40000100a00 */
[----:B------:R0:W-:Y:S02]  /*39f10*/  STL.64 [R1+0x32d8], R6 ;  /* 0x0032d80601007387 */ /* 0x0001e40000100a00 */
[----:B------:R-:W3:Y:S01]  /*39f20*/  LDL.LU R4, [R1+0x390] ;  /* 0x0003900001047983 */ /* 0x000ee20000300800 */
[----:B------:R-:W3:Y:S04]  /*39f30*/  LDL.LU R5, [R1+0x394] ;  /* 0x0003940001057983 */ /* 0x000ee80000300800 */
[----:B0-----:R-:W3:Y:S01]  /*39f40*/  LDL.LU R6, [R1+0x398] ;  /* 0x0003980001067983 */ /* 0x001ee20000300800 */
[----:B------:R-:W3:Y:S01]  /*39f50*/  LDL.LU R7, [R1+0x39c] ;  /* 0x00039c0001077983 */ /* 0x000ee20000300800 */
[C---:B--2---:R-:W-:Y:S11]  /*39f60*/  HMMA.16816.F32.BF16 R20, R16.reuse, R26, R20 ;  /* 0x0000001a1014723c */ /* 0x044ff60000041814 */
[----:B------:R-:W-:Y:S11]  /*39f70*/  @!UPT UIADD3 URZ, URZ, URZ, URZ ;  /* 0x0000003f3f3ff290 */ /* 0x000ff6000fffe03f */
[----:B------:R-:W-:Y:S01]  /*39f80*/  @!UPT UIADD3 URZ, URZ, URZ, URZ ;  /* 0x0000003f3f3ff290 */ /* 0x000fe2000fffe03f */
[----:B------:R0:W-:Y:S01]  /*39f90*/  STL.64 [R1+0x3d0], R20 ;  /* 0x0003d01401007387 */ /* 0x0001e20000100a00 */
[----:B------:R-:W-:Y:S02]  /*39fa0*/  STL.64 [R1+0x3d8], R22 ;  /* 0x0003d81601007387 */ /* 0x000fe40000100a00 */
[----:B0-----:R-:W-:Y:S02]  /*39fb0*/  IMAD.MOV.U32 R20, RZ, RZ, R26 ;  /* 0x000000ffff147224 */ /* 0x001fe400078e001a */
[----:B------:R-:W2:Y:S01]  /*39fc0*/  LDL.LU.64 R26, [R1+0x3310] ;  /* 0x00331000011a7983 */ /* 0x000ea20000300a00 */
[----:B------:R-:W-:Y:S02]  /*39fd0*/  IMAD.MOV.U32 R14, RZ, RZ, R2 ;  /* 0x000000ffff0e7224 */ /* 0x000fe400078e0002 */
[----:B------:R-:W-:Y:S01]  /*39fe0*/  IMAD.MOV.U32 R15, RZ, RZ, R0 ;  /* 0x000000ffff0f7224 */ /* 0x000fe200078e0000 */
[----:B--2---:R-:W-:Y:S01]  /*39ff0*/  HMMA.16816.F32.BF16 R8, R16, R26, R8 ;  /* 0x0000001a1008723c */ /* 0x004fe20000041808 */
[----:B------:R-:W-:-:S02]  /*3a000*/  IMAD.MOV.U32 R2, RZ, RZ, R26 ;  /* 0x000000ffff027224 */ /* 0x000fc400078e001a */
[----:B------:R-:W-:Y:S11]  /*3a010*/  IMAD.MOV.U32 R0, RZ, RZ, R27 ;  /* 0x000000ffff007224 */ /* 0x000ff600078e001b */
[----:B------:R-:W-:Y:S09]  /*3a020*/  @!UPT UIADD3 URZ, URZ, URZ, URZ ;  /* 0x0000003f3f3ff290 */ /* 0x000ff2000fffe03f */
[----:B------:R-:W-:Y:S01]  /*3a030*/  STL.64 [R1+0x480], R8 ;  /* 0x0004800801007387 */ /* 0x000fe20000100a00 */
[----:B------:R0:W-:Y:S03]  /*3a040*/  STL.64 [R1+0x488], R10 ;  /* 0x0004880a01007387 */ /* 0x0001e60000100a00 */
[----:B0-----:R-:W2:Y:S01]  /*3a050*/  LDL.LU.64 R10, [R1+0x3308] ;  /* 0x00330800010a7983 */ /* 0x001ea20000300a00 */
[----:B------:R-:W4:Y:S02]  /*3a060*/  LDL.LU.64 R8, [R1+0x3300] ;  /* 0x0033000001087983 */ /* 0x000f240000300a00 */
[----:B------:R-:W2:Y:S02]  /*3a070*/  LDL.LU.64 R26, [R1+0x32f8] ;  /* 0x0032f800011a7983 */ /* 0x000ea40000300a00 */
[----:B------:R-:W2:Y:S01]  /*3a080*/  LDL.LU.64 R24, [R1+0x32f0] ;  /* 0x0032f00001187983 */ /* 0x000ea20000300a00 */
[C---:B---3--:R-:W-:Y:S08]  /*3a090*/  HMMA.16816.F32.BF16 R12, R16.reuse, R14, R4 ;  /* 0x0000000e100c723c */ /* 0x048ff00000041804 */
[C---:B--2---:R-:W-:Y:S01]  /*3a0a0*/  HMMA.16816.F32.BF16 R4, R16.reuse, R10, R24 ;  /* 0x0000000a1004723c */ /* 0x044fe20000041818 */
[----:B------:R-:W2:Y:S11]  /*3a0b0*/  LDL.LU R24, [R1+0x2a0] ;  /* 0x0002a00001187983 */ /* 0x000eb60000300800 */
[----:B------:R-:W-:Y:S03]  /*3a0c0*/  @!UPT UIADD3 URZ, URZ, URZ, URZ ;  /* 0x0000003f3f3ff290 */ /* 0x000fe6000fffe03f */
[----:B------:R0:W-:Y:S02]  /*3a0d0*/  STL.64 [R1+0x3b0], R12 ;  /* 0x0003b00c01007387 */ /* 0x0001e40000100a00 */
[----:B------:R1:W-:Y:S06]  /*3a0e0*/  STL.64 [R1+0x3b8], R14 ;  /* 0x0003b80e01007387 */ /* 0x0003ec0000100a00 */
[----:B------:R3:W-:Y:S01]  /*3a0f0*/  STL.64 [R1+0x3a0], R4 ;  /* 0x0003a00401007387 */ /* 0x0007e20000100a00 */
[----:B------:R4:W-:Y:S02]  /*3a100*/  STL.64 [R1+0x3a8], R6 ;  /* 0x0003a80601007387 */ /* 0x0009e40000100a00 */
[----:B------:R-:W2:Y:S02]  /*3a110*/  LDL.LU R25, [R1+0x2a4] ;  /* 0x0002a40001197983 */ /* 0x000ea40000300800 */
[----:B------:R-:W2:Y:S01]  /*3a120*/  LDL.LU R26, [R1+0x2a8] ;  /* 0x0002a800011a7983 */ /* 0x000ea20000300800 */
[----:B------:R-:W2:Y:S01]  /*3a130*/  LDL.LU R27, [R1+0x2ac] ;  /* 0x0002ac00011b7983 */ /* 0x000ea20000300800 */
[----:B0-----:R-:W2:Y:S02]  /*3a140*/  LDL.LU R12, [R1+0x370] ;  /* 0x00037000010c7983 */ /* 0x001ea40000300800 */
[----:B------:R-:W2:Y:S02]  /*3a150*/  LDL.LU R13, [R1+0x374] ;  /* 0x00037400010d7983 */ /* 0x000ea40000300800 */
[----:B-1----:R-:W2:Y:S01]  /*3a160*/  LDL.LU R14, [R1+0x378] ;  /* 0x00037800010e7983 */ /* 0x002ea20000300800 */
[----:B------:R-:W2:Y:S04]  /*3a170*/  LDL.LU R15, [R1+0x37c] ;  /* 0x00037c00010f7983 */ /* 0x000ea80000300800 */
[----:B---3--:R-:W3:Y:S01]  /*3a180*/  LDL.LU R4, [R1+0x360] ;  /* 0x0003600001047983 */ /* 0x008ee20000300800 */
[----:B------:R-:W3:Y:S02]  /*3a190*/  LDL.LU R5, [R1+0x364] ;  /* 0x0003640001057983 */ /* 0x000ee40000300800 */
[----:B----4-:R-:W4:Y:S02]  /*3a1a0*/  LDL.LU R6, [R1+0x368] ;  /* 0x0003680001067983 */ /* 0x010f240000300800 */
[----:B------:R-:W4:Y:S02]  /*3a1b0*/  LDL.LU R7, [R1+0x36c] ;  /* 0x00036c0001077983 */ /* 0x000f240000300800 */
[----:B----4-:R0:W-:Y:S01]  /*3a1c0*/  STL.64 [R1+0x32e8], R6 ;  /* 0x0032e80601007387 */ /* 0x0101e20000100a00 */
[----:B---3--:R-:W-:Y:S02]  /*3a1d0*/  STL.64 [R1+0x32e0], R4 ;  /* 0x0032e00401007387 */ /* 0x008fe40000100a00 */
[----:B------:R-:W3:Y:S01]  /*3a1e0*/  LDL.64 R22, [R1+0x58] ;  /* 0x0000580001167983 */ /* 0x000ee20000100a00 */
[----:B0-----:R-:W4:Y:S01]  /*3a1f0*/  LDL.64 R6, [R1+0x38] ;  /* 0x0000380001067983 */ /* 0x001f220000100a00 */
[----:B--2---:R-:W-:Y:S02]  /*3a200*/  STL.64 [R1+0x32c8], R26 ;  /* 0x0032c81a01007387 */ /* 0x004fe40000100a00 */
[----:B------:R0:W-:Y:S02]  /*3a210*/  STL.64 [R1+0x32c0], R24 ;  /* 0x0032c01801007387 */ /* 0x0001e40000100a00 */
[----:B0-----:R-:W2:Y:S01]  /*3a220*/  LDL.LU R24, [R1+0x350] ;  /* 0x0003500001187983 */ /* 0x001ea20000300800 */
[----:B------:R-:W2:Y:S02]  /*3a230*/  LDL.LU R25, [R1+0x354] ;  /* 0x0003540001197983 */ /* 0x000ea40000300800 */
[----:B------:R-:W2:Y:S02]  /*3a240*/  LDL.LU R26, [R1+0x358] ;  /* 0x00035800011a7983 */ /* 0x000ea40000300800 */
[----:B------:R-:W2:Y:S01]  /*3a250*/  LDL.LU R27, [R1+0x35c] ;  /* 0x00035c00011b7983 */ /* 0x000ea20000300800 */
[----:B------:R-:W-:Y:S01]  /*3a260*/  STL.64 [R1+0x3278], R10 ;  /* 0x0032780a01007387 */ /* 0x000fe20000100a00 */
        /* <DEDUP_REMOVED lines=11> */
[C---:B----4-:R-:W-:Y:S01]  /*3a320*/  HMMA.16816.F32.BF16 R12, R16.reuse, R6, R12 ;  /* 0x00000006100c723c */ /* 0x050fe2000004180c */
[----:B--2---:R0:W-:Y:S01]  /*3a330*/  STL.64 [R1+0x3298], R10 ;  /* 0x0032980a01007387 */ /* 0x0041e20000100a00 */
[----:B------:R-:W-:Y:S11]  /*3a340*/  STL.64 [R1+0x3290], R8 ;  /* 0x0032900801007387 */ /* 0x000ff60000100a00 */
[----:B------:R-:W-:Y:S10]  /*3a350*/  @!UPT UIADD3 URZ, URZ, URZ, URZ ;  /* 0x0000003f3f3ff290 */ /* 0x000ff4000fffe03f */
[----:B------:R1:W-:Y:S02]  /*3a360*/  STL.64 [R1+0x390], R12 ;  /* 0x0003900c01007387 */ /* 0x0003e40000100a00 */
[----:B------:R-:W-:Y:S02]  /*3a370*/  STL.64 [R1+0x398], R14 ;  /* 0x0003980e01007387 */ /* 0x000fe40000100a00 */
[----:B0-----:R-:W-:Y:S02]  /*3a380*/  IMAD.MOV.U32 R11, RZ, RZ, R3 ;  /* 0x000000ffff0b7224 */ /* 0x001fe400078e0003 */
[----:B------:R-:W-:Y:S02]  /*3a390*/  IMAD.MOV.U32 R3, RZ, RZ, R7 ;  /* 0x000000ffff037224 */ /* 0x000fe400078e0007 */
[----:B-1----:R-:W-:Y:S02]  /*3a3a0*/  IMAD.MOV.U32 R12, RZ, RZ, R6 ;  /* 0x000000ffff0c7224 */ /* 0x002fe400078e0006 */
[----:B------:R-:W3:Y:S01]  /*3a3b0*/  LDL.LU.64 R6, [R1+0x32e8] ;  /* 0x0032e80001067983 */ /* 0x000ee20000300a00 */
[----:B------:R-:W3:Y:S02]  /*3a3c0*/  LDL.LU.64 R4, [R1+0x32e0] ;  /* 0x0032e00001047983 */ /* 0x000ee40000300a00 */
[----:B------:R0:W-:Y:S02]  /*3a3d0*/  STL [R1+0x32a0], R12 ;  /* 0x0032a00c01007387 */ /* 0x0001e40000100800 */
[----:B0-----:R-:W2:Y:S01]  /*3a3e0*/  LDL.LU R12, [R1+0x290] ;  /* 0x00029000010c7983 */ /* 0x001ea20000300800 */
[----:B------:R-:W2:Y:S02]  /*3a3f0*/  LDL.LU R13, [R1+0x294] ;  /* 0x00029400010d7983 */ /* 0x000ea40000300800 */
[----:B------:R-:W2:Y:S02]  /*3a400*/  LDL.LU R14, [R1+0x298] ;  /* 0x00029800010e7983 */ /* 0x000ea40000300800 */
[----:B------:R-:W2:Y:S01]  /*3a410*/  LDL.LU R15, [R1+0x29c] ;  /* 0x00029c00010f7983 */ /* 0x000ea20000300800 */
[C---:B---3--:R-:W-:Y:S11]  /*3a420*/  HMMA.16816.F32.BF16 R4, R16.reuse, R22, R4 ;  /* 0x000000161004723c */ /* 0x048ff60000041804 */
[----:B------:R-:W-:Y:S11]  /*3a430*/  @!UPT UIADD3 URZ, URZ, URZ, URZ ;  /* 0x0000003f3f3ff290 */ /* 0x000ff6000fffe03f */
[----:B------:R-:W-:Y:S01]  /*3a440*/  @!UPT UIADD3 URZ, URZ, URZ, URZ ;  /* 0x0000003f3f3ff290 */ /* 0x000fe2000fffe03f */
[----:B------:R0:W-:Y:S01]  /*3a450*/  STL.64 [R1+0x380], R4 ;  /* 0x0003800401007387 */ /* 0x0001e20000100a00 */
[----:B------:R1:W-:Y:S02]  /*3a460*/  STL.64 [R1+0x388], R6 ;  /* 0x0003880601007387 */ /* 0x0003e40000100a00 */
[----:B0-----:R-:W-:Y:S01]  /*3a470*/  IMAD.MOV.U32 R5, RZ, RZ, R22 ;  /* 0x000000ffff057224 */ /* 0x001fe200078e0016 */
[----:B-1----:R-:W3:Y:S01]  /*3a480*/  LDL.LU.64 R6, [R1+0x32d8] ;  /* 0x0032d80001067983 */ /* 0x002ee20000300a00 */
[----:B------:R-:W-:Y:S02]  /*3a490*/  IMAD.MOV.U32 R4, RZ, RZ, R23 ;  /* 0x000000ffff047224 */ /* 0x000fe400078e0017 */
[----:B------:R-:W4:Y:S02]  /*3a4a0*/  LDL.LU.64 R22, [R1+0x32d0] ;  /* 0x0032d00001167983 */ /* 0x000f240000300a00 */
[----:B------:R-:W-:Y:S01]  /*3a4b0*/  IMAD.MOV.U32 R10, RZ, RZ, R20 ;  /* 0x000000ffff0a7224 */ /* 0x000fe200078e0014 */
[C---:B----4-:R-:W-:Y:S11]  /*3a4c0*/  HMMA.16816.F32.BF16 R24, R16.reuse, R22, R24 ;  /* 0x000000161018723c */ /* 0x050ff60000041818 */
[----:B------:R-:W-:Y:S11]  /*3a4d0*/  @!UPT UIADD3 URZ, URZ, URZ, URZ ;  /* 0x0000003f3f3ff290 */ /* 0x000ff6000fffe03f */
[----:B------:R-:W-:Y:S01]  /*3a4e0*/  @!UPT UIADD3 URZ, URZ, URZ, URZ ;  /* 0x0000003f3f3ff290 */ /* 0x000fe2000fffe03f */
[----:B------:R-:W-:Y:S01]  /*3a4f0*/  STL.64 [R1+0x370], R24 ;  /* 0x0003701801007387 */ /* 0x000fe20000100a00 */
[----:B------:R0:W-:Y:S03]  /*3a500*/  STL.64 [R1+0x378], R26 ;  /* 0x0003781a01007387 */ /* 0x0001e60000100a00 */
[----:B0-----:R-:W3:Y:S01]  /*3a510*/  LDL.LU.64 R26, [R1+0x32c8] ;  /* 0x0032c800011a7983 */ /* 0x001ee20000300a00 */
[----:B------:R-:W3:Y:S02]  /*3a520*/  LDL.LU.64 R24, [R1+0x32c0] ;  /* 0x0032c00001187983 */ /* 0x000ee40000300a00 */
[----:B------:R-:W-:Y:S02]  /*3a530*/  IMAD.MOV.U32 R9, RZ, RZ, R22 ;  /* 0x000000ffff097224 */ /* 0x000fe400078e0016 */
[----:B------:R-:W-:Y:S02]  /*3a540*/  IMAD.MOV.U32 R8, RZ, RZ, R23 ;  /* 0x000000ffff087224 */ /* 0x000fe400078e0017 */
[----:B------:R-:W2:Y:S01]  /*3a550*/  LDL.LU.64 R22, [R1+0x32b8] ;  /* 0x0032b80001167983 */ /* 0x000ea20000300a00 */
[----:B------:R-:W2:Y:S01]  /*3a560*/  LDL.LU.64 R20, [R1+0x32b0] ;  /* 0x0032b00001147983 */ /* 0x000ea20000300a00 */
[----:B---3--:R-:W-:Y:S02]  /*3a570*/  HMMA.16816.F32.BF16 R16, R16, R6, R24 ;  /* 0x000000061010723c */ /* 0x008fe40000041818 */
[----:B------:R-:W3:Y:S11]  /*3a580*/  LDL.LU R24, [R1+0x260] ;  /* 0x0002600001187983 */ /* 0x000ef60000300800 */
[----:B------:R-:W-:Y:S10]  /*3a590*/  @!UPT UIADD3 URZ, URZ, URZ, URZ ;  /* 0x0000003f3f3ff290 */ /* 0x000ff4000fffe03f */
[----:B------:R-:W-:Y:S01]  /*3a5a0*/  STL.64 [R1+0x2a0], R16 ;  /* 0x0002a01001007387 */ /* 0x000fe20000100a00 */
[----:B------:R0:W-:Y:S02]  /*3a5b0*/  STL.64 [R1+0x2a8], R18 ;  /* 0x0002a81201007387 */ /* 0x0001e40000100a00 */
[----:B------:R-:W3:Y:S02]  /*3a5c0*/  LDL.LU R25, [R1+0x264] ;  /* 0x0002640001197983 */ /* 0x000ee40000300800 */
[----:B------:R-:W3:Y:S01]  /*3a5d0*/  LDL.LU R26, [R1+0x268] ;  /* 0x00026800011a7983 */ /* 0x000ee20000300800 */
[----:B------:R-:W3:Y:S01]  /*3a5e0*/  LDL.LU R27, [R1+0x26c] ;  /* 0x00026c00011b7983 */ /* 0x000ee20000300800 */
[----:B0-----:R-:W-:Y:S02]  /*3a5f0*/  IMAD.MOV.U32 R18, RZ, RZ, R9 ;  /* 0x000000ffff127224 */ /* 0x001fe400078e0009 */
[----:B------:R-:W-:Y:S02]  /*3a600*/  IMAD.MOV.U32 R19, RZ, RZ, R8 ;  /* 0x000000ffff137224 */ /* 0x000fe400078e0008 */
[----:B--2---:R-:W-:Y:S03]  /*3a610*/  HMMA.16816.F32.BF16 R8, R20, R10, R12 ;  /* 0x0000000a1408723c */ /* 0x004fe6000004180c */
[----:B------:R0:W-:Y:S02]  /*3a620*/  STL.64 [R1+0x3240], R18 ;  /* 0x0032401201007387 */ /* 0x0001e40000100a00 */
[----:B0-----:R-:W-:-:S02]  /*3a630*/  IMAD.MOV.U32 R18, RZ, RZ, R2 ;  /* 0x000000ffff127224 */ /* 0x001fc400078e0002 */
[----:B------:R-:W-:Y:S01]  /*3a640*/  IMAD.MOV.U32 R19, RZ, RZ, R0 ;  /* 0x000000ffff137224 */ /* 0x000fe200078e0000 */
[----:B------:R-:W2:Y:S01]  /*3a650*/  LDL.LU R2, [R1+0x32a8] ;  /* 0x0032a80001027983 */ /* 0x000ea20000300800 */
[----:B------:R-:W4:Y:S02]  /*3a660*/  LDL.LU R0, [R1+0x32a4] ;  /* 0x0032a40001007983 */ /* 0x000f240000300800 */
[----:B------:R-:W2:Y:S11]  /*3a670*/  LDL.LU R12, [R1+0x32a0] ;  /* 0x0032a000010c7983 */ /* 0x000eb60000300800 */
[----:B------:R-:W-:Y:S01]  /*3a680*/  @!UPT UIADD3 URZ, URZ, URZ, URZ ;  /* 0x0000003f3f3ff290 */ /* 0x000fe2000fffe03f */
[----:B------:R-:W-:Y:S01]  /*3a690*/  STL.64 [R1+0x290], R8 ;  /* 0x0002900801007387 */ /* 0x000fe20000100a00 */
[----:B------:R0:W-:Y:S03]  /*3a6a0*/  STL.64 [R1+0x298], R10 ;  /* 0x0002980a01007387 */ /* 0x0001e60000100a00 */
[----:B0-----:R-:W2:Y:S01]  /*3a6b0*/  LDL.LU.64 R10, [R1+0x3298] ;  /* 0x00329800010a7983 */ /* 0x001ea20000300a00 */
[----:B------:R-:W2:Y:S02]  /*3a6c0*/  LDL.LU.64 R8, [R1+0x3290] ;  /* 0x0032900001087983 */ /* 0x000ea40000300a00 */
[----:B--2---:R-:W-:Y:S01]  /*3a6d0*/  HMMA.16816.F32.BF16 R16, R20, R18, R8 ;  /* 0x000000121410723c */ /* 0x004fe20000041808 */
[----:B------:R-:W2:Y:S01]  /*3a6e0*/  LDL.LU.64 R10, [R1+0x3288] ;  /* 0x00328800010a7983 */ /* 0x000ea20000300a00 */
[----:B------:R-:W2:Y:S11]  /*3a6f0*/  LDL.LU.64 R8, [R1+0x3280] ;  /* 0x0032800001087983 */ /* 0x000eb60000300a00 */
[----:B------:R-:W-:Y:S10]  /*3a700*/  @!UPT UIADD3 URZ, URZ, URZ, URZ ;  /* 0x0000003f3f3ff290 */ /* 0x000ff4000fffe03f */
[----:B------:R-:W-:Y:S01]  /*3a710*/  STL.64 [R1+0x280], R16 ;  /* 0x0002801001007387 */ /* 0x000fe20000100a00 */
[----:B------:R0:W-:Y:S02]  /*3a720*/  STL.64 [R1+0x288], R18 ;  /* 0x0002881201007387 */ /* 0x0001e40000100a00 */
[----:B0-----:R-:W-:Y:S02]  /*3a730*/  IMAD.MOV.U32 R18, RZ, RZ, R5 ;  /* 0x000000ffff127224 */ /* 0x001fe400078e0005 */
[----:B------:R-:W-:-:S05]  /*3a740*/  IMAD.MOV.U32 R19, RZ, RZ, R4 ;  /* 0x000000ffff137224 */ /* 0x000fca00078e0004 */
[----:B------:R0:W-:Y:S04]  /*3a750*/  STL.64 [R1+0x3258], R18 ;  /* 0x0032581201007387 */ /* 0x0001e80000100a00 */
[----:B0-----:R-:W2:Y:S02]  /*3a760*/  LDL.LU.64 R18, [R1+0x8] ;  /* 0x0000080001127983 */ /* 0x001ea40000300a00 */
[C---:B--2---:R-:W-:Y:S01]  /*3a770*/  HMMA.16816.F32.BF16 R8, R20.reuse, R18, R8 ;  /* 0x000000121408723c */ /* 0x044fe20000041808 */
[----:B------:R-:W-:Y:S02]  /*3a780*/  IMAD.MOV.U32 R5, RZ, RZ, R18 ;  /* 0x000000ffff057224 */ /* 0x000fe400078e0012 */
[----:B------:R-:W-:Y:S11]  /*3a790*/  IMAD.MOV.U32 R4, RZ, RZ, R19 ;  /* 0x000000ffff047224 */ /* 0x000ff600078e0013 */
[----:B------:R-:W-:Y:S09]  /*3a7a0*/  @!UPT UIADD3 URZ, URZ, URZ, URZ ;  /* 0x0000003f3f3ff290 */ /* 0x000ff2000fffe03f */
[----:B------:R-:W-:Y:S01]  /*3a7b0*/  STL.64 [R1+0x270], R8 ;  /* 0x0002700801007387 */ /* 0x000fe20000100a00 */
[----:B------:R0:W-:Y:S03]  /*3a7c0*/  STL.64 [R1+0x278], R10 ;  /* 0x0002780a01007387 */ /* 0x0001e60000100a00 */
[----:B0-----:R-:W3:Y:S01]  /*3a7d0*/  LDL.LU.64 R10, [R1+0x3278] ;  /* 0x00327800010a7983 */ /* 0x001ee20000300a00 */
[----:B------:R-:W2:Y:S02]  /*3a7e0*/  LDL.LU.64 R8, [R1+0x3270] ;  /* 0x0032700001087983 */ /* 0x000ea40000300a00 */
[----:B------:R-:W-:Y:S02]  /*3a7f0*/  STL.64 [R1+0x3238], R6 ;  /* 0x0032380601007387 */ /* 0x000fe40000100a00 */
[----:B------:R0:W-:Y:S02]  /*3a800*/  STL.64 [R1+0x3230], R4 ;  /* 0x0032300401007387 */ /* 0x0001e40000100a00 */
[----:B0-----:R-:W2:Y:S01]  /*3a810*/  LDL.LU R4, [R1+0x230] ;  /* 0x0002300001047983 */ /* 0x001ea20000300800 */
[----:B------:R-:W2:Y:S02]  /*3a820*/  LDL.LU R5, [R1+0x234] ;  /* 0x0002340001057983 */ /* 0x000ea40000300800 */
[----:B------:R-:W2:Y:S02]  /*3a830*/  LDL.LU R6, [R1+0x238] ;  /* 0x0002380001067983 */ /* 0x000ea40000300800 */
[----:B------:R-:W2:Y:S02]  /*3a840*/  LDL.LU R7, [R1+0x23c] ;  /* 0x00023c0001077983 */ /* 0x000ea40000300800 */
[----:B------:R-:W-:Y:S01]  /*3a850*/  IMAD.MOV.U32 R18, RZ, RZ, R12 ;  /* 0x000000ffff127224 */ /* 0x000fe200078e000c */
[----:B--2---:R-:W-:Y:S01]  /*3a860*/  STL.64 [R1+0x3250], R6 ;  /* 0x0032500601007387 */ /* 0x004fe20000100a00 */
[----:B------:R0:W-:Y:S03]  /*3a870*/  STL.64 [R1+0x3248], R4 ;  /* 0x0032480401007387 */ /* 0x0001e60000100a00 */
[----:B0-----:R-:W2:Y:S01]  /*3a880*/  LDL.LU R4, [R1+0x240] ;  /* 0x0002400001047983 */ /* 0x001ea20000300800 */
[----:B------:R-:W2:Y:S02]  /*3a890*/  LDL.LU R5, [R1+0x244] ;  /* 0x0002440001057983 */ /* 0x000ea40000300800 */
[----:B------:R-:W2:Y:S02]  /*3a8a0*/  LDL.LU R6, [R1+0x248] ;  /* 0x0002480001067983 */ /* 0x000ea40000300800 */
[----:B------:R-:W2:Y:S01]  /*3a8b0*/  LDL.LU R7, [R1+0x24c] ;  /* 0x00024c0001077983 */ /* 0x000ea20000300800 */
[C---:B---3--:R-:W-:Y:S01]  /*3a8c0*/  HMMA.16816.F32.BF16 R12, R20.reuse, R10, R24 ;  /* 0x0000000a140c723c */ /* 0x048fe20000041818 */
[----:B--2---:R-:W-:Y:S01]  /*3a8d0*/  STL.64 [R1+0x3268], R6 ;  /* 0x0032680601007387 */ /* 0x004fe20000100a00 */
[----:B------:R0:W-:Y:S03]  /*3a8e0*/  STL.64 [R1+0x3260], R4 ;  /* 0x0032600401007387 */ /* 0x0001e60000100a00 */
[----:B0-----:R-:W2:Y:S01]  /*3a8f0*/  LDL.LU R4, [R1+0x250] ;  /* 0x0002500001047983 */ /* 0x001ea20000300800 */
[----:B------:R-:W2:Y:S02]  /*3a900*/  LDL.LU R5, [R1+0x254] ;  /* 0x0002540001057983 */ /* 0x000ea40000300800 */
[----:B------:R-:W2:Y:S02]  /*3a910*/  LDL.LU R6, [R1+0x258] ;  /* 0x0002580001067983 */ /* 0x000ea40000300800 */
[----:B------:R-:W2:Y:S01]  /*3a920*/  LDL.LU R7, [R1+0x25c] ;  /* 0x00025c0001077983 */ /* 0x000ea20000300800 */
[----:B------:R-:W3:Y:S11]  /*3a930*/  LDL.LU R24, [R1+0x110] ;  /* 0x0001100001187983 */ /* 0x000ef60000300800 */
[----:B------:R-:W-:Y:S01]  /*3a940*/  @!UPT UIADD3 URZ, URZ, URZ, URZ ;  /* 0x0000003f3f3ff290 */ /* 0x000fe2000fffe03f */
[----:B------:R0:W-:Y:S02]  /*3a950*/  STL.64 [R1+0x260], R12 ;  /* 0x0002600c01007387 */ /* 0x0001e40000100a00 */
[----:B------:R1:W-:Y:S02]  /*3a960*/  STL.64 [R1+0x268], R14 ;  /* 0x0002680e01007387 */ /* 0x0003e40000100a00 */
[----:B------:R-:W3:Y:S01]  /*3a970*/  LDL.LU R25, [R1+0x114] ;  /* 0x0001140001197983 */ /* 0x000ee20000300800 */
[----:B------:R-:W3:Y:S01]  /*3a980*/  LDL.LU R26, [R1+0x118] ;  /* 0x00011800011a7983 */ /* 0x000ee20000300800 */
[----:B------:R-:W3:Y:S03]  /*3a990*/  LDL.LU R27, [R1+0x11c] ;  /* 0x00011c00011b7983 */ /* 0x000ee60000300800 */
[----:B0-----:R-:W2:Y:S01]  /*3a9a0*/  LDL.LU R12, [R1+0x1f0] ;  /* 0x0001f000010c7983 */ /* 0x001ea20000300800 */
[----:B------:R-:W2:Y:S02]  /*3a9b0*/  LDL.LU R13, [R1+0x1f4] ;  /* 0x0001f400010d7983 */ /* 0x000ea40000300800 */
[----:B-1----:R-:W2:Y:S02]  /*3a9c0*/  LDL.LU R14, [R1+0x1f8] ;  /* 0x0001f800010e7983 */ /* 0x002ea40000300800 */
[----:B------:R-:W2:Y:S01]  /*3a9d0*/  LDL.LU R15, [R1+0x1fc] ;  /* 0x0001fc00010f7983 */ /* 0x000ea20000300800 */
[----:B------:R-:W-:Y:S01]  /*3a9e0*/  STL.64 [R1+0x31f0], R10 ;  /* 0x0031f00a01007387 */ /* 0x000fe20000100a00 */
[----:B------:R0:W-:Y:S03]  /*3a9f0*/  STL.64 [R1+0x31e8], R8 ;  /* 0x0031e80801007387 */ /* 0x0001e60000100a00 */
[----:B0-----:R-:W2:Y:S01]  /*3aa00*/  LDL.LU R8, [R1+0x1d0] ;  /* 0x0001d00001087983 */ /* 0x001ea20000300800 */
[----:B------:R-:W2:Y:S02]  /*3aa10*/  LDL.LU R9, [R1+0x1d4] ;  /* 0x0001d40001097983 */ /* 0x000ea40000300800 */
[----:B------:R-:W2:Y:S02]  /*3aa20*/  LDL.LU R10, [R1+0x1d8] ;  /* 0x0001d800010a7983 */ /* 0x000ea40000300800 */
[----:B------:R-:W2:Y:S02]  /*3aa30*/  LDL.LU R11, [R1+0x1dc] ;  /* 0x0001dc00010b7983 */ /* 0x000ea40000300800 */
[----:B------:R-:W-:Y:S01]  /*3aa40*/  IMAD.MOV.U32 R19, RZ, RZ, R3 ;  /* 0x000000ffff137224 */ /* 0x000fe200078e0003 */
[----:B--2---:R0:W-:Y:S01]  /*3aa50*/  STL.64 [R1+0x3200], R10 ;  /* 0x0032000a01007387 */ /* 0x0041e20000100a00 */
[----:B------:R-:W-:Y:S03]  /*3aa60*/  STL.64 [R1+0x31f8], R8 ;  /* 0x0031f80801007387 */ /* 0x000fe60000100a00 */
[----:B0-----:R-:W2:Y:S02]  /*3aa70*/  LDL.LU.64 R10, [R1+0x18] ;  /* 0x00001800010a7983 */ /* 0x001ea40000300a00 */
[C---:B------:R-:W-:Y:S02]  /*3aa80*/  HMMA.16816.F32.BF16 R16, R20.reuse, R18, R4 ;  /* 0x000000121410723c */ /* 0x040fe40000041804 */
[----:B--2---:R0:W-:Y:S04]  /*3aa90*/  STL.64 [R1+0x3218], R10 ;  /* 0x0032180a01007387 */ /* 0x0041e80000100a00 */
[----:B0-----:R-:W2:Y:S01]  /*3aaa0*/  LDL.LU.64 R10, [R1+0x28] ;  /* 0x00002800010a7983 */ /* 0x001ea20000300a00 */
[----:B------:R-:W2:Y:S02]  /*3aab0*/  LDL.LU.64 R6, [R1+0x3268] ;  /* 0x0032680001067983 */ /* 0x000ea40000300a00 */
[----:B------:R-:W2:Y:S11]  /*3aac0*/  LDL.LU.64 R4, [R1+0x3260] ;  /* 0x0032600001047983 */ /* 0x000eb60000300a00 */
[----:B------:R-:W-:Y:S03]  /*3aad0*/  @!UPT UIADD3 URZ, URZ, URZ, URZ ;  /* 0x0000003f3f3ff290 */ /* 0x000fe6000fffe03f */
[----:B------:R-:W-:Y:S01]  /*3aae0*/  STL.64 [R1+0x250], R16 ;  /* 0x0002501001007387 */ /* 0x000fe20000100a00 */
[----:B------:R0:W-:Y:S04]  /*3aaf0*/  STL.64 [R1+0x258], R18 ;  /* 0x0002581201007387 */ /* 0x0001e80000100a00 */
        /* <DEDUP_REMOVED lines=8> */
[C---:B--2---:R-:W-:Y:S11]  /*3ab80*/  HMMA.16816.F32.BF16 R4, R20.reuse, R18, R4 ;  /* 0x000000121404723c */ /* 0x044ff60000041804 */
[----:B------:R-:W-:Y:S11]  /*3ab90*/  @!UPT UIADD3 URZ, URZ, URZ, URZ ;  /* 0x0000003f3f3ff290 */ /* 0x000ff6000fffe03f */
[----:B------:R-:W-:Y:S01]  /*3aba0*/  @!UPT UIADD3 URZ, URZ, URZ, URZ ;  /* 0x0000003f3f3ff290 */ /* 0x000fe2000fffe03f */
[----:B------:R-:W-:Y:S01]  /*3abb0*/  STL.64 [R1+0x230], R4 ;  /* 0x0002300401007387 */ /* 0x000fe20000100a00 */
[----:B------:R0:W-:Y:S03]  /*3abc0*/  STL.64 [R1+0x238], R6 ;  /* 0x0002380601007387 */ /* 0x0001e60000100a00 */
[----:B0-----:R-:W3:Y:S01]  /*3abd0*/  LDL.LU.64 R6, [R1+0x3238] ;  /* 0x0032380001067983 */ /* 0x001ee20000300a00 */
[----:B------:R-:W2:Y:S02]  /*3abe0*/  LDL.LU.64 R4, [R1+0x3230] ;  /* 0x0032300001047983 */ /* 0x000ea40000300a00 */
[----:B------:R0:W-:Y:S02]  /*3abf0*/  STL.64 [R1+0x31d8], R18 ;  /* 0x0031d81201007387 */ /* 0x0001e40000100a00 */
[----:B0-----:R-:W2:Y:S04]  /*3ac00*/  LDL.LU.64 R18, [R1+0x38] ;  /* 0x0000380001127983 */ /* 0x001ea80000300a00 */
[----:B--2---:R0:W-:Y:S01]  /*3ac10*/  STL.64 [R1+0x31e0], R18 ;  /* 0x0031e01201007387 */ /* 0x0041e20000100a00 */
[----:B------:R-:W2:Y:S02]  /*3ac20*/  LDL.LU R16, [R1+0x1c0] ;  /* 0x0001c00001107983 */ /* 0x000ea40000300800 */
[----:B------:R-:W2:Y:S01]  /*3ac30*/  LDL.LU R17, [R1+0x1c4] ;  /* 0x0001c40001117983 */ /* 0x000ea20000300800 */
[----:B0-----:R-:W2:Y:S01]  /*3ac40*/  LDL.LU R18, [R1+0x1c8] ;  /* 0x0001c80001127983 */ /* 0x001ea20000300800 */
[----:B------:R-:W2:Y:S01]  /*3ac50*/  LDL.LU R19, [R1+0x1cc] ;  /* 0x0001cc0001137983 */ /* 0x000ea20000300800 */
[----:B---3--:R-:W-:Y:S02]  /*3ac60*/  HMMA.16816.F32.BF16 R20, R20, R6, R24 ;  /* 0x000000061414723c */ /* 0x008fe40000041818 */
[----:B--2---:R-:W-:Y:S01]  /*3ac70*/  STL.64 [R1+0x3210], R18 ;  /* 0x0032101201007387 */ /* 0x004fe20000100a00 */
[----:B------:R0:W-:Y:S03]  /*3ac80*/  STL.64 [R1+0x3208], R16 ;  /* 0x0032081001007387 */ /* 0x0001e60000100a00 */
[----:B0-----:R-:W2:Y:S01]  /*3ac90*/  LDL.LU R16, [R1+0x1e0] ;  /* 0x0001e00001107983 */ /* 0x001ea20000300800 */
[----:B------:R-:W2:Y:S02]  /*3aca0*/  LDL.LU R17, [R1+0x1e4] ;  /* 0x0001e40001117983 */ /* 0x000ea40000300800 */
[----:B------:R-:W2:Y:S02]  /*3acb0*/  LDL.LU R18, [R1+0x1e8] ;  /* 0x0001e80001127983 */ /* 0x000ea40000300800 */
[----:B------:R-:W2:Y:S01]  /*3acc0*/  LDL.LU R19, [R1+0x1ec] ;  /* 0x0001ec0001137983 */ /* 0x000ea20000300800 */
[----:B------:R-:W3:Y:S01]  /*3acd0*/  LDL R3, [R1+0x5c8] ;  /* 0x0005c80001037983 */ /* 0x000ee20000100800 */
[----:B------:R-:W2:Y:S02]  /*3ace0*/  LDL.LU.64 R26, [R1+0x3228] ;  /* 0x00322800011a7983 */ /* 0x000ea40000300a00 */
[----:B------:R-:W2:Y:S08]  /*3acf0*/  LDL.LU.64 R24, [R1+0x3220] ;  /* 0x0032200001187983 */ /* 0x000eb00000300a00 */
[----:B------:R-:W-:Y:S01]  /*3ad00*/  STL.64 [R1+0x110], R20 ;  /* 0x0001101401007387 */ /* 0x000fe20000100a00 */
[----:B------:R-:W-:Y:S01]  /*3ad10*/  STL.64 [R1+0x118], R22 ;  /* 0x0001181601007387 */ /* 0x000fe20000100a00 */
[C---:B--2---:R-:W-:Y:S11]  /*3ad20*/  HMMA.16816.F32.BF16 R12, R24.reuse, R10, R12 ;  /* 0x0000000a180c723c */ /* 0x044ff6000004180c */
        /* <DEDUP_REMOVED lines=16> */
[----:B------:R-:W2:Y:S02]  /*3ae30*/  LDL.LU.64 R8, [R1+0x31f8] ;  /* 0x0031f80001087983 */ /* 0x000ea40000300a00 */
[----:B------:R-:W-:-:S02]  /*3ae40*/  IMAD.MOV.U32 R22, RZ, RZ, R5 ;  /* 0x000000ffff167224 */ /* 0x000fc400078e0005 */
[----:B------:R-:W-:-:S07]  /*3ae50*/  IMAD.MOV.U32 R23, RZ, RZ, R4 ;  /* 0x000000ffff177224 */ /* 0x000fce00078e0004 */
[C---:B--2---:R-:W-:Y:S11]  /*3ae60*/  HMMA.16816.F32.BF16 R8, R24.reuse, R22, R8 ;  /* 0x000000161808723c */ /* 0x044ff60000041808 */
[----:B------:R-:W-:Y:S11]  /*3ae70*/  @!UPT UIADD3 URZ, URZ, URZ, URZ ;  /* 0x0000003f3f3ff290 */ /* 0x000ff6000fffe03f */
[----:B------:R-:W-:Y:S01]  /*3ae80*/  @!UPT UIADD3 URZ, URZ, URZ, URZ ;  /* 0x0000003f3f3ff290 */ /* 0x000fe2000fffe03f */
[----:B------:R-:W-:Y:S01]  /*3ae90*/  STL.64 [R1+0x1d0], R8 ;  /* 0x0001d00801007387 */ /* 0x000fe20000100a00 */
[----:B------:R0:W-:Y:S03]  /*3aea0*/  STL.64 [R1+0x1d8], R10 ;  /* 0x0001d80a01007387 */ /* 0x0001e60000100a00 */
[----:B0-----:R-:W2:Y:S01]  /*3aeb0*/  LDL.LU.64 R10, [R1+0x31f0] ;  /* 0x0031f000010a7983 */ /* 0x001ea20000300a00 */
[----:B------:R-:W3:Y:S02]  /*3aec0*/  LDL.LU.64 R8, [R1+0x31e8] ;  /* 0x0031e80001087983 */ /* 0x000ee40000300a00 */
        /* <DEDUP_REMOVED lines=8> */
[----:B------:R-:W-:Y:S01]  /*3af50*/  STL.64 [R1+0x1c0], R16 ;  /* 0x0001c01001007387 */ /* 0x000fe20000100a00 */
[----:B------:R0:W-:Y:S03]  /*3af60*/  STL.64 [R1+0x1c8], R18 ;  /* 0x0001c81201007387 */ /* 0x0001e60000100a00 */
[----:B0-----:R-:W2:Y:S01]  /*3af70*/  LDL.LU.64 R18, [R1+0x31e0] ;  /* 0x0031e00001127983 */ /* 0x001ea20000300a00 */
[----:B------:R-:W-:Y:S02]  /*3af80*/  STL.64 [R1+0x3168], R10 ;  /* 0x0031680a01007387 */ /* 0x000fe40000100a00 */
[----:B---3--:R2:W-:Y:S02]  /*3af90*/  STL.64 [R1+0x3160], R8 ;  /* 0x0031600801007387 */ /* 0x0085e40000100a00 */
[----:B--2---:R-:W-:Y:S01]  /*3afa0*/  HMMA.16816.F32.BF16 R8, R24, R18, R20 ;  /* 0x000000121808723c */ /* 0x004fe20000041814 */
[----:B------:R-:W-:-:S02]  /*3afb0*/  IMAD.MOV.U32 R5, RZ, RZ, R18 ;  /* 0x000000ffff057224 */ /* 0x000fc400078e0012 */
[----:B------:R-:W-:Y:S11]  /*3afc0*/  IMAD.MOV.U32 R4, RZ, RZ, R19 ;  /* 0x000000ffff047224 */ /* 0x000ff600078e0013 */
[----:B------:R-:W-:Y:S09]  /*3afd0*/  @!UPT UIADD3 URZ, URZ, URZ, URZ ;  /* 0x0000003f3f3ff290 */ /* 0x000ff2000fffe03f */
[----:B------:R-:W-:Y:S01]  /*3afe0*/  STL.64 [R1+0x1b0], R8 ;  /* 0x0001b00801007387 */ /* 0x000fe20000100a00 */
[----:B------:R-:W-:Y:S02]  /*3aff0*/  STL.64 [R1+0x1b8], R10 ;  /* 0x0001b80a01007387 */ /* 0x000fe40000100a00 */
[----:B------:R-:W-:Y:S02]  /*3b000*/  STL.64 [R1+0x31c0], R6 ;  /* 0x0031c00601007387 */ /* 0x000fe40000100a00 */
[----:B------:R0:W-:Y:S02]  /*3b010*/  STL.64 [R1+0x31b8], R4 ;  /* 0x0031b80401007387 */ /* 0x0001e40000100a00 */
[----:B0-----:R-:W2:Y:S01]  /*3b020*/  LDL.LU R4, [R1+0x190] ;  /* 0x0001900001047983 */ /* 0x001ea20000300800 */
[----:B------:R-:W2:Y:S02]  /*3b030*/  LDL.LU R5, [R1+0x194] ;  /* 0x0001940001057983 */ /* 0x000ea40000300800 */
[----:B------:R-:W3:Y:S02]  /*3b040*/  LDL.LU R6, [R1+0x198] ;  /* 0x0001980001067983 */ /* 0x000ee40000300800 */
[----:B------:R-:W3:Y:S01]  /*3b050*/  LDL.LU R7, [R1+0x19c] ;  /* 0x00019c0001077983 */ /* 0x000ee20000300800 */
[----:B------:R-:W2:Y:S01]  /*3b060*/  LDL.LU R16, [R1+0x1a0] ;  /* 0x0001a00001107983 */ /* 0x000ea20000300800 */
[----:B------:R-:W4:Y:S02]  /*3b070*/  LDL.LU R17, [R1+0x1a4] ;  /* 0x0001a40001117983 */ /* 0x000f240000300800 */
[----:B------:R-:W4:Y:S02]  /*3b080*/  LDL.LU R18, [R1+0x1a8] ;  /* 0x0001a80001127983 */ /* 0x000f240000300800 */
[----:B------:R-:W4:Y:S01]  /*3b090*/  LDL.LU R19, [R1+0x1ac] ;  /* 0x0001ac0001137983 */ /* 0x000f220000300800 */
[----:B---3--:R0:W-:Y:S01]  /*3b0a0*/  STL.64 [R1+0x31d0], R6 ;  /* 0x0031d00601007387 */ /* 0x0081e20000100a00 */
[----:B--2---:R-:W-:Y:S03]  /*3b0b0*/  STL.64 [R1+0x31c8], R4 ;  /* 0x0031c80401007387 */ /* 0x004fe60000100a00 */
[----:B0-----:R-:W4:Y:S01]  /*3b0c0*/  LDL.LU.64 R6, [R1+0x58] ;  /* 0x0000580001067983 */ /* 0x001f220000300a00 */
[----:B------:R-:W2:Y:S02]  /*3b0d0*/  LDL.LU R8, [R1+0x80] ;  /* 0x0000800001087983 */ /* 0x000ea40000300800 */
[----:B------:R-:W2:Y:S02]  /*3b0e0*/  LDL.LU R9, [R1+0x84] ;  /* 0x0000840001097983 */ /* 0x000ea40000300800 */
[----:B------:R-:W3:Y:S01]  /*3b0f0*/  LDL.LU R10, [R1+0x88] ;  /* 0x00008800010a7983 */ /* 0x000ee20000300800 */
[----:B------:R-:W3:Y:S01]  /*3b100*/  LDL.LU R11, [R1+0x8c] ;  /* 0x00008c00010b7983 */ /* 0x000ee20000300800 */
[----:B------:R-:W-:-:S02]  /*3b110*/  IMAD.MOV.U32 R22, RZ, RZ, R15 ;  /* 0x000000ffff167224 */ /* 0x000fc400078e000f */
[----:B------:R-:W-:Y:S01]  /*3b120*/  IMAD.MOV.U32 R23, RZ, RZ, R14 ;  /* 0x000000ffff177224 */ /* 0x000fe200078e000e */
[----:B---3--:R-:W-:Y:S01]  /*3b130*/  STL.64 [R1+0x3180], R10 ;  /* 0x0031800a01007387 */ /* 0x008fe20000100a00 */
[----:B--2---:R0:W-:Y:S03]  /*3b140*/  STL.64 [R1+0x3178], R8 ;  /* 0x0031780801007387 */ /* 0x0041e60000100a00 */
[----:B------:R1:W-:Y:S01]  /*3b150*/  STL.64 [R1+0x3188], R22 ;  /* 0x0031881601007387 */ /* 0x0003e20000100a00 */
[----:B0-----:R-:W2:Y:S01]  /*3b160*/  LDL.LU R8, [R1+0x90] ;  /* 0x0000900001087983 */ /* 0x001ea20000300800 */
[----:B------:R-:W2:Y:S02]  /*3b170*/  LDL.LU R9, [R1+0x94] ;  /* 0x0000940001097983 */ /* 0x000ea40000300800 */
[----:B------:R-:W3:Y:S02]  /*3b180*/  LDL.LU R10, [R1+0x98] ;  /* 0x00009800010a7983 */ /* 0x000ee40000300800 */
[----:B------:R-:W3:Y:S01]  /*3b190*/  LDL.LU R11, [R1+0x9c] ;  /* 0x00009c00010b7983 */ /* 0x000ee20000300800 */
[----:B----4-:R-:W-:Y:S01]  /*3b1a0*/  HMMA.16816.F32.BF16 R16, R24, R6, R16 ;  /* 0x000000061810723c */ /* 0x010fe20000041810 */
[----:B-1----:R-:W-:-:S02]  /*3b1b0*/  IMAD.MOV.U32 R22, RZ, RZ, R13 ;  /* 0x000000ffff167224 */ /* 0x002fc400078e000d */
[----:B------:R-:W-:Y:S01]  /*3b1c0*/  IMAD.MOV.U32 R23, RZ, RZ, R12 ;  /* 0x000000ffff177224 */ /* 0x000fe200078e000c */
[----:B---3--:R-:W-:Y:S01]  /*3b1d0*/  STL.64 [R1+0x3198], R10 ;  /* 0x0031980a01007387 */ /* 0x008fe20000100a00 */
[----:B--2---:R-:W-:Y:S03]  /*3b1e0*/  STL.64 [R1+0x3190], R8 ;  /* 0x0031900801007387 */ /* 0x004fe60000100a00 */
[----:B------:R0:W-:Y:S02]  /*3b1f0*/  STL.64 [R1+0x31b0], R22 ;  /* 0x0031b01601007387 */ /* 0x0001e40000100a00 */
[----:B------:R-:W2:Y:S01]  /*3b200*/  LDL.LU R20, [R1+0xc0] ;  /* 0x0000c00001147983 */ /* 0x000ea20000300800 */
[----:B------:R-:W2:Y:S04]  /*3b210*/  LDL.LU R21, [R1+0xc4] ;  /* 0x0000c40001157983 */ /* 0x000ea80000300800 */
[----:B0-----:R-:W2:Y:S01]  /*3b220*/  LDL.LU R22, [R1+0xc8] ;  /* 0x0000c80001167983 */ /* 0x001ea20000300800 */
[----:B------:R-:W2:Y:S02]  /*3b230*/  LDL.LU R23, [R1+0xcc] ;  /* 0x0000cc0001177983 */ /* 0x000ea40000300800 */
[----:B------:R-:W3:Y:S02]  /*3b240*/  LDL.LU R8, [R1+0xa0] ;  /* 0x0000a00001087983 */ /* 0x000ee40000300800 */
[----:B------:R-:W3:Y:S01]  /*3b250*/  LDL.LU R9, [R1+0xa4] ;  /* 0x0000a40001097983 */ /* 0x000ee20000300800 */
[----:B------:R-:W3:Y:S01]  /*3b260*/  LDL.LU R10, [R1+0xa8] ;  /* 0x0000a800010a7983 */ /* 0x000ee20000300800 */
[----:B------:R-:W3:Y:S02]  /*3b270*/  LDL.LU R11, [R1+0xac] ;  /* 0x0000ac00010b7983 */ /* 0x000ee40000300800 */
[----:B------:R-:W4:Y:S02]  /*3b280*/  LDL.LU R12, [R1+0x40] ;  /* 0x00004000010c7983 */ /* 0x000f240000300800 */
[----:B------:R-:W4:Y:S01]  /*3b290*/  LDL.LU R13, [R1+0x44] ;  /* 0x00004400010d7983 */ /* 0x000f220000300800 */
[----:B------:R-:W4:Y:S01]  /*3b2a0*/  LDL.LU R14, [R1+0x48] ;  /* 0x00004800010e7983 */ /* 0x000f220000300800 */
[----:B------:R-:W4:Y:S02]  /*3b2b0*/  LDL.LU R15, [R1+0x4c] ;  /* 0x00004c00010f7983 */ /* 0x000f240000300800 */
[----:B------:R0:W-:Y:S02]  /*3b2c0*/  STL.64 [R1+0x1a0], R16 ;  /* 0x0001a01001007387 */ /* 0x0001e40000100a00 */
[----:B------:R1:W-:Y:S02]  /*3b2d0*/  STL.64 [R1+0x1a8], R18 ;  /* 0x0001a81201007387 */ /* 0x0003e40000100a00 */
[----:B0-----:R-:W-:Y:S01]  /*3b2e0*/  IMAD.MOV.U32 R17, RZ, RZ, R6 ;  /* 0x000000ffff117224 */ /* 0x001fe200078e0006 */
[----:B-1----:R-:W2:Y:S01]  /*3b2f0*/  LDL.LU.64 R18, [R1+0x31d8] ;  /* 0x0031d80001127983 */ /* 0x002ea20000300a00 */
[----:B------:R-:W-:-:S02]  /*3b300*/  IMAD.MOV.U32 R16, RZ, RZ, R7 ;  /* 0x000000ffff107224 */ /* 0x000fc400078e0007 */
[----:B------:R-:W2:Y:S02]  /*3b310*/  LDL.LU.64 R6, [R1+0x31d0] ;  /* 0x0031d00001067983 */ /* 0x000ea40000300a00 */
[----:B------:R-:W2:Y:S02]  /*3b320*/  LDL.LU.64 R4, [R1+0x31c8] ;  /* 0x0031c80001047983 */ /* 0x000ea40000300a00 */
[----:B--2---:R-:W-:Y:S11]  /*3b330*/  HMMA.16816.F32.BF16 R4, R24, R18, R4 ;  /* 0x000000121804723c */ /* 0x004ff60000041804 */
[----:B------:R-:W-:Y:S11]  /*3b340*/  @!UPT UIADD3 URZ, URZ, URZ, URZ ;  /* 0x0000003f3f3ff290 */ /* 0x000ff6000fffe03f */
[----:B------:R-:W-:Y:S01]  /*3b350*/  @!UPT UIADD3 URZ, URZ, URZ, URZ ;  /* 0x0000003f3f3ff290 */ /* 0x000fe2000fffe03f */
[----:B------:R-:W-:Y:S01]  /*3b360*/  STL.64 [R1+0x190], R4 ;  /* 0x0001900401007387 */ /* 0x000fe20000100a00 */
[----:B------:R0:W-:Y:S03]  /*3b370*/  STL.64 [R1+0x198], R6 ;  /* 0x0001980601007387 */ /* 0x0001e60000100a00 */
[----:B0-----:R-:W2:Y:S01]  /*3b380*/  LDL.LU.64 R6, [R1+0x31c0] ;  /* 0x0031c00001067983 */ /* 0x001ea20000300a00 */
[----:B------:R-:W3:Y:S02]  /*3b390*/  LDL.LU.64 R4, [R1+0x31b8] ;  /* 0x0031b80001047983 */ /* 0x000ee40000300a00 */
[----:B------:R0:W-:Y:S02]  /*3b3a0*/  STL.64 [R1+0x3130], R18 ;  /* 0x0031301201007387 */ /* 0x0001e40000100a00 */
[----:B0-----:R-:W-:Y:S02]  /*3b3b0*/  IMAD.MOV.U32 R18, RZ, RZ, R17 ;  /* 0x000000ffff127224 */ /* 0x001fe400078e0011 */
[----:B------:R-:W-:-:S05]  /*3b3c0*/  IMAD.MOV.U32 R19, RZ, RZ, R16 ;  /* 0x000000ffff137224 */ /* 0x000fca00078e0010 */
[----:B------:R3:W-:Y:S01]  /*3b3d0*/  STL.64 [R1+0x3148], R18 ;  /* 0x0031481201007387 */ /* 0x0007e20000100a00 */
[----:B--2---:R-:W-:Y:S03]  /*3b3e0*/  HMMA.16816.F32.BF16 R24, R24, R6, R20 ;  /* 0x000000061818723c */ /* 0x004fe60000041814 */
[----:B------:R-:W2:Y:S01]  /*3b3f0*/  LDL.LU.64 R22, [R1+0x31b0] ;  /* 0x0031b00001167983 */ /* 0x000ea20000300a00 */
[----:B------:R-:W-:Y:S02]  /*3b400*/  IMAD.MOV.U32 R17, RZ, RZ, R6 ;  /* 0x000000ffff117224 */ /* 0x000fe400078e0006 */
[----:B------:R-:W-:Y:S02]  /*3b410*/  IMAD.MOV.U32 R16, RZ, RZ, R7 ;  /* 0x000000ffff107224 */ /* 0x000fe400078e0007 */
[----:B---3--:R-:W-:Y:S02]  /*3b420*/  IMAD.MOV.U32 R18, RZ, RZ, R5 ;  /* 0x000000ffff127224 */ /* 0x008fe400078e0005 */
[----:B------:R-:W-:Y:S11]  /*3b430*/  IMAD.MOV.U32 R19, RZ, RZ, R4 ;  /* 0x000000ffff137224 */ /* 0x000ff600078e0004 */
[----:B------:R-:W-:Y:S02]  /*3b440*/  @!UPT UIADD3 URZ, URZ, URZ, URZ ;  /* 0x0000003f3f3ff290 */ /* 0x000fe4000fffe03f */
[----:B------:R0:W-:Y:S01]  /*3b450*/  STL.64 [R1+0xc0], R24 ;  /* 0x0000c01801007387 */ /* 0x0001e20000100a00 */
[----:B------:R1:W-:Y:S02]  /*3b460*/  STL.64 [R1+0xc8], R26 ;  /* 0x0000c81a01007387 */ /* 0x0003e40000100a00 */
[----:B------:R-:W2:Y:S02]  /*3b470*/  LDL.LU.64 R6, [R1+0x31a8] ;  /* 0x0031a80001067983 */ /* 0x000ea40000300a00 */
[----:B------:R-:W2:Y:S01]  /*3b480*/  LDL.LU.64 R4, [R1+0x31a0] ;  /* 0x0031a00001047983 */ /* 0x000ea20000300a00 */
[----:B0-----:R-:W3:Y:S01]  /*3b490*/  LDL.LU R24, [R1+0x450] ;  /* 0x0004500001187983 */ /* 0x001ee20000300800 */
[----:B------:R-:W3:Y:S02]  /*3b4a0*/  LDL.LU R25, [R1+0x454] ;  /* 0x0004540001197983 */ /* 0x000ee40000300800 */
[----:B-1----:R-:W2:Y:S02]  /*3b4b0*/  LDL.LU R26, [R1+0x458] ;  /* 0x00045800011a7983 */ /* 0x002ea40000300800 */
[----:B------:R-:W2:Y:S02]  /*3b4c0*/  LDL.LU R27, [R1+0x45c] ;  /* 0x00045c00011b7983 */ /* 0x000ea40000300800 */
[----:B--2---:R-:W-:Y:S01]  /*3b4d0*/  STL.64 [R1+0x3140], R26 ;  /* 0x0031401a01007387 */ /* 0x004fe20000100a00 */
[----:B---3--:R0:W-:Y:S03]  /*3b4e0*/  STL.64 [R1+0x3138], R24 ;  /* 0x0031381801007387 */ /* 0x0081e60000100a00 */
[----:B0-----:R-:W2:Y:S01]  /*3b4f0*/  LDL.LU R24, [R1+0x330] ;  /* 0x0003300001187983 */ /* 0x001ea20000300800 */
[----:B------:R-:W2:Y:S02]  /*3b500*/  LDL.LU R25, [R1+0x334] ;  /* 0x0003340001197983 */ /* 0x000ea40000300800 */
[----:B------:R-:W3:Y:S02]  /*3b510*/  LDL.LU R26, [R1+0x338] ;  /* 0x00033800011a7983 */ /* 0x000ee40000300800 */
[----:B------:R-:W3:Y:S01]  /*3b520*/  LDL.LU R27, [R1+0x33c] ;  /* 0x00033c00011b7983 */ /* 0x000ee20000300800 */
[C---:B------:R-:W-:Y:S01]  /*3b530*/  HMMA.16816.F32.BF16 R20, R4.reuse, R22, R8 ;  /* 0x000000160414723c */ /* 0x040fe20000041808 */
[----:B---3--:R-:W-:Y:S01]  /*3b540*/  STL.64 [R1+0x3158], R26 ;  /* 0x0031581a01007387 */ /* 0x008fe20000100a00 */
[----:B--2---:R0:W-:Y:S03]  /*3b550*/  STL.64 [R1+0x3150], R24 ;  /* 0x0031501801007387 */ /* 0x0041e60000100a00 */
[----:B0-----:R-:W2:Y:S01]  /*3b560*/  LDL.LU R24, [R1+0x220] ;  /* 0x0002200001187983 */ /* 0x001ea20000300800 */
[----:B------:R-:W2:Y:S02]  /*3b570*/  LDL.LU R25, [R1+0x224] ;  /* 0x0002240001197983 */ /* 0x000ea40000300800 */
[----:B------:R-:W2:Y:S02]  /*3b580*/  LDL.LU R26, [R1+0x228] ;  /* 0x00022800011a7983 */ /* 0x000ea40000300800 */
[----:B------:R-:W2:Y:S01]  /*3b590*/  LDL.LU R27, [R1+0x22c] ;  /* 0x00022c00011b7983 */ /* 0x000ea20000300800 */
[----:B------:R-:W3:Y:S01]  /*3b5a0*/  LDL.LU.64 R10, [R1+0x3198] ;  /* 0x00319800010a7983 */ /* 0x000ee20000300a00 */
[----:B------:R-:W3:Y:S11]  /*3b5b0*/  LDL.LU.64 R8, [R1+0x3190] ;  /* 0x0031900001087983 */ /* 0x000ef60000300a00 */
[----:B------:R-:W-:Y:S02]  /*3b5c0*/  STL.64 [R1+0xa0], R20 ;  /* 0x0000a01401007387 */ /* 0x000fe40000100a00 */
[----:B------:R0:W-:Y:S02]  /*3b5d0*/  STL.64 [R1+0xa8], R22 ;  /* 0x0000a81601007387 */ /* 0x0001e40000100a00 */
        /* <DEDUP_REMOVED lines=9> */
[----:B------:R-:W4:Y:S01]  /*3b670*/  LDL.LU.64 R10, [R1+0x3168] ;  /* 0x00316800010a7983 */ /* 0x000f220000300a00 */
[----:B------:R-:W3:Y:S11]  /*3b680*/  LDL.LU.64 R8, [R1+0x3160] ;  /* 0x0031600001087983 */ /* 0x000ef60000300a00 */
[----:B------:R-:W-:Y:S09]  /*3b690*/  @!UPT UIADD3 URZ, URZ, URZ, URZ ;  /* 0x0000003f3f3ff290 */ /* 0x000ff2000fffe03f */
[----:B------:R-:W-:Y:S01]  /*3b6a0*/  STL.64 [R1+0x80], R20 ;  /* 0x0000801401007387 */ /* 0x000fe20000100a00 */
[----:B------:R4:W-:Y:S02]  /*3b6b0*/  STL.64 [R1+0x88], R22 ;  /* 0x0000881601007387 */ /* 0x0009e40000100a00 */
[----:B----4-:R-:W-:Y:S01]  /*3b6c0*/  HMMA.16816.F32.BF16 R20, R4, R10, R12 ;  /* 0x0000000a0414723c */ /* 0x010fe2000004180c */
[----:B---3--:R-:W0:Y:S04]  /*3b6d0*/  LDSM.16.MT88.4 R12, [R9+0x12000] ;  /* 0x01200000090c783b */ /* 0x008e280000004200 */
[----:B0-----:R0:W-:Y:S02]  /*3b6e0*/  STL.64 [R1+0x3118], R14 ;  /* 0x0031180e01007387 */ /* 0x0011e40000100a00 */
[----:B0-----:R-:W-:-:S02]  /*3b6f0*/  IMAD.MOV.U32 R14, RZ, RZ, R17 ;  /* 0x000000ffff0e7224 */ /* 0x001fc400078e0011 */
[----:B------:R-:W-:Y:S02]  /*3b700*/  IMAD.MOV.U32 R15, RZ, RZ, R16 ;  /* 0x000000ffff0f7224 */ /* 0x000fe400078e0010 */
[C---:B--2---:R-:W-:Y:S11]  /*3b710*/  HMMA.16816.F32.BF16 R16, R4.reuse, R18, R24 ;  /* 0x000000120410723c */ /* 0x044ff60000041818 */
[----:B------:R-:W-:Y:S01]  /*3b720*/  @!UPT UIADD3 URZ, URZ, URZ, URZ ;  /* 0x0000003f3f3ff290 */ /* 0x000fe2000fffe03f */
[----:B------:R-:W-:Y:S01]  /*3b730*/  STL.64 [R1+0x470], R20 ;  /* 0x0004701401007387 */ /* 0x000fe20000100a00 */
[----:B------:R-:W-:Y:S02]  /*3b740*/  STL.64 [R1+0x478], R22 ;  /* 0x0004781601007387 */ /* 0x000fe40000100a00 */
[----:B------:R-:W-:Y:S02]  /*3b750*/  STL.64 [R1+0x3110], R12 ;  /* 0x0031100c01007387 */ /* 0x000fe40000100a00 */
[----:B------:R-:W-:Y:S01]  /*3b760*/  STL [R1+0x30c8], R9 ;  /* 0x0030c80901007387 */ /* 0x000fe20000100800 */
[----:B------:R-:W2:Y:S01]  /*3b770*/  LDL.LU.64 R26, [R1+0x3158] ;  /* 0x00315800011a7983 */ /* 0x000ea20000300a00 */
[----:B------:R-:W2:Y:S03]  /*3b780*/  LDL.LU.64 R24, [R1+0x3150] ;  /* 0x0031500001187983 */ /* 0x000ea60000300a00 */
[----:B------:R-:W-:Y:S04]  /*3b790*/  LDSM.16.M88.4 R20, [R3] ;  /* 0x000000000314783b */ /* 0x000fe80000000200 */
[----:B------:R-:W-:Y:S01]  /*3b7a0*/  STL.64 [R1+0x220], R16 ;  /* 0x0002201001007387 */ /* 0x000fe20000100a00 */
[----:B------:R-:W-:Y:S02]  /*3b7b0*/  STL.64 [R1+0x228], R18 ;  /* 0x0002281201007387 */ /* 0x000fe40000100a00 */
[----:B------:R-:W0:Y:S02]  /*3b7c0*/  LDSM.16.M88.4 R16, [R3+0x2000] ;  /* 0x002000000310783b */ /* 0x000e240000000200 */
[----:B0-----:R-:W-:Y:S02]  /*3b7d0*/  STL.64 [R1+0x20], R16 ;  /* 0x0000201001007387 */ /* 0x001fe40000100a00 */
[----:B------:R0:W-:Y:S02]  /*3b7e0*/  STL.64 [R1+0x28], R18 ;  /* 0x0000281201007387 */ /* 0x0001e40000100a00 */
[----:B0-----:R-:W2:Y:S02]  /*3b7f0*/  LDL.LU.64 R18, [R1+0x3148] ;  /* 0x0031480001127983 */ /* 0x001ea40000300a00 */
[----:B--2---:R-:W-:Y:S02]  /*3b800*/  HMMA.16816.F32.BF16 R16, R4, R18, R24 ;  /* 0x000000120410723c */ /* 0x004fe40000041818 */
[----:B------:R-:W2:Y:S01]  /*3b810*/  LDL.LU.64 R26, [R1+0x3140] ;  /* 0x00314000011a7983 */ /* 0x000ea20000300a00 */
[----:B------:R-:W2:Y:S02]  /*3b820*/  LDL.LU.64 R24, [R1+0x3138] ;  /* 0x0031380001187983 */ /* 0x000ea40000300a00 */
[----:B------:R-:W-:Y:S02]  /*3b830*/  STL.64 [R1+0x40], R20 ;  /* 0x0000401401007387 */ /* 0x000fe40000100a00 */
[----:B------:R-:W-:Y:S11]  /*3b840*/  STL.64 [R1+0x48], R22 ;  /* 0x0000481601007387 */ /* 0x000ff60000100a00 */
[----:B------:R-:W-:Y:S05]  /*3b850*/  @!UPT UIADD3 URZ, URZ, URZ, URZ ;  /* 0x0000003f3f3ff290 */ /* 0x000fea000fffe03f */
[----:B------:R-:W-:Y:S01]  /*3b860*/  STL.64 [R1+0x340], R16 ;  /* 0x0003401001007387 */ /* 0x000fe20000100a00 */
[----:B------:R-:W-:Y:S02]  /*3b870*/  STL.64 [R1+0x348], R18 ;  /* 0x0003481201007387 */ /* 0x000fe40000100a00 */
[----:B------:R-:W0:Y:S02]  /*3b880*/  LDSM.16.M88.4 R16, [R3+0x4000] ;  /* 0x004000000310783b */ /* 0x000e240000000200 */
[----:B0-----:R-:W-:Y:S02]  /*3b890*/  STL.64 [R1+0x10], R16 ;  /* 0x0000101001007387 */ /* 0x001fe40000100a00 */
[----:B------:R0:W-:Y:S02]  /*3b8a0*/  STL.64 [R1+0x18], R18 ;  /* 0x0000181201007387 */ /* 0x0001e40000100a00 */
[----:B0-----:R-:W2:Y:S01]  /*3b8b0*/  LDL.LU.64 R18, [R1+0x3130] ;  /* 0x0031300001127983 */ /* 0x001ea20000300a00 */
[----:B------:R-:W-:-:S02]  /*3b8c0*/  IMAD.MOV.U32 R23, RZ, RZ, R16 ;  /* 0x000000ffff177224 */ /* 0x000fc400078e0010 */
[----:B------:R-:W-:-:S05]  /*3b8d0*/  IMAD.MOV.U32 R22, RZ, RZ, R17 ;  /* 0x000000ffff167224 */ /* 0x000fca00078e0011 */
[----:B------:R-:W-:Y:S01]  /*3b8e0*/  STL.64 [R1+0x3128], R22 ;  /* 0x0031281601007387 */ /* 0x000fe20000100a00 */
[----:B------:R0:W-:Y:S03]  /*3b8f0*/  STL.64 [R1+0x3120], R20 ;  /* 0x0031201401007387 */ /* 0x0001e60000100a00 */
[----:B0-----:R-:W3:Y:S01]  /*3b900*/  LDL.LU R20, [R1+0x460] ;  /* 0x0004600001147983 */ /* 0x001ee20000300800 */
[----:B------:R-:W3:Y:S02]  /*3b910*/  LDL.LU R21, [R1+0x464] ;  /* 0x0004640001157983 */ /* 0x000ee40000300800 */
[----:B------:R-:W3:Y:S02]  /*3b920*/  LDL.LU R22, [R1+0x468] ;  /* 0x0004680001167983 */ /* 0x000ee40000300800 */
[----:B------:R-:W-:Y:S02]  /*3b930*/  IMAD.MOV.U32 R23, RZ, RZ, R8 ;  /* 0x000000ffff177224 */ /* 0x000fe400078e0008 */
[----:B------:R-:W0:Y:S01]  /*3b940*/  LDSM.16.M88.4 R8, [R3+0x6000] ;  /* 0x006000000308783b */ /* 0x000e220000000200 */
[C---:B--2---:R-:W-:Y:S03]  /*3b950*/  HMMA.16816.F32.BF16 R16, R4.reuse, R18, R24 ;  /* 0x000000120410723c */ /* 0x044fe60000041818 */
[----:B------:R-:W2:Y:S11]  /*3b960*/  LDL.LU R24, [R1+0x320] ;  /* 0x0003200001187983 */ /* 0x000eb60000300800 */
[----:B------:R-:W-:Y:S09]  /*3b970*/  @!UPT UIADD3 URZ, URZ, URZ, URZ ;  /* 0x0000003f3f3ff290 */ /* 0x000ff2000fffe03f */
[----:B------:R-:W-:Y:S01]  /*3b980*/  STL.64 [R1+0x350], R16 ;  /* 0x0003501001007387 */ /* 0x000fe20000100a00 */
[----:B------:R-:W-:Y:S02]  /*3b990*/  STL.64 [R1+0x358], R18 ;  /* 0x0003581201007387 */ /* 0x000fe40000100a00 */
[----:B------:R-:W2:Y:S02]  /*3b9a0*/  LDL.LU R25, [R1+0x324] ;  /* 0x0003240001197983 */ /* 0x000ea40000300800 */
[----:B------:R-:W2:Y:S01]  /*3b9b0*/  LDL.LU R26, [R1+0x328] ;  /* 0x00032800011a7983 */ /* 0x000ea20000300800 */
[----:B------:R-:W2:Y:S01]  /*3b9c0*/  LDL.LU R27, [R1+0x32c] ;  /* 0x00032c00011b7983 */ /* 0x000ea20000300800 */
[----:B---3--:R-:W-:Y:S01]  /*3b9d0*/  HMMA.16816.F32.BF16 R4, R4, R14, R20 ;  /* 0x0000000e0404723c */ /* 0x008fe20000041814 */
[----:B------:R-:W3:Y:S02]  /*3b9e0*/  LDL.LU.64 R22, [R1+0x3128] ;  /* 0x0031280001167983 */ /* 0x000ee40000300a00 */
[----:B------:R-:W2:Y:S01]  /*3b9f0*/  LDL.LU.64 R20, [R1+0x3120] ;  /* 0x0031200001147983 */ /* 0x000ea20000300a00 */
[----:B------:R-:W2:Y:S01]  /*3ba00*/  LDL.LU.64 R14, [R1+0x3118] ;  /* 0x00311800010e7983 */ /* 0x000ea20000300a00 */
[----:B------:R-:W2:Y:S02]  /*3ba10*/  LDL.LU.64 R12, [R1+0x3110] ;  /* 0x00311000010c7983 */ /* 0x000ea40000300a00 */
[----:B0-----:R-:W-:Y:S02]  /*3ba20*/  STL.64 [R1], R8 ;  /* 0x0000000801007387 */ /* 0x001fe40000100a00 */
[----:B------:R-:W-:Y:S01]  /*3ba30*/  STL.64 [R1+0x8], R10 ;  /* 0x0000080a01007387 */ /* 0x000fe20000100a00 */
[----:B------:R-:W-:Y:S11]  /*3ba40*/  LDSM.16.M88.4 R16, [R3+0x8000] ;  /* 0x008000000310783b */ /* 0x000ff60000000200 */
[----:B------:R-:W-:Y:S02]  /*3ba50*/  @!UPT UIADD3 URZ, URZ, URZ, URZ ;  /* 0x0000003f3f3ff290 */ /* 0x000fe4000fffe03f */
[----:B------:R-:W-:Y:S01]  /*3ba60*/  STL.64 [R1+0x330], R4 ;  /* 0x0003300401007387 */ /* 0x000fe20000100a00 */
[----:B------:R-:W-:Y:S02]  /*3ba70*/  STL.64 [R1+0x338], R6 ;  /* 0x0003380601007387 */ /* 0x000fe40000100a00 */
[----:B------:R-:W0:Y:S04]  /*3ba80*/  LDSM.16.M88.4 R4, [R3+0xa000] ;  /* 0x00a000000304783b */ /* 0x000e280000000200 */
[----:B------:R3:W-:Y:S02]  /*3ba90*/  STL.64 [R1+0x30d8], R8 ;  /* 0x0030d80801007387 */ /* 0x0007e40000100a00 */
[----:B---3--:R-:W-:Y:S02]  /*3baa0*/  IMAD.MOV.U32 R8, RZ, RZ, R23 ;  /* 0x000000ffff087224 */ /* 0x008fe400078e0017 */
[----:B------:R-:W-:-:S05]  /*3bab0*/  IMAD.MOV.U32 R9, RZ, RZ, R22 ;  /* 0x000000ffff097224 */ /* 0x000fca00078e0016 */
[----:B------:R1:W-:Y:S04]  /*3bac0*/  STL.64 [R1+0x30f0], R8 ;  /* 0x0030f00801007387 */ /* 0x0003e80000100a00 */
[----:B-1----:R-:W3:Y:S01]  /*3bad0*/  LDL.LU R8, [R1+0x310] ;  /* 0x0003100001087983 */ /* 0x002ee20000300800 */
[----:B------:R-:W3:Y:S02]  /*3bae0*/  LDL.LU R9, [R1+0x314] ;  /* 0x0003140001097983 */ /* 0x000ee40000300800 */
[----:B------:R-:W3:Y:S02]  /*3baf0*/  LDL.LU R10, [R1+0x318] ;  /* 0x00031800010a7983 */ /* 0x000ee40000300800 */
[----:B------:R-:W3:Y:S01]  /*3bb00*/  LDL.LU R11, [R1+0x31c] ;  /* 0x00031c00010b7983 */ /* 0x000ee20000300800 */
[----:B0-----:R-:W-:Y:S01]  /*3bb10*/  STL [R1+0x2cac], R6 ;  /* 0x002cac0601007387 */ /* 0x001fe20000100800 */
[----:B------:R-:W-:Y:S02]  /*3bb20*/  STL.64 [R1+0x30], R16 ;  /* 0x0000301001007387 */ /* 0x000fe40000100a00 */
[----:B------:R-:W-:Y:S02]  /*3bb30*/  STL.64 [R1+0x38], R18 ;  /* 0x0000381201007387 */ /* 0x000fe40000100a00 */
[----:B------:R0:W-:Y:S02]  /*3bb40*/  STL.64 [R1+0x30d0], R16 ;  /* 0x0030d01001007387 */ /* 0x0001e40000100a00 */
[----:B0-----:R-:W4:Y:S01]  /*3bb50*/  LDL.LU R16, [R1+0x2f0] ;  /* 0x0002f00001107983 */ /* 0x001f220000300800 */
[----:B------:R-:W4:Y:S02]  /*3bb60*/  LDL.LU R17, [R1+0x2f4] ;  /* 0x0002f40001117983 */ /* 0x000f240000300800 */
[----:B------:R-:W3:Y:S02]  /*3bb70*/  LDL.LU R18, [R1+0x2f8] ;  /* 0x0002f80001127983 */ /* 0x000ee40000300800 */
[----:B------:R-:W3:Y:S01]  /*3bb80*/  LDL.LU R19, [R1+0x2fc] ;  /* 0x0002fc0001137983 */ /* 0x000ee20000300800 */
[----:B--2---:R-:W-:Y:S01]  /*3bb90*/  HMMA.16816.F32.BF16 R20, R12, R20, R24 ;  /* 0x000000140c14723c */ /* 0x004fe20000041818 */
[----:B------:R-:W0:Y:S04]  /*3bba0*/  LDSM.16.M88.4 R24, [R3+0xc000] ;  /* 0x00c000000318783b */ /* 0x000e280000000200 */
[----:B---3--:R-:W-:Y:S01]  /*3bbb0*/  STL.64 [R1+0x30e8], R18 ;  /* 0x0030e81201007387 */ /* 0x008fe20000100a00 */
[----:B----4-:R1:W-:Y:S03]  /*3bbc0*/  STL.64 [R1+0x30e0], R16 ;  /* 0x0030e01001007387 */ /* 0x0103e60000100a00 */
[----:B-1----:R-:W2:Y:S01]  /*3bbd0*/  LDL.LU R16, [R1+0x300] ;  /* 0x0003000001107983 */ /* 0x002ea20000300800 */
[----:B------:R-:W2:Y:S02]  /*3bbe0*/  LDL.LU R17, [R1+0x304] ;  /* 0x0003040001117983 */ /* 0x000ea40000300800 */
[----:B------:R-:W3:Y:S02]  /*3bbf0*/  LDL.LU R18, [R1+0x308] ;  /* 0x0003080001127983 */ /* 0x000ee40000300800 */
[----:B------:R-:W-:-:S10]  /*3bc00*/  IMAD.MOV.U32 R19, RZ, RZ, R0 ;  /* 0x000000ffff137224 */ /* 0x000fd400078e0000 */
[----:B------:R-:W-:Y:S01]  /*3bc10*/  IMAD.MOV.U32 R0, RZ, RZ, R23 ;  /* 0x000000ffff007224 */ /* 0x000fe200078e0017 */
[----:B---3--:R-:W-:Y:S01]  /*3bc20*/  STL.64 [R1+0x3108], R18 ;  /* 0x0031081201007387 */ /* 0x008fe20000100a00 */
[----:B--2---:R1:W-:Y:S03]  /*3bc30*/  STL.64 [R1+0x3100], R16 ;  /* 0x0031001001007387 */ /* 0x0043e60000100a00 */
[----:B-1----:R-:W2:Y:S01]  /*3bc40*/  LDL.64 R16, [R1+0x20] ;  /* 0x0000200001107983 */ /* 0x002ea20000100a00 */
[----:B------:R-:W-:Y:S02]  /*3bc50*/  STL [R1+0x2ca8], R7 ;  /* 0x002ca80701007387 */ /* 0x000fe40000100800 */
[----:B------:R1:W-:Y:S02]  /*3bc60*/  STL.64 [R1+0x320], R20 ;  /* 0x0003201401007387 */ /* 0x0003e40000100a00 */
[----:B------:R3:W-:Y:S01]  /*3bc70*/  STL [R1+0x328], R22 ;  /* 0x0003281601007387 */ /* 0x0007e20000100800 */
[----:B-1----:R-:W4:Y:S01]  /*3bc80*/  LDL.LU R20, [R1+0x2d0] ;  /* 0x0002d00001147983 */ /* 0x002f220000300800 */
[----:B------:R-:W4:Y:S02]  /*3bc90*/  LDL.LU R21, [R1+0x2d4] ;  /* 0x0002d40001157983 */ /* 0x000f240000300800 */
[----:B---3--:R-:W3:Y:S02]  /*3bca0*/  LDL.LU R22, [R1+0x2d8] ;  /* 0x0002d80001167983 */ /* 0x008ee40000300800 */
[----:B------:R-:W3:Y:S01]  /*3bcb0*/  LDL.LU R23, [R1+0x2dc] ;  /* 0x0002dc0001177983 */ /* 0x000ee20000300800 */
[----:B--2---:R-:W-:Y:S01]  /*3bcc0*/  HMMA.16816.F32.BF16 R8, R12, R16, R8 ;  /* 0x000000100c08723c */ /* 0x004fe20000041808 */
[----:B------:R-:W-:-:S02]  /*3bcd0*/  IMAD.MOV.U32 R7, RZ, RZ, R16 ;  /* 0x000000ffff077224 */ /* 0x000fc400078e0010 */
[----:B------:R-:W-:Y:S01]  /*3bce0*/  IMAD.MOV.U32 R6, RZ, RZ, R17 ;  /* 0x000000ffff067224 */ /* 0x000fe200078e0011 */
[----:B---3--:R-:W-:Y:S01]  /*3bcf0*/  STL.64 [R1+0x30c0], R22 ;  /* 0x0030c01601007387 */ /* 0x008fe20000100a00 */
[----:B----4-:R1:W-:Y:S03]  /*3bd00*/  STL.64 [R1+0x30b8], R20 ;  /* 0x0030b81401007387 */ /* 0x0103e60000100a00 */
[----:B-1----:R-:W2:Y:S01]  /*3bd10*/  LDL.LU R20, [R1+0x2e0] ;  /* 0x0002e00001147983 */ /* 0x002ea20000300800 */
[----:B------:R-:W2:Y:S02]  /*3bd20*/  LDL.LU R21, [R1+0x2e4] ;  /* 0x0002e40001157983 */ /* 0x000ea40000300800 */
[----:B------:R-:W2:Y:S02]  /*3bd30*/  LDL.LU R22, [R1+0x2e8] ;  /* 0x0002e80001167983 */ /* 0x000ea40000300800 */
[----:B------:R-:W2:Y:S01]  /*3bd40*/  LDL.LU R23, [R1+0x2ec] ;  /* 0x0002ec0001177983 */ /* 0x000ea20000300800 */
[----:B------:R1:W-:Y:S01]  /*3bd50*/  STL [R1+0x2d20], R0 ;  /* 0x002d200001007387 */ /* 0x0003e20000100800 */
[----:B------:R-:W3:Y:S02]  /*3bd60*/  LDL.LU.64 R18, [R1+0x3108] ;  /* 0x0031080001127983 */ /* 0x000ee40000300a00 */
[----:B------:R-:W3:Y:S06]  /*3bd70*/  LDL.LU.64 R16, [R1+0x3100] ;  /* 0x0031000001107983 */ /* 0x000eec0000300a00 */
[----:B------:R-:W-:Y:S01]  /*3bd80*/  STL.64 [R1+0x310], R8 ;  /* 0x0003100801007387 */ /* 0x000fe20000100a00 */
[----:B------:R-:W-:Y:S01]  /*3bd90*/  STL [R1+0x31c], R11 ;  /* 0x00031c0b01007387 */ /* 0x000fe20000100800 */
[----:B-1----:R-:W-:-:S03]  /*3bda0*/  IMAD.MOV.U32 R0, RZ, RZ, R10 ;  /* 0x000000ffff007224 */ /* 0x002fc600078e000a */
[----:B------:R1:W4:Y:S04]  /*3bdb0*/  LDSM.16.M88.4 R8, [R3+0xe000] ;  /* 0x00e000000308783b */ /* 0x0003280000000200 */
[----:B0-----:R-:W-:Y:S01]  /*3bdc0*/  STL.64 [R1+0x50], R24 ;  /* 0x0000501801007387 */ /* 0x001fe20000100a00 */
[----:B------:R-:W-:Y:S02]  /*3bdd0*/  STL.64 [R1+0x58], R26 ;  /* 0x0000581a01007387 */ /* 0x000fe40000100a00 */
[----:B------:R-:W-:Y:S01]  /*3bde0*/  STL [R1+0x2d24], R0 ;  /* 0x002d240001007387 */ /* 0x000fe20000100800 */
[----:B-1----:R-:W2:Y:S04]  /*3bdf0*/  LDL.LU R3, [R1+0x30f8] ;  /* 0x0030f80001037983 */ /* 0x002ea80000300800 */
[----:B----4-:R0:W-:Y:S01]  /*3be00*/  STL.64 [R1+0x60], R8 ;  /* 0x0000600801007387 */ /* 0x0101e20000100a00 */
[----:B------:R3:W-:Y:S03]  /*3be10*/  STL.64 [R1+0x68], R10 ;  /* 0x0000680a01007387 */ /* 0x0007e60000100a00 */
[----:B0-----:R-:W3:Y:S02]  /*3be20*/  LDL.LU.64 R8, [R1+0x30f0] ;  /* 0x0030f00001087983 */ /* 0x001ee40000300a00 */
[C---:B---3--:R-:W-:Y:S02]  /*3be30*/  HMMA.16816.F32.BF16 R8, R12.reuse, R8, R16 ;  /* 0x000000080c08723c */ /* 0x048fe40000041810 */
[----:B------:R-:W3:Y:S01]  /*3be40*/  LDL.LU.64 R18, [R1+0x30e8] ;  /* 0x0030e80001127983 */ /* 0x000ee20000300a00 */
[----:B------:R-:W3:Y:S11]  /*3be50*/  LDL.LU.64 R16, [R1+0x30e0] ;  /* 0x0030e00001107983 */ /* 0x000ef60000300a00 */
[----:B------:R-:W-:Y:S09]  /*3be60*/  @!UPT UIADD3 URZ, URZ, URZ, URZ ;  /* 0x0000003f3f3ff290 */ /* 0x000ff2000fffe03f */
[----:B------:R0:W-:Y:S01]  /*3be70*/  STL [R1+0x300], R8 ;  /* 0x0003000801007387 */ /* 0x0001e20000100800 */
[----:B------:R-:W-:Y:S02]  /*3be80*/  STL.64 [R1+0x308], R10 ;  /* 0x0003080a01007387 */ /* 0x000fe40000100a00 */
[----:B------:R-:W-:Y:S02]  /*3be90*/  IMAD.MOV.U32 R0, RZ, RZ, R9 ;  /* 0x000000ffff007224 */ /* 0x000fe400078e0009 */
[----:B0-----:R-:W3:Y:S03]  /*3bea0*/  LDL.LU.64 R8, [R1+0x30d8] ;  /* 0x0030d80001087983 */ /* 0x001ee60000300a00 */
[----:B------:R0:W-:Y:S02]  /*3beb0*/  STL [R1+0x2e18], R0 ;  /* 0x002e180001007387 */ /* 0x0001e40000100800 */
[----:B0-----:R-:W4:Y:S01]  /*3bec0*/  LDL R0, [R1+0x13a4] ;  /* 0x0013a40001007983 */ /* 0x001f220000100800 */
[C---:B---3--:R-:W-:Y:S03]  /*3bed0*/  HMMA.16816.F32.BF16 R8, R12.reuse, R8, R16 ;  /* 0x000000080c08723c */ /* 0x048fe60000041810 */
[----:B------:R-:W2:Y:S11]  /*3bee0*/  LDL.LU.64 R16, [R1+0x30d0] ;  /* 0x0030d00001107983 */ /* 0x000eb60000300a00 */
[----:B------:R-:W-:Y:S09]  /*3bef0*/  @!UPT UIADD3 URZ, URZ, URZ, URZ ;  /* 0x0000003f3f3ff290 */ /* 0x000ff2000fffe03f */
[----:B------:R0:W-:Y:S01]  /*3bf00*/  STL.64 [R1+0x2f0], R8 ;  /* 0x0002f00801007387 */ /* 0x0001e20000100a00 */
[----:B------:R-:W-:Y:S03]  /*3bf10*/  STL.64 [R1+0x2f8], R10 ;  /* 0x0002f80a01007387 */ /* 0x000fe60000100a00 */
[----:B0-----:R-:W3:Y:S04]  /*3bf20*/  LDL.LU R9, [R1+0x30c8] ;  /* 0x0030c80001097983 */ /* 0x001ee80000300800 */
[----:B---3--:R-:W0:Y:S01]  /*3bf30*/  LDSM.16.MT88.4 R8, [R9+0x12080] ;  /* 0x012080000908783b */ /* 0x008e220000004200 */
[----:B--2---:R-:W-:Y:S03]  /*3bf40*/  HMMA.16816.F32.BF16 R16, R12, R16, R20 ;  /* 0x000000100c10723c */ /* 0x004fe60000041814 */
[----:B0-----:R-:W-:Y:S01]  /*3bf50*/  STL.64 [R1+0x30b0], R10 ;  /* 0x0030b00a01007387 */ /* 0x001fe20000100a00 */
[----:B------:R0:W-:Y:S03]  /*3bf60*/  STL.64 [R1+0x30a8], R8 ;  /* 0x0030a80801007387 */ /* 0x0001e60000100a00 */
[----:B0-----:R-:W2:Y:S01]  /*3bf70*/  LDL.LU R8, [R1+0x210] ;  /* 0x0002100001087983 */ /* 0x001ea20000300800 */
[----:B------:R-:W2:Y:S02]  /*3bf80*/  LDL.LU R9, [R1+0x214] ;  /* 0x0002140001097983 */ /* 0x000ea40000300800 */
[----:B------:R-:W3:Y:S02]  /*3bf90*/  LDL.LU.64 R22, [R1+0x30c0] ;  /* 0x0030c00001167983 */ /* 0x000ee40000300a00 */
[----:B------:R-:W3:Y:S02]  /*3bfa0*/  LDL.LU.64 R20, [R1+0x30b8] ;  /* 0x0030b80001147983 */ /* 0x000ee40000300a00 */
[----:B------:R-:W-:-:S02]  /*3bfb0*/  IMAD.MOV.U32 R10, RZ, RZ, R3 ;  /* 0x000000ffff0a7224 */ /* 0x000fc400078e0003 */
[----:B------:R-:W-:-:S08]  /*3bfc0*/  IMAD.MOV.U32 R11, RZ, RZ, R2 ;  /* 0x000000ffff0b7224 */ /* 0x000fd000078e0002 */
[----:B------:R-:W-:Y:S01]  /*3bfd0*/  IMAD.MOV.U32 R3, RZ, RZ, R18 ;  /* 0x000000ffff037224 */ /* 0x000fe200078e0012 */
[----:B------:R-:W-:Y:S01]  /*3bfe0*/  STL.64 [R1+0x2e0], R16 ;  /* 0x0002e01001007387 */ /* 0x000fe20000100a00 */
[----:B------:R-:W-:Y:S02]  /*3bff0*/  IMAD.MOV.U32 R2, RZ, RZ, R19 ;  /* 0x000000ffff027224 */ /* 0x000fe400078e0013 */
[----:B----4-:R-:W0:Y:S03]  /*3c000*/  LDSM.16.MT88.4 R16, [R0+0x12000] ;  /* 0x012000000010783b */ /* 0x010e260000004200 */
[----:B------:R-:W-:Y:S01]  /*3c010*/  STL [R1+0x2e20], R2 ;  /* 0x002e200201007387 */ /* 0x000fe20000100800 */
[----:B------:R-:W-:Y:S03]  /*3c020*/  STL [R1+0x2e1c], R3 ;  /* 0x002e1c0301007387 */ /* 0x000fe60000100800 */
[----:B0-----:R0:W-:Y:S04]  /*3c030*/  STL.64 [R1+0x3020], R18 ;  /* 0x0030201201007387 */ /* 0x0011e80000100a00 */
[----:B0-----:R-:W4:Y:S01]  /*3c040*/  LDL R19, [R1+0x13a0] ;  /* 0x0013a00001137983 */ /* 0x001f220000100800 */
[----:B------:R-:W-:Y:S01]  /*3c050*/  STL.64 [R1+0x3018], R16 ;  /* 0x0030181001007387 */ /* 0x000fe20000100a00 */
[----:B---3--:R-:W-:Y:S11]  /*3c060*/  HMMA.16816.F32.BF16 R20, R12, R4, R20 ;  /* 0x000000040c14723c */ /* 0x008ff60000041814 */
[----:B------:R-:W-:Y:S11]  /*3c070*/  @!UPT UIADD3 URZ, URZ, URZ, URZ ;  /* 0x0000003f3f3ff290 */ /* 0x000ff6000fffe03f */
[----:B------:R-:W-:Y:S01]  /*3c080*/  @!UPT UIADD3 URZ, URZ, URZ, URZ ;  /* 0x0000003f3f3ff290 */ /* 0x000fe2000fffe03f */
[----:B------:R-:W-:Y:S01]  /*3c090*/  STL.64 [R1+0x2d0], R20 ;  /* 0x0002d01401007387 */ /* 0x000fe20000100a00 */
[----:B------:R-:W-:Y:S02]  /*3c0a0*/  STL.64 [R1+0x2d8], R22 ;  /* 0x0002d81601007387 */ /* 0x000fe40000100a00 */
[----:B------:R-:W0:Y:S02]  /*3c0b0*/  LDSM.16.MT88.4 R20, [R0+0x12080] ;  /* 0x012080000014783b */ /* 0x000e240000004200 */
[----:B0-----:R-:W-:Y:S02]  /*3c0c0*/  STL.64 [R1+0x2fa8], R22 ;  /* 0x002fa81601007387 */ /* 0x001fe40000100a00 */
[----:B------:R0:W-:Y:S02]  /*3c0d0*/  STL.64 [R1+0x2fa0], R20 ;  /* 0x002fa01401007387 */ /* 0x0001e40000100a00 */
[----:B0-----:R-:W3:Y:S01]  /*3c0e0*/  LDL.LU R20, [R1+0x2c0] ;  /* 0x0002c00001147983 */ /* 0x001ee20000300800 */
[----:B------:R-:W3:Y:S02]  /*3c0f0*/  LDL.LU R21, [R1+0x2c4] ;  /* 0x0002c40001157983 */ /* 0x000ee40000300800 */
[----:B------:R-:W3:Y:S02]  /*3c100*/  LDL.LU R22, [R1+0x2c8] ;  /* 0x0002c80001167983 */ /* 0x000ee40000300800 */
[----:B------:R-:W3:Y:S01]  /*3c110*/  LDL.LU R23, [R1+0x2cc] ;  /* 0x0002cc0001177983 */ /* 0x000ee20000300800 */
[----:B------:R0:W-:Y:S01]  /*3c120*/  STL [R1+0x2e24], R0 ;  /* 0x002e240001007387 */ /* 0x0001e20000100800 */
[----:B------:R-:W-:-:S02]  /*3c130*/  IMAD.MOV.U32 R3, RZ, RZ, R25 ;  /* 0x000000ffff037224 */ /* 0x000fc400078e0019 */
[----:B0-----:R-:W-:Y:S01]  /*3c140*/  IMAD.MOV.U32 R0, RZ, RZ, R24 ;  /* 0x000000ffff007224 */ /* 0x001fe200078e0018 */
[----:B---3--:R-:W-:Y:S01]  /*3c150*/  HMMA.16816.F32.BF16 R20, R12, R24, R20 ;  /* 0x000000180c14723c */ /* 0x008fe20000041814 */
[----:B----4-:R-:W0:Y:S11]  /*3c160*/  LDSM.16.MT88.4 R24, [R19+0x12000] ;  /* 0x012000001318783b */ /* 0x010e360000004200 */
[----:B------:R-:W-:Y:S11]  /*3c170*/  @!UPT UIADD3 URZ, URZ, URZ, URZ ;  /* 0x0000003f3f3ff290 */ /* 0x000ff6000fffe03f */
[----:B------:R-:W-:Y:S01]  /*3c180*/  STL.64 [R1+0x2c0], R20 ;  /* 0x0002c01401007387 */ /* 0x000fe20000100a00 */
[----:B------:R-:W-:Y:S03]  /*3c190*/  STL.64 [R1+0x2c8], R22 ;  /* 0x0002c81601007387 */ /* 0x000fe60000100a00 */
[----:B0-----:R-:W-:Y:S01]  /*3c1a0*/  STL.64 [R1+0x2f30], R26 ;  /* 0x002f301a01007387 */ /* 0x001fe20000100a00 */
[----:B------:R0:W-:Y:S02]  /*3c1b0*/  STL.64 [R1+0x2f28], R24 ;  /* 0x002f281801007387 */ /* 0x0001e40000100a00 */
[----:B0-----:R-:W-:Y:S02]  /*3c1c0*/  IMAD.MOV.U32 R24, RZ, RZ, R7 ;  /* 0x000000ffff187224 */ /* 0x001fe400078e0007 */
[----:B------:R-:W-:-:S05]  /*3c1d0*/  IMAD.MOV.U32 R25, RZ, RZ, R6 ;  /* 0x000000ffff197224 */ /* 0x000fca00078e0006 */
[----:B------:R-:W-:Y:S01]  /*3c1e0*/  STL.64 [R1+0x3090], R24 ;  /* 0x0030901801007387 */ /* 0x000fe20000100a00 */
[----:B------:R-:W3:Y:S02]  /*3c1f0*/  LDL.LU R20, [R1+0x2b0] ;  /* 0x0002b00001147983 */ /* 0x000ee40000300800 */
[----:B------:R-:W3:Y:S02]  /*3c200*/  LDL.LU R21, [R1+0x2b4] ;  /* 0x0002b40001157983 */ /* 0x000ee40000300800 */
[----:B------:R-:W-:Y:S02]  /*3c210*/  IMAD.MOV.U32 R22, RZ, RZ, R29 ;  /* 0x000000ffff167224 */ /* 0x000fe400078e001d */
[----:B------:R-:W-:-:S05]  /*3c220*/  IMAD.MOV.U32 R23, RZ, RZ, R28 ;  /* 0x000000ffff177224 */ /* 0x000fca00078e001c */
[----:B------:R-:W-:Y:S04]  /*3c230*/  STL.64 [R1+0x2fd0], R22 ;  /* 0x002fd01601007387 */ /* 0x000fe80000100a00 */
[----:B---3--:R0:W-:Y:S04]  /*3c240*/  STL.64 [R1+0x2fc8], R20 ;  /* 0x002fc81401007387 */ /* 0x0081e80000100a00 */
[----:B0-----:R-:W2:Y:S01]  /*3c250*/  LDL.64 R20, [R1+0x60] ;  /* 0x0000600001147983 */ /* 0x001ea20000100a00 */
[----:B------:R-:W-:Y:S01]  /*3c260*/  IMAD.MOV.U32 R27, RZ, RZ, R0 ;  /* 0x000000ffff1b7224 */ /* 0x000fe200078e0000 */
[----:B--2---:R-:W-:Y:S02]  /*3c270*/  HMMA.16816.F32.BF16 R12, R12, R20, R8 ;  /* 0x000000140c0c723c */ /* 0x004fe40000041808 */
[----:B------:R-:W2:Y:S01]  /*3c280*/  LDL.LU.64 R10, [R1+0x30b0] ;  /* 0x0030b000010a7983 */ /* 0x000ea20000300a00 */
[----:B------:R-:W2:Y:S02]  /*3c290*/  LDL.LU.64 R8, [R1+0x30a8] ;  /* 0x0030a80001087983 */ /* 0x000ea40000300a00 */
[----:B------:R-:W-:-:S02]  /*3c2a0*/  IMAD.MOV.U32 R2, RZ, RZ, R20 ;  /* 0x000000ffff027224 */ /* 0x000fc400078e0014 */
[----:B------:R-:W-:Y:S11]  /*3c2b0*/  IMAD.MOV.U32 R0, RZ, RZ, R21 ;  /* 0x000000ffff007224 */ /* 0x000ff600078e0015 */
[----:B------:R-:W-:Y:S06]  /*3c2c0*/  @!UPT UIADD3 URZ, URZ, URZ, URZ ;  /* 0x0000003f3f3ff290 */ /* 0x000fec000fffe03f */
[----:B------:R-:W-:Y:S02]  /*3c2d0*/  IMAD.MOV.U32 R6, RZ, RZ, R12 ;  /* 0x000000ffff067224 */ /* 0x000fe400078e000c */
[----:B------:R-:W-:-:S05]  /*3c2e0*/  IMAD.MOV.U32 R7, RZ, RZ, R13 ;  /* 0x000000ffff077224 */ /* 0x000fca00078e000d */
[----:B------:R-:W-:Y:S01]  /*3c2f0*/  STL.64 [R1+0x3050], R6 ;  /* 0x0030500601007387 */ /* 0x000fe20000100a00 */
[----:B------:R-:W-:Y:S02]  /*3c300*/  STL.64 [R1+0x3048], R4 ;  /* 0x0030480401007387 */ /* 0x000fe40000100a00 */
[----:B------:R-:W3:Y:S02]  /*3c310*/  LDL.LU R20, [R1+0xd0] ;  /* 0x0000d00001147983 */ /* 0x000ee40000300800 */
[----:B------:R-:W3:Y:S01]  /*3c320*/  LDL.LU R21, [R1+0xd4] ;  /* 0x0000d40001157983 */ /* 0x000ee20000300800 */
[----:B------:R-:W4:Y:S01]  /*3c330*/  LDL.LU R22, [R1+0xd8] ;  /* 0x0000d80001167983 */ /* 0x000f220000300800 */
[----:B------:R-:W4:Y:S02]  /*3c340*/  LDL.LU R23, [R1+0xdc] ;  /* 0x0000dc0001177983 */ /* 0x000f240000300800 */
[----:B------:R-:W-:Y:S01]  /*3c350*/  IMAD.MOV.U32 R28, RZ, RZ, R15 ;  /* 0x000000ffff1c7224 */ /* 0x000fe200078e000f */
[----:B----4-:R-:W-:Y:S01]  /*3c360*/  STL.64 [R1+0x2fe0], R22 ;  /* 0x002fe01601007387 */ /* 0x010fe20000100a00 */
[----:B---3--:R0:W-:Y:S03]  /*3c370*/  STL.64 [R1+0x2fd8], R20 ;  /* 0x002fd81401007387 */ /* 0x0081e60000100a00 */
[----:B0-----:R-:W3:Y:S01]  /*3c380*/  LDL.64 R20, [R1+0x10] ;  /* 0x0000100001147983 */ /* 0x001ee20000100a00 */
[----:B------:R-:W-:-:S02]  /*3c390*/  IMAD.MOV.U32 R29, RZ, RZ, R14 ;  /* 0x000000ffff1d7224 */ /* 0x000fc400078e000e */
[----:B------:R0:W1:Y:S01]  /*3c3a0*/  LDSM.16.MT88.4 R12, [R19+0x12080] ;  /* 0x01208000130c783b */ /* 0x0000620000004200 */
[----:B---3--:R3:W-:Y:S03]  /*3c3b0*/  STL.64 [R1+0x3088], R20 ;  /* 0x0030881401007387 */ /* 0x0087e60000100a00 */
[----:B------:R-:W-:Y:S02]  /*3c3c0*/  STL [R1+0x2e40], R28 ;  /* 0x002e401c01007387 */ /* 0x000fe40000100800 */
[----:B------:R-:W-:Y:S02]  /*3c3d0*/  STL [R1+0x2e28], R29 ;  /* 0x002e281d01007387 */ /* 0x000fe40000100800 */
[----:B------:R-:W4:Y:S01]  /*3c3e0*/  LDL.LU R16, [R1+0xb0] ;  /* 0x0000b00001107983 */ /* 0x000f220000300800 */
[----:B------:R-:W4:Y:S01]  /*3c3f0*/  LDL.LU R17, [R1+0xb4] ;  /* 0x0000b40001117983 */ /* 0x000f220000300800 */
[----:B------:R-:W2:Y:S02]  /*3c400*/  LDL.LU R18, [R1+0xb8] ;  /* 0x0000b80001127983 */ /* 0x000ea40000300800 */
[----:B0-----:R-:W2:Y:S02]  /*3c410*/  LDL.LU R19, [R1+0xbc] ;  /* 0x0000bc0001137983 */ /* 0x001ea40000300800 */
[----:B--2---:R-:W-:Y:S01]  /*3c420*/  STL.64 [R1+0x3030], R18 ;  /* 0x0030301201007387 */ /* 0x004fe20000100a00 */
[----:B----4-:R-:W-:Y:S02]  /*3c430*/  STL.64 [R1+0x3028], R16 ;  /* 0x0030281001007387 */ /* 0x010fe40000100a00 */
[----:B---3--:R-:W2:Y:S02]  /*3c440*/  LDL.LU R20, [R1+0x170] ;  /* 0x0001700001147983 */ /* 0x008ea40000300800 */
[----:B------:R-:W2:Y:S01]  /*3c450*/  LDL.LU R21, [R1+0x174] ;  /* 0x0001740001157983 */ /* 0x000ea20000300800 */
[----:B------:R-:W3:Y:S01]  /*3c460*/  LDL.LU R22, [R1+0x178] ;  /* 0x0001780001167983 */ /* 0x000ee20000300800 */
[----:B------:R-:W3:Y:S03]  /*3c470*/  LDL.LU R23, [R1+0x17c] ;  /* 0x00017c0001177983 */ /* 0x000ee60000300800 */
[----:B---3--:R-:W-:Y:S01]  /*3c480*/  STL.64 [R1+0x30a0], R22 ;  /* 0x0030a01601007387 */ /* 0x008fe20000100a00 */
[----:B--2---:R0:W-:Y:S02]  /*3c490*/  STL.64 [R1+0x3098], R20 ;  /* 0x0030981401007387 */ /* 0x0041e40000100a00 */
[----:B------:R-:W2:Y:S02]  /*3c4a0*/  LDL R24, [R1+0x40] ;  /* 0x0000400001187983 */ /* 0x000ea40000100800 */
[----:B------:R-:W2:Y:S01]  /*3c4b0*/  LDL R25, [R1+0x44] ;  /* 0x0000440001197983 */ /* 0x000ea20000100800 */
[----:B0-----:R-:W2:Y:S01]  /*3c4c0*/  LDL.LU R20, [R1+0x180] ;  /* 0x0001800001147983 */ /* 0x001ea20000300800 */
[----:B------:R-:W2:Y:S02]  /*3c4d0*/  LDL.LU R21, [R1+0x184] ;  /* 0x0001840001157983 */ /* 0x000ea40000300800 */
[----:B------:R-:W2:Y:S02]  /*3c4e0*/  LDL.LU R22, [R1+0x188] ;  /* 0x0001880001167983 */ /* 0x000ea40000300800 */
[----:B------:R-:W2:Y:S01]  /*3c4f0*/  LDL.LU R23, [R1+0x18c] ;  /* 0x00018c0001177983 */ /* 0x000ea20000300800 */
[----:B------:R-:W3:Y:S01]  /*3c500*/  LDL.64 R4, [R1+0x30] ;  /* 0x0000300001047983 */ /* 0x000ee20000100a00 */
[----:B------:R-:W-:-:S02]  /*3c510*/  IMAD.MOV.U32 R16, RZ, RZ, R27 ;  /* 0x000000ffff107224 */ /* 0x000fc400078e001b */
[----:B------:R-:W-:Y:S01]  /*3c520*/  IMAD.MOV.U32 R17, RZ, RZ, R3 ;  /* 0x000000ffff117224 */ /* 0x000fe200078e0003 */
[----:B---3--:R-:W-:Y:S04]  /*3c530*/  STL.64 [R1+0x3068], R4 ;  /* 0x0030680401007387 */ /* 0x008fe80000100a00 */
[----:B------:R0:W-:Y:S02]  /*3c540*/  STL.64 [R1+0x3040], R16 ;  /* 0x0030401001007387 */ /* 0x0001e40000100a00 */
[----:B0-----:R-:W3:Y:S01]  /*3c550*/  LDL.LU R16, [R1+0x130] ;  /* 0x0001300001107983 */ /* 0x001ee20000300800 */
[----:B------:R-:W3:Y:S02]  /*3c560*/  LDL.LU R17, [R1+0x134] ;  /* 0x0001340001117983 */ /* 0x000ee40000300800 */
[----:B------:R-:W4:Y:S02]  /*3c570*/  LDL.LU R18, [R1+0x138] ;  /* 0x0001380001127983 */ /* 0x000f240000300800 */
[----:B------:R-:W4:Y:S01]  /*3c580*/  LDL.LU R19, [R1+0x13c] ;  /* 0x00013c0001137983 */ /* 0x000f220000300800 */
[----:B------:R-:W2:Y:S04]  /*3c590*/  LDL R4, [R1] ;  /* 0x0000000001047983 */ /* 0x000ea80000100800 */
[----:B------:R-:W2:Y:S04]  /*3c5a0*/  LDL R5, [R1+0x4] ;  /* 0x0000040001057983 */ /* 0x000ea80000100800 */
[----:B--2---:R0:W-:Y:S04]  /*3c5b0*/  STL.64 [R1+0x3080], R4 ;  /* 0x0030800401007387 */ /* 0x0041e80000100a00 */
[----:B0-----:R-:W2:Y:S01]  /*3c5c0*/  LDL.LU R4, [R1+0x160] ;  /* 0x0001600001047983 */ /* 0x001ea20000300800 */
[----:B------:R-:W2:Y:S02]  /*3c5d0*/  LDL.LU R5, [R1+0x164] ;  /* 0x0001640001057983 */ /* 0x000ea40000300800 */
[----:B------:R-:W2:Y:S02]  /*3c5e0*/  LDL.LU R6, [R1+0x168] ;  /* 0x0001680001067983 */ /* 0x000ea40000300800 */
[----:B------:R-:W2:Y:S01]  /*3c5f0*/  LDL.LU R7, [R1+0x16c] ;  /* 0x00016c0001077983 */ /* 0x000ea20000300800 */
[----:B----4-:R-:W-:Y:S01]  /*3c600*/  STL.64 [R1+0x3060], R18 ;  /* 0x0030601201007387 */ /* 0x010fe20000100a00 */
[----:B---3--:R0:W-:Y:S03]  /*3c610*/  STL.64 [R1+0x3058], R16 ;  /* 0x0030581001007387 */ /* 0x0081e60000100a00 */
[----:B0-----:R-:W3:Y:S01]  /*3c620*/  LDL.LU R16, [R1+0x140] ;  /* 0x0001400001107983 */ /* 0x001ee20000300800 */
[----:B------:R-:W3:Y:S02]  /*3c630*/  LDL.LU R17, [R1+0x144] ;  /* 0x0001440001117983 */ /* 0x000ee40000300800 */
[----:B------:R-:W4:Y:S02]  /*3c640*/  LDL.LU R18, [R1+0x148] ;  /* 0x0001480001127983 */ /* 0x000f240000300800 */
[----:B------:R-:W4:Y:S01]  /*3c650*/  LDL.LU R19, [R1+0x14c] ;  /* 0x00014c0001137983 */ /* 0x000f220000300800 */
[----:B------:R-:W-:Y:S01]  /*3c660*/  HMMA.16816.F32.BF16 R24, R8, R24, R20 ;  /* 0x000000180818723c */ /* 0x000fe20000041814 */
[----:B----4-:R-:W-:Y:S01]  /*3c670*/  STL.64 [R1+0x3078], R18 ;  /* 0x0030781201007387 */ /* 0x010fe20000100a00 */
[----:B---3--:R0:W-:Y:S03]  /*3c680*/  STL.64 [R1+0x3070], R16 ;  /* 0x0030701001007387 */ /* 0x0081e60000100a00 */
[----:B0-----:R-:W3:Y:S01]  /*3c690*/  LDL.LU R16, [R1+0x150] ;  /* 0x0001500001107983 */ /* 0x001ee20000300800 */
[----:B------:R-:W3:Y:S02]  /*3c6a0*/  LDL.LU R17, [R1+0x154] ;  /* 0x0001540001117983 */ /* 0x000ee40000300800 */
[----:B------:R-:W3:Y:S02]  /*3c6b0*/  LDL.LU R18, [R1+0x158] ;  /* 0x0001580001127983 */ /* 0x000ee40000300800 */
[----:B------:R-:W3:Y:S01]  /*3c6c0*/  LDL.LU R19, [R1+0x15c] ;  /* 0x00015c0001137983 */ /* 0x000ee20000300800 */
[----:B-1----:R-:W-:Y:S01]  /*3c6d0*/  STL.64 [R1+0x2ec0], R14 ;  /* 0x002ec00e01007387 */ /* 0x002fe20000100a00 */
[----:B------:R0:W-:Y:S02]  /*3c6e0*/  STL.64 [R1+0x2eb8], R12 ;  /* 0x002eb80c01007387 */ /* 0x0001e40000100a00 */
[----:B0-----:R-:W-:-:S02]  /*3c6f0*/  IMAD.MOV.U32 R12, RZ, RZ, R2 ;  /* 0x000000ffff0c7224 */ /* 0x001fc400078e0002 */
[----:B------:R-:W-:-:S05]  /*3c700*/  IMAD.MOV.U32 R13, RZ, RZ, R0 ;  /* 0x000000ffff0d7224 */ /* 0x000fca00078e0000 */
[----:B------:R0:W-:Y:S04]  /*3c710*/  STL.64 [R1+0x3038], R12 ;  /* 0x0030380c01007387 */ /* 0x0001e80000100a00 */
[----:B0-----:R-:W4:Y:S01]  /*3c720*/  LDL.LU R12, [R1+0x120] ;  /* 0x00012000010c7983 */ /* 0x001f220000300800 */
[----:B------:R-:W4:Y:S02]  /*3c730*/  LDL.LU R13, [R1+0x124] ;  /* 0x00012400010d7983 */ /* 0x000f240000300800 */
[----:B------:R-:W4:Y:S02]  /*3c740*/  LDL.LU R14, [R1+0x128] ;  /* 0x00012800010e7983 */ /* 0x000f240000300800 */
[----:B------:R-:W4:Y:S01]  /*3c750*/  LDL.LU R15, [R1+0x12c] ;  /* 0x00012c00010f7983 */ /* 0x000f220000300800 */
[----:B------:R-:W2:Y:S01]  /*3c760*/  LDL.LU.64 R22, [R1+0x30a0] ;  /* 0x0030a00001167983 */ /* 0x000ea20000300a00 */
[----:B------:R-:W2:Y:S02]  /*3c770*/  LDL.LU.64 R20, [R1+0x3098] ;  /* 0x0030980001147983 */ /* 0x000ea40000300a00 */
[----:B------:R0:W-:Y:S02]  /*3c780*/  STL.64 [R1+0x180], R24 ;  /* 0x0001801801007387 */ /* 0x0001e40000100a00 */
[----:B------:R-:W-:Y:S01]  /*3c790*/  STL.64 [R1+0x188], R26 ;  /* 0x0001881a01007387 */ /* 0x000fe20000100a00 */
[----:B0-----:R-:W2:Y:S02]  /*3c7a0*/  LDL.LU.64 R24, [R1+0x3090] ;  /* 0x0030900001187983 */ /* 0x001ea40000300a00 */
[C---:B--2---:R-:W-:Y:S11]  /*3c7b0*/  HMMA.16816.F32.BF16 R20, R8.reuse, R24, R20 ;  /* 0x000000180814723c */ /* 0x044ff60000041814 */
[----:B------:R-:W-:Y:S11]  /*3c7c0*/  @!UPT UIADD3 URZ, URZ, URZ, URZ ;  /* 0x0000003f3f3ff290 */ /* 0x000ff6000fffe03f */
[----:B------:R-:W-:Y:S01]  /*3c7d0*/  @!UPT UIADD3 URZ, URZ, URZ, URZ ;  /* 0x0000003f3f3ff290 */ /* 0x000fe2000fffe03f */
[----:B------:R0:W-:Y:S01]  /*3c7e0*/  STL.64 [R1+0x170], R20 ;  /* 0x0001701401007387 */ /* 0x0001e20000100a00 */
[----:B------:R-:W-:Y:S03]  /*3c7f0*/  STL.64 [R1+0x178], R22 ;  /* 0x0001781601007387 */ /* 0x000fe60000100a00 */
[----:B0-----:R-:W2:Y:S01]  /*3c800*/  LDL.LU.64 R20, [R1+0x3088] ;  /* 0x0030880001147983 */ /* 0x001ea20000300a00 */
[----:B------:R0:W-:Y:S03]  /*3c810*/  STL.64 [R1+0x3000], R24 ;  /* 0x0030001801007387 */ /* 0x0001e60000100a00 */
[----:B0-----:R-:W3:Y:S01]  /*3c820*/  LDL.64 R24, [R1+0x40] ;  /* 0x0000400001187983 */ /* 0x001ee20000100a00 */
[C---:B--2---:R-:W-:Y:S11]  /*3c830*/  HMMA.16816.F32.BF16 R4, R8.reuse, R20, R4 ;  /* 0x000000140804723c */ /* 0x044ff60000041804 */
[----:B------:R-:W-:Y:S11]  /*3c840*/  @!UPT UIADD3 URZ, URZ, URZ, URZ ;  /* 0x0000003f3f3ff290 */ /* 0x000ff6000fffe03f */
[----:B------:R-:W-:Y:S01]  /*3c850*/  @!UPT UIADD3 URZ, URZ, URZ, URZ ;  /* 0x0000003f3f3ff290 */ /* 0x000fe2000fffe03f */
[----:B------:R0:W-:Y:S01]  /*3c860*/  STL.64 [R1+0x160], R4 ;  /* 0x0001600401007387 */ /* 0x0001e20000100a00 */
[----:B------:R-:W-:Y:S03]  /*3c870*/  STL.64 [R1+0x168], R6 ;  /* 0x0001680601007387 */ /* 0x000fe60000100a00 */
[----:B0-----:R-:W3:Y:S01]  /*3c880*/  LDL.LU.64 R4, [R1+0x3080] ;  /* 0x0030800001047983 */ /* 0x001ee20000300a00 */
        /* <DEDUP_REMOVED lines=12> */
[----:B------:R-:W3:Y:S01]  /*3c950*/  LDL.LU.64 R18, [R1+0x3078] ;  /* 0x0030780001127983 */ /* 0x000ee20000300a00 */
[----:B------:R-:W3:Y:S11]  /*3c960*/  LDL.LU.64 R16, [R1+0x3070] ;  /* 0x0030700001107983 */ /* 0x000ef60000300a00 */
[----:B------:R0:W-:Y:S02]  /*3c970*/  STL.64 [R1+0x150], R4 ;  /* 0x0001500401007387 */ /* 0x0001e40000100a00 */
[----:B------:R-:W-:Y:S01]  /*3c980*/  STL.64 [R1+0x158], R6 ;  /* 0x0001580601007387 */ /* 0x000fe20000100a00 */
[----:B0-----:R-:W3:Y:S02]  /*3c990*/  LDL.LU.64 R4, [R1+0x3068] ;  /* 0x0030680001047983 */ /* 0x001ee40000300a00 */
[----:B---3--:R-:W-:Y:S01]  /*3c9a0*/  HMMA.16816.F32.BF16 R16, R8, R4, R16 ;  /* 0x000000040810723c */ /* 0x008fe20000041810 */
[----:B------:R-:W-:-:S02]  /*3c9b0*/  IMAD.MOV.U32 R2, RZ, RZ, R4 ;  /* 0x000000ffff027224 */ /* 0x000fc400078e0004 */
[----:B------:R-:W-:Y:S11]  /*3c9c0*/  IMAD.MOV.U32 R0, RZ, RZ, R5 ;  /* 0x000000ffff007224 */ /* 0x000ff600078e0005 */
[----:B------:R-:W-:Y:S09]  /*3c9d0*/  @!UPT UIADD3 URZ, URZ, URZ, URZ ;  /* 0x0000003f3f3ff290 */ /* 0x000ff2000fffe03f */
[----:B------:R-:W-:Y:S01]  /*3c9e0*/  STL.64 [R1+0x140], R16 ;  /* 0x0001401001007387 */ /* 0x000fe20000100a00 */
[----:B------:R0:W-:Y:S03]  /*3c9f0*/  STL.64 [R1+0x148], R18 ;  /* 0x0001481201007387 */ /* 0x0001e60000100a00 */
[----:B0-----:R-:W3:Y:S01]  /*3ca00*/  LDL.LU.64 R18, [R1+0x3060] ;  /* 0x0030600001127983 */ /* 0x001ee20000300a00 */
[----:B------:R-:W3:Y:S02]  /*3ca10*/  LDL.LU.64 R16, [R1+0x3058] ;  /* 0x0030580001107983 */ /* 0x000ee40000300a00 */
[----:B------:R-:W2:Y:S02]  /*3ca20*/  LDL.LU.64 R6, [R1+0x3050] ;  /* 0x0030500001067983 */ /* 0x000ea40000300a00 */
[----:B------:R-:W3:Y:S02]  /*3ca30*/  LDL.LU.64 R4, [R1+0x3048] ;  /* 0x0030480001047983 */ /* 0x000ee40000300a00 */
[C---:B---3--:R-:W-:Y:S11]  /*3ca40*/  HMMA.16816.F32.BF16 R16, R8.reuse, R4, R16 ;  /* 0x000000040810723c */ /* 0x048ff60000041810 */
[----:B------:R-:W-:Y:S11]  /*3ca50*/  @!UPT UIADD3 URZ, URZ, URZ, URZ ;  /* 0x0000003f3f3ff290 */ /* 0x000ff6000fffe03f */
[----:B------:R-:W-:Y:S01]  /*3ca60*/  @!UPT UIADD3 URZ, URZ, URZ, URZ ;  /* 0x0000003f3f3ff290 */ /* 0x000fe2000fffe03f */
[----:B------:R0:W-:Y:S01]  /*3ca70*/  STL.64 [R1+0x130], R16 ;  /* 0x0001301001007387 */ /* 0x0001e20000100a00 */
[----:B------:R-:W-:Y:S03]  /*3ca80*/  STL.64 [R1+0x138], R18 ;  /* 0x0001381201007387 */ /* 0x000fe60000100a00 */
[----:B0-----:R-:W4:Y:S01]  /*3ca90*/  LDL.LU.64 R16, [R1+0x3040] ;  /* 0x0030400001107983 */ /* 0x001f220000300a00 */
[----:B--2---:R-:W-:Y:S02]  /*3caa0*/  STL.64 [R1+0x2ff0], R6 ;  /* 0x002ff00601007387 */ /* 0x004fe40000100a00 */
[----:B------:R0:W-:Y:S02]  /*3cab0*/  STL.64 [R1+0x2fe8], R4 ;  /* 0x002fe80401007387 */ /* 0x0001e40000100a00 */
[----:B0-----:R-:W2:Y:S01]  /*3cac0*/  LDL.LU R4, [R1+0xe0] ;  /* 0x0000e00001047983 */ /* 0x001ea20000300800 */
[----:B------:R-:W2:Y:S02]  /*3cad0*/  LDL.LU R5, [R1+0xe4] ;  /* 0x0000e40001057983 */ /* 0x000ea40000300800 */
[----:B------:R-:W2:Y:S02]  /*3cae0*/  LDL.LU R6, [R1+0xe8] ;  /* 0x0000e80001067983 */ /* 0x000ea40000300800 */
[----:B------:R-:W2:Y:S01]  /*3caf0*/  LDL.LU R7, [R1+0xec] ;  /* 0x0000ec0001077983 */ /* 0x000ea20000300800 */
[C---:B----4-:R-:W-:Y:S01]  /*3cb00*/  HMMA.16816.F32.BF16 R16, R8.reuse, R16, R12 ;  /* 0x000000100810723c */ /* 0x050fe2000004180c */
[----:B------:R-:W3:Y:S11]  /*3cb10*/  LDL.LU.64 R12, [R1+0x3038] ;  /* 0x00303800010c7983 */ /* 0x000ef60000300a00 */
[----:B------:R-:W-:Y:S11]  /*3cb20*/  @!UPT UIADD3 URZ, URZ, URZ, URZ ;  /* 0x0000003f3f3ff290 */ /* 0x000ff6000fffe03f */
[----:B------:R-:W-:Y:S01]  /*3cb30*/  STL.64 [R1+0x120], R16 ;  /* 0x0001201001007387 */ /* 0x000fe20000100a00 */
[----:B------:R0:W-:Y:S03]  /*3cb40*/  STL.64 [R1+0x128], R18 ;  /* 0x0001281201007387 */ /* 0x0001e60000100a00 */
[----:B0-----:R-:W3:Y:S01]  /*3cb50*/  LDL.LU.64 R18, [R1+0x3030] ;  /* 0x0030300001127983 */ /* 0x001ee20000300a00 */
[----:B------:R-:W3:Y:S02]  /*3cb60*/  LDL.LU.64 R16, [R1+0x3028] ;  /* 0x0030280001107983 */ /* 0x000ee40000300a00 */
[----:B---3--:R-:W-:Y:S01]  /*3cb70*/  HMMA.16816.F32.BF16 R8, R8, R12, R16 ;  /* 0x0000000c0808723c */ /* 0x008fe20000041810 */
[----:B------:R-:W3:Y:S01]  /*3cb80*/  LDL.LU.64 R18, [R1+0x3020] ;  /* 0x0030200001127983 */ /* 0x000ee20000300a00 */
[----:B------:R-:W3:Y:S02]  /*3cb90*/  LDL.LU.64 R16, [R1+0x3018] ;  /* 0x0030180001107983 */ /* 0x000ee40000300a00 */
[----:B------:R0:W-:Y:S03]  /*3cba0*/  STL.64 [R1+0x2fb0], R12 ;  /* 0x002fb00c01007387 */ /* 0x0001e60000100a00 */
[----:B0-----:R-:W-:-:S02]  /*3cbb0*/  IMAD.MOV.U32 R12, RZ, RZ, R2 ;  /* 0x000000ffff0c7224 */ /* 0x001fc400078e0002 */
[----:B------:R-:W-:Y:S02]  /*3cbc0*/  IMAD.MOV.U32 R13, RZ, RZ, R0 ;  /* 0x000000ffff0d7224 */ /* 0x000fe400078e0000 */
[----:B------:R-:W-:Y:S11]  /*3cbd0*/  IMAD.MOV.U32 R2, RZ, RZ, R24 ;  /* 0x000000ffff027224 */ /* 0x000ff600078e0018 */
[----:B------:R-:W-:Y:S01]  /*3cbe0*/  @!UPT UIADD3 URZ, URZ, URZ, URZ ;  /* 0x0000003f3f3ff290 */ /* 0x000fe2000fffe03f */
[----:B------:R0:W-:Y:S01]  /*3cbf0*/  STL.64 [R1+0xb0], R8 ;  /* 0x0000b00801007387 */ /* 0x0001e20000100a00 */
[----:B------:R-:W-:Y:S02]  /*3cc00*/  STL.64 [R1+0xb8], R10 ;  /* 0x0000b80a01007387 */ /* 0x000fe40000100a00 */
[----:B------:R-:W-:Y:S01]  /*3cc10*/  IMAD.MOV.U32 R0, RZ, RZ, R25 ;  /* 0x000000ffff007224 */ /* 0x000fe200078e0019 */
[----:B0-----:R-:W4:Y:S01]  /*3cc20*/  LDL.64 R8, [R1] ;  /* 0x0000000001087983 */ /* 0x001f220000100a00 */
        /* <DEDUP_REMOVED lines=8> */
[C---:B---3--:R-:W-:Y:S11]  /*3ccb0*/  HMMA.16816.F32.BF16 R20, R16.reuse, R24, R20 ;  /* 0x000000181014723c */ /* 0x048ff60000041814 */
[----:B------:R-:W-:Y:S11]  /*3ccc0*/  @!UPT UIADD3 URZ, URZ, URZ, URZ ;  /* 0x0000003f3f3ff290 */ /* 0x000ff6000fffe03f */
[----:B------:R-:W-:Y:S01]  /*3ccd0*/  @!UPT UIADD3 URZ, URZ, URZ, URZ ;  /* 0x0000003f3f3ff290 */ /* 0x000fe2000fffe03f */
[----:B------:R0:W-:Y:S01]  /*3cce0*/  STL.64 [R1+0xf0], R20 ;  /* 0x0000f01401007387 */ /* 0x0001e20000100a00 */
[----:B------:R-:W-:Y:S03]  /*3ccf0*/  STL.64 [R1+0xf8], R22 ;  /* 0x0000f81601007387 */ /* 0x000fe60000100a00 */
[----:B0-----:R-:W2:Y:S01]  /*3cd00*/  LDL.LU.64 R20, [R1+0x2ff8] ;  /* 0x002ff80001147983 */ /* 0x001ea20000300a00 */
[----:B------:R0:W-:Y:S03]  /*3cd10*/  STL.64 [R1+0x2f88], R24 ;  /* 0x002f881801007387 */ /* 0x0001e60000100a00 */
[----:B0-----:R-:W3:Y:S01]  /*3cd20*/  LDL.LU R24, [R1+0x200] ;  /* 0x0002000001187983 */ /* 0x001ee20000300800 */
[----:B------:R-:W3:Y:S02]  /*3cd30*/  LDL.LU R25, [R1+0x204] ;  /* 0x0002040001197983 */ /* 0x000ee40000300800 */
[----:B------:R-:W3:Y:S02]  /*3cd40*/  LDL.LU R26, [R1+0x208] ;  /* 0x00020800011a7983 */ /* 0x000ee40000300800 */
[----:B------:R-:W3:Y:S01]  /*3cd50*/  LDL.LU R27, [R1+0x20c] ;  /* 0x00020c00011b7983 */ /* 0x000ee20000300800 */
        /* <DEDUP_REMOVED lines=8> */
[----:B------:R-:W4:Y:S02]  /*3cde0*/  LDL.LU.64 R22, [R1+0x2fe0] ;  /* 0x002fe00001167983 */ /* 0x000f240000300a00 */
[----:B------:R-:W4:Y:S02]  /*3cdf0*/  LDL.LU.64 R20, [R1+0x2fd8] ;  /* 0x002fd80001147983 */ /* 0x000f240000300a00 */
[C---:B----4-:R-:W-:Y:S11]  /*3ce00*/  HMMA.16816.F32.BF16 R20, R16.reuse, R8, R20 ;  /* 0x000000081014723c */ /* 0x050ff60000041814 */
[----:B------:R-:W-:Y:S11]  /*3ce10*/  @!UPT UIADD3 URZ, URZ, URZ, URZ ;  /* 0x0000003f3f3ff290 */ /* 0x000ff6000fffe03f */
[----:B------:R-:W-:Y:S01]  /*3ce20*/  @!UPT UIADD3 URZ, URZ, URZ, URZ ;  /* 0x0000003f3f3ff290 */ /* 0x000fe2000fffe03f */
[----:B------:R-:W-:Y:S01]  /*3ce30*/  STL.64 [R1+0xd0], R20 ;  /* 0x0000d01401007387 */ /* 0x000fe20000100a00 */
[----:B------:R0:W-:Y:S03]  /*3ce40*/  STL.64 [R1+0xd8], R22 ;  /* 0x0000d81601007387 */ /* 0x0001e60000100a00 */
[----:B0-----:R-:W2:Y:S01]  /*3ce50*/  LDL.LU.64 R22, [R1+0x2fd0] ;  /* 0x002fd00001167983 */ /* 0x001ea20000300a00 */
[----:B------:R-:W2:Y:S01]  /*3ce60*/  LDL.LU.64 R20, [R1+0x2fc8] ;  /* 0x002fc80001147983 */ /* 0x000ea20000300a00 */
[C---:B---3--:R-:W-:Y:S01]  /*3ce70*/  HMMA.16816.F32.BF16 R24, R16.reuse, R12, R24 ;  /* 0x0000000c1018723c */ /* 0x048fe20000041818 */
[----:B------:R-:W-:Y:S11]  /*3ce80*/  STL.64 [R1+0x2f68], R8 ;  /* 0x002f680801007387 */ /* 0x000ff60000100a00 */
[----:B------:R-:W-:Y:S11]  /*3ce90*/  @!UPT UIADD3 URZ, URZ, URZ, URZ ;  /* 0x0000003f3f3ff290 */ /* 0x000ff6000fffe03f */
[----:B------:R-:W-:Y:S01]  /*3cea0*/  STL.64 [R1+0x200], R24 ;  /* 0x0002001801007387 */ /* 0x000fe20000100a00 */
[----:B------:R-:W-:Y:S01]  /*3ceb0*/  STL.64 [R1+0x208], R26 ;  /* 0x0002081a01007387 */ /* 0x000fe20000100a00 */
[----:B--2---:R-:W-:Y:S11]  /*3cec0*/  HMMA.16816.F32.BF16 R12, R16, R4, R20 ;  /* 0x00000004100c723c */ /* 0x004ff60000041814 */
[----:B------:R-:W-:Y:S11]  /*3ced0*/  @!UPT UIADD3 URZ, URZ, URZ, URZ ;  /* 0x0000003f3f3ff290 */ /* 0x000ff6000fffe03f */
[----:B------:R-:W-:Y:S01]  /*3cee0*/  @!UPT UIADD3 URZ, URZ, URZ, URZ ;  /* 0x0000003f3f3ff290 */ /* 0x000fe2000fffe03f */
[----:B------:R0:W-:Y:S01]  /*3cef0*/  STL.64 [R1+0x2b0], R12 ;  /* 0x0002b00c01007387 */ /* 0x0001e20000100a00 */
[----:B------:R-:W-:Y:S03]  /*3cf00*/  STL.64 [R1+0x2b8], R14 ;  /* 0x0002b80e01007387 */ /* 0x000fe60000100a00 */
[----:B0-----:R-:W2:Y:S01]  /*3cf10*/  LDL.64 R12, [R1+0x50] ;  /* 0x00005000010c7983 */ /* 0x001ea20000100a00 */
[----:B------:R-:W3:Y:S02]  /*3cf20*/  LDL.LU R20, [R1+0x4b0] ;  /* 0x0004b00001147983 */ /* 0x000ee40000300800 */
[----:B------:R-:W3:Y:S02]  /*3cf30*/  LDL.LU R21, [R1+0x4b4] ;  /* 0x0004b40001157983 */ /* 0x000ee40000300800 */
[----:B------:R-:W4:Y:S01]  /*3cf40*/  LDL.LU R22, [R1+0x4b8] ;  /* 0x0004b80001167983 */ /* 0x000f220000300800 */
[----:B------:R-:W4:Y:S01]  /*3cf50*/  LDL.LU R23, [R1+0x4bc] ;  /* 0x0004bc0001177983 */ /* 0x000f220000300800 */
[----:B------:R-:W-:-:S02]  /*3cf60*/  IMAD.MOV.U32 R8, RZ, RZ, R10 ;  /* 0x000000ffff087224 */ /* 0x000fc400078e000a */
[----:B------:R-:W-:Y:S01]  /*3cf70*/  IMAD.MOV.U32 R9, RZ, RZ, R3 ;  /* 0x000000ffff097224 */ /* 0x000fe200078e0003 */
[----:B----4-:R-:W-:Y:S01]  /*3cf80*/  STL.64 [R1+0x2fc0], R22 ;  /* 0x002fc01601007387 */ /* 0x010fe20000100a00 */
[----:B---3--:R0:W-:Y:S03]  /*3cf90*/  STL.64 [R1+0x2fb8], R20 ;  /* 0x002fb81401007387 */ /* 0x0081e60000100a00 */
[----:B0-----:R-:W2:Y:S01]  /*3cfa0*/  LDL.LU R20, [R1+0x4c0] ;  /* 0x0004c00001147983 */ /* 0x001ea20000300800 */
[----:B------:R-:W2:Y:S02]  /*3cfb0*/  LDL.LU R21, [R1+0x4c4] ;  /* 0x0004c40001157983 */ /* 0x000ea40000300800 */
[----:B------:R-:W2:Y:S02]  /*3cfc0*/  LDL.LU R22, [R1+0x4c8] ;  /* 0x0004c80001167983 */ /* 0x000ea40000300800 */
[----:B------:R-:W2:Y:S01]  /*3cfd0*/  LDL.LU R23, [R1+0x4cc] ;  /* 0x0004cc0001177983 */ /* 0x000ea20000300800 */
[----:B------:R0:W-:Y:S04]  /*3cfe0*/  STL.64 [R1+0x2f80], R8 ;  /* 0x002f800801007387 */ /* 0x0001e80000100a00 */
[----:B0-----:R-:W3:Y:S01]  /*3cff0*/  LDL.LU R8, [R1+0x490] ;  /* 0x0004900001087983 */ /* 0x001ee20000300800 */
[----:B------:R-:W3:Y:S02]  /*3d000*/  LDL.LU R9, [R1+0x494] ;  /* 0x0004940001097983 */ /* 0x000ee40000300800 */
[----:B------:R-:W4:Y:S02]  /*3d010*/  LDL.LU R10, [R1+0x498] ;  /* 0x00049800010a7983 */ /* 0x000f240000300800 */
[----:B------:R-:W4:Y:S02]  /*3d020*/  LDL.LU R11, [R1+0x49c] ;  /* 0x00049c00010b7983 */ /* 0x000f240000300800 */
[----:B----4-:R-:W-:Y:S01]  /*3d030*/  STL.64 [R1+0x2f98], R10 ;  /* 0x002f980a01007387 */ /* 0x010fe20000100a00 */
[----:B---3--:R0:W-:Y:S03]  /*3d040*/  STL.64 [R1+0x2f90], R8 ;  /* 0x002f900801007387 */ /* 0x0081e60000100a00 */
[----:B0-----:R-:W3:Y:S01]  /*3d050*/  LDL.LU R8, [R1+0x4a0] ;  /* 0x0004a00001087983 */ /* 0x001ee20000300800 */
[----:B------:R-:W3:Y:S02]  /*3d060*/  LDL.LU R9, [R1+0x4a4] ;  /* 0x0004a40001097983 */ /* 0x000ee40000300800 */
[----:B------:R-:W3:Y:S02]  /*3d070*/  LDL.LU R10, [R1+0x4a8] ;  /* 0x0004a800010a7983 */ /* 0x000ee40000300800 */
[----:B------:R-:W3:Y:S01]  /*3d080*/  LDL.LU R11, [R1+0x4ac] ;  /* 0x0004ac00010b7983 */ /* 0x000ee20000300800 */
[----:B------:R-:W-:Y:S01]  /*3d090*/  STL.64 [R1+0x2f48], R6 ;  /* 0x002f480601007387 */ /* 0x000fe20000100a00 */
[----:B------:R0:W-:Y:S03]  /*3d0a0*/  STL.64 [R1+0x2f40], R4 ;  /* 0x002f400401007387 */ /* 0x0001e60000100a00 */
[----:B0-----:R-:W4:Y:S01]  /*3d0b0*/  LDL.64 R4, [R1+0x30] ;  /* 0x0000300001047983 */ /* 0x001f220000100a00 */
[----:B--2---:R-:W-:Y:S03]  /*3d0c0*/  HMMA.16816.F32.BF16 R20, R16, R12, R20 ;  /* 0x0000000c1014723c */ /* 0x004fe60000041814 */
[----:B----4-:R0:W-:Y:S04]  /*3d0d0*/  STL.64 [R1+0x2f60], R4 ;  /* 0x002f600401007387 */ /* 0x0101e80000100a00 */
[----:B0-----:R-:W2:Y:S01]  /*3d0e0*/  LDL.LU R4, [R1+0x430] ;  /* 0x0004300001047983 */ /* 0x001ea20000300800 */
[----:B------:R-:W2:Y:S02]  /*3d0f0*/  LDL.LU R5, [R1+0x434] ;  /* 0x0004340001057983 */ /* 0x000ea40000300800 */
[----:B------:R-:W4:Y:S02]  /*3d100*/  LDL.LU R6, [R1+0x438] ;  /* 0x0004380001067983 */ /* 0x000f240000300800 */
[----:B------:R-:W4:Y:S02]  /*3d110*/  LDL.LU R7, [R1+0x43c] ;  /* 0x00043c0001077983 */ /* 0x000f240000300800 */
[----:B------:R-:W-:-:S02]  /*3d120*/  IMAD.MOV.U32 R24, RZ, RZ, R2 ;  /* 0x000000ffff187224 */ /* 0x000fc400078e0002 */
[----:B------:R-:W-:Y:S02]  /*3d130*/  IMAD.MOV.U32 R25, RZ, RZ, R0 ;  /* 0x000000ffff197224 */ /* 0x000fe400078e0000 */
[----:B------:R-:W-:Y:S02]  /*3d140*/  IMAD.MOV.U32 R2, RZ, RZ, R12 ;  /* 0x000000ffff027224 */ /* 0x000fe400078e000c */
[----:B------:R-:W-:Y:S01]  /*3d150*/  IMAD.MOV.U32 R0, RZ, RZ, R13 ;  /* 0x000000ffff007224 */ /* 0x000fe200078e000d */
        /* <DEDUP_REMOVED lines=9> */
[----:B------:R-:W4:Y:S02]  /*3d1f0*/  LDL.LU.64 R20, [R1+0x2fb8] ;  /* 0x002fb80001147983 */ /* 0x000f240000300a00 */
[----:B------:R-:W4:Y:S02]  /*3d200*/  LDL.LU.64 R12, [R1+0x2fb0] ;  /* 0x002fb000010c7983 */ /* 0x000f240000300a00 */
[----:B----4-:R-:W-:Y:S01]  /*3d210*/  HMMA.16816.F32.BF16 R16, R16, R12, R20 ;  /* 0x0000000c1010723c */ /* 0x010fe20000041814 */
[----:B------:R-:W3:Y:S01]  /*3d220*/  LDL.LU.64 R22, [R1+0x2fa8] ;  /* 0x002fa80001167983 */ /* 0x000ee20000300a00 */
[----:B------:R-:W3:Y:S02]  /*3d230*/  LDL.LU.64 R20, [R1+0x2fa0] ;  /* 0x002fa00001147983 */ /* 0x000ee40000300a00 */
[----:B------:R0:W-:Y:S02]  /*3d240*/  STL.64 [R1+0x2f38], R12 ;  /* 0x002f380c01007387 */ /* 0x0001e40000100a00 */
[----:B0-----:R-:W4:Y:S11]  /*3d250*/  LDL.LU R12, [R1+0x400] ;  /* 0x00040000010c7983 */ /* 0x001f360000300800 */
[----:B------:R-:W-:Y:S06]  /*3d260*/  @!UPT UIADD3 URZ, URZ, URZ, URZ ;  /* 0x0000003f3f3ff290 */ /* 0x000fec000fffe03f */
[----:B------:R-:W-:Y:S01]  /*3d270*/  STL.64 [R1+0x3e0], R16 ;  /* 0x0003e01001007387 */ /* 0x000fe20000100a00 */
[----:B------:R-:W-:Y:S02]  /*3d280*/  STL.64 [R1+0x3e8], R18 ;  /* 0x0003e81201007387 */ /* 0x000fe40000100a00 */
[----:B------:R-:W4:Y:S02]  /*3d290*/  LDL.LU R13, [R1+0x404] ;  /* 0x00040400010d7983 */ /* 0x000f240000300800 */
[----:B------:R-:W2:Y:S01]  /*3d2a0*/  LDL.LU R14, [R1+0x408] ;  /* 0x00040800010e7983 */ /* 0x000ea20000300800 */
[----:B------:R-:W2:Y:S04]  /*3d2b0*/  LDL.LU R15, [R1+0x40c] ;  /* 0x00040c00010f7983 */ /* 0x000ea80000300800 */
[----:B--2---:R-:W-:Y:S01]  /*3d2c0*/  STL.64 [R1+0x2f58], R14 ;  /* 0x002f580e01007387 */ /* 0x004fe20000100a00 */
[----:B----4-:R0:W-:Y:S03]  /*3d2d0*/  STL.64 [R1+0x2f50], R12 ;  /* 0x002f500c01007387 */ /* 0x0101e60000100a00 */
[----:B0-----:R-:W2:Y:S01]  /*3d2e0*/  LDL.LU R12, [R1+0x420] ;  /* 0x00042000010c7983 */ /* 0x001ea20000300800 */
[----:B------:R-:W2:Y:S02]  /*3d2f0*/  LDL.LU R13, [R1+0x424] ;  /* 0x00042400010d7983 */ /* 0x000ea40000300800 */
[----:B------:R-:W2:Y:S02]  /*3d300*/  LDL.LU R14, [R1+0x428] ;  /* 0x00042800010e7983 */ /* 0x000ea40000300800 */
[----:B------:R-:W2:Y:S01]  /*3d310*/  LDL.LU R15, [R1+0x42c] ;  /* 0x00042c00010f7983 */ /* 0x000ea20000300800 */
[----:B------:R-:W4:Y:S01]  /*3d320*/  LDL R19, [R1+0x139c] ;  /* 0x00139c0001137983 */ /* 0x000f220000100800 */
[C---:B---3--:R-:W-:Y:S03]  /*3d330*/  HMMA.16816.F32.BF16 R24, R20.reuse, R24, R8 ;  /* 0x000000181418723c */ /* 0x048fe60000041808 */
[----:B----4-:R-:W-:Y:S01]  /*3d340*/  STL [R1+0x2e68], R19 ;  /* 0x002e681301007387 */ /* 0x010fe20000100800 */
[----:B------:R-:W3:Y:S02]  /*3d350*/  LDL.LU.64 R10, [R1+0x2f98] ;  /* 0x002f9800010a7983 */ /* 0x000ee40000300a00 */
[----:B------:R-:W3:Y:S11]  /*3d360*/  LDL.LU.64 R8, [R1+0x2f90] ;  /* 0x002f900001087983 */ /* 0x000ef60000300a00 */
[----:B------:R-:W-:Y:S06]  /*3d370*/  @!UPT UIADD3 URZ, URZ, URZ, URZ ;  /* 0x0000003f3f3ff290 */ /* 0x000fec000fffe03f */
[----:B------:R0:W-:Y:S01]  /*3d380*/  STL.64 [R1+0x460], R24 ;  /* 0x0004601801007387 */ /* 0x0001e20000100a00 */
[----:B------:R3:W-:Y:S04]  /*3d390*/  STL.64 [R1+0x468], R26 ;  /* 0x0004681a01007387 */ /* 0x0007e80000100a00 */
[----:B0-----:R-:W3:Y:S02]  /*3d3a0*/  LDL.LU.64 R24, [R1+0x2f88] ;  /* 0x002f880001187983 */ /* 0x001ee40000300a00 */
[C---:B---3--:R-:W-:Y:S02]  /*3d3b0*/  HMMA.16816.F32.BF16 R24, R20.reuse, R24, R8 ;  /* 0x000000181418723c */ /* 0x048fe40000041808 */
[----:B------:R-:W3:Y:S11]  /*3d3c0*/  LDL.LU.64 R8, [R1+0x2f80] ;  /* 0x002f800001087983 */ /* 0x000ef60000300a00 */
[----:B------:R-:W-:Y:S10]  /*3d3d0*/  @!UPT UIADD3 URZ, URZ, URZ, URZ ;  /* 0x0000003f3f3ff290 */ /* 0x000ff4000fffe03f */
[----:B------:R0:W-:Y:S01]  /*3d3e0*/  STL.64 [R1+0x450], R24 ;  /* 0x0004501801007387 */ /* 0x0001e20000100a00 */
[----:B------:R1:W-:Y:S03]  /*3d3f0*/  STL.64 [R1+0x458], R26 ;  /* 0x0004581a01007387 */ /* 0x0003e60000100a00 */
[----:B0-----:R-:W4:Y:S01]  /*3d400*/  LDL.LU R24, [R1+0x3c0] ;  /* 0x0003c00001187983 */ /* 0x001f220000300800 */
[----:B------:R-:W4:Y:S02]  /*3d410*/  LDL.LU R25, [R1+0x3c4] ;  /* 0x0003c40001197983 */ /* 0x000f240000300800 */
[----:B-1----:R-:W4:Y:S02]  /*3d420*/  LDL.LU R26, [R1+0x3c8] ;  /* 0x0003c800011a7983 */ /* 0x002f240000300800 */
[----:B------:R-:W4:Y:S01]  /*3d430*/  LDL.LU R27, [R1+0x3cc] ;  /* 0x0003cc00011b7983 */ /* 0x000f220000300800 */
[C---:B---3--:R-:W-:Y:S01]  /*3d440*/  HMMA.16816.F32.BF16 R8, R20.reuse, R8, R4 ;  /* 0x000000081408723c */ /* 0x048fe20000041804 */
[----:B------:R-:W3:Y:S01]  /*3d450*/  LDL.LU.64 R6, [R1+0x2f78] ;  /* 0x002f780001067983 */ /* 0x000ee20000300a00 */
[----:B------:R-:W3:Y:S11]  /*3d460*/  LDL.LU.64 R4, [R1+0x2f70] ;  /* 0x002f700001047983 */ /* 0x000ef60000300a00 */
[----:B------:R-:W-:Y:S10]  /*3d470*/  @!UPT UIADD3 URZ, URZ, URZ, URZ ;  /* 0x0000003f3f3ff290 */ /* 0x000ff4000fffe03f */
[----:B------:R0:W-:Y:S01]  /*3d480*/  STL.64 [R1+0x440], R8 ;  /* 0x0004400801007387 */ /* 0x0001e20000100a00 */
[----:B------:R-:W-:Y:S03]  /*3d490*/  STL.64 [R1+0x448], R10 ;  /* 0x0004480a01007387 */ /* 0x000fe60000100a00 */
[----:B0-----:R-:W3:Y:S02]  /*3d4a0*/  LDL.LU.64 R8, [R1+0x2f68] ;  /* 0x002f680001087983 */ /* 0x001ee40000300a00 */
[C---:B---3--:R-:W-:Y:S11]  /*3d4b0*/  HMMA.16816.F32.BF16 R4, R20.reuse, R8, R4 ;  /* 0x000000081404723c */ /* 0x048ff60000041804 */
[----:B------:R-:W-:Y:S11]  /*3d4c0*/  @!UPT UIADD3 URZ, URZ, URZ, URZ ;  /* 0x0000003f3f3ff290 */ /* 0x000ff6000fffe03f */
[----:B------:R-:W-:Y:S01]  /*3d4d0*/  @!UPT UIADD3 URZ, URZ, URZ, URZ ;  /* 0x0000003f3f3ff290 */ /* 0x000fe2000fffe03f */
[----:B------:R0:W-:Y:S01]  /*3d4e0*/  STL.64 [R1+0x430], R4 ;  /* 0x0004300401007387 */ /* 0x0001e20000100a00 */
[----:B------:R-:W-:Y:S03]  /*3d4f0*/  STL.64 [R1+0x438], R6 ;  /* 0x0004380601007387 */ /* 0x000fe60000100a00 */
[----:B0-----:R-:W2:Y:S01]  /*3d500*/  LDL.LU.64 R4, [R1+0x2f60] ;  /* 0x002f600001047983 */ /* 0x001ea20000300a00 */
[----:B------:R0:W-:Y:S02]  /*3d510*/  STL.64 [R1+0x2f08], R8 ;  /* 0x002f080801007387 */ /* 0x0001e40000100a00 */
[----:B------:R-:W-:Y:S02]  /*3d520*/  IMAD.MOV.U32 R16, RZ, RZ, R2 ;  /* 0x000000ffff107224 */ /* 0x000fe400078e0002 */
[----:B------:R-:W-:Y:S01]  /*3d530*/  IMAD.MOV.U32 R17, RZ, RZ, R0 ;  /* 0x000000ffff117224 */ /* 0x000fe200078e0000 */
        /* <DEDUP_REMOVED lines=13> */
[----:B------:R-:W3:Y:S02]  /*3d610*/  LDL.LU.64 R4, [R1+0x2f40] ;  /* 0x002f400001047983 */ /* 0x000ee40000300a00 */
[C---:B---3--:R-:W-:Y:S11]  /*3d620*/  HMMA.16816.F32.BF16 R8, R20.reuse, R4, R8 ;  /* 0x000000041408723c */ /* 0x048ff60000041808 */
[----:B------:R-:W-:Y:S11]  /*3d630*/  @!UPT UIADD3 URZ, URZ, URZ, URZ ;  /* 0x0000003f3f3ff290 */ /* 0x000ff6000fffe03f */
[----:B------:R-:W-:Y:S01]  /*3d640*/  @!UPT UIADD3 URZ, URZ, URZ, URZ ;  /* 0x0000003f3f3ff290 */ /* 0x000fe2000fffe03f */
[----:B------:R0:W-:Y:S01]  /*3d650*/  STL.64 [R1+0x410], R8 ;  /* 0x0004100801007387 */ /* 0x0001e20000100a00 */
[----:B------:R-:W-:Y:S03]  /*3d660*/  STL.64 [R1+0x418], R10 ;  /* 0x0004180a01007387 */ /* 0x000fe60000100a00 */
[----:B0-----:R-:W3:Y:S04]  /*3d670*/  LDL.64 R8, [R1+0x20] ;  /* 0x0000200001087983 */ /* 0x001ee80000100a00 */
[----:B---3--:R0:W-:Y:S04]  /*3d680*/  STL.64 [R1+0x2f10], R8 ;  /* 0x002f100801007387 */ /* 0x0081e80000100a00 */
[----:B0-----:R-:W3:Y:S01]  /*3d690*/  LDL.64 R8, [R1+0x40] ;  /* 0x0000400001087983 */ /* 0x001ee20000100a00 */
[----:B--2---:R-:W-:Y:S02]  /*3d6a0*/  STL.64 [R1+0x2ef8], R6 ;  /* 0x002ef80601007387 */ /* 0x004fe40000100a00 */
[----:B------:R0:W-:Y:S02]  /*3d6b0*/  STL.64 [R1+0x2ef0], R4 ;  /* 0x002ef00401007387 */ /* 0x0001e40000100a00 */
[----:B0-----:R-:W2:Y:S01]  /*3d6c0*/  LDL.LU R4, [R1+0x480] ;  /* 0x0004800001047983 */ /* 0x001ea20000300800 */
[----:B------:R-:W2:Y:S02]  /*3d6d0*/  LDL.LU R5, [R1+0x484] ;  /* 0x0004840001057983 */ /* 0x000ea40000300800 */
[----:B------:R-:W2:Y:S02]  /*3d6e0*/  LDL.LU R6, [R1+0x488] ;  /* 0x0004880001067983 */ /* 0x000ea40000300800 */
[----:B------:R-:W2:Y:S01]  /*3d6f0*/  LDL.LU R7, [R1+0x48c] ;  /* 0x00048c0001077983 */ /* 0x000ea20000300800 */
[C---:B------:R-:W-:Y:S01]  /*3d700*/  HMMA.16816.F32.BF16 R16, R20.reuse, R16, R12 ;  /* 0x000000101410723c */ /* 0x040fe2000004180c */
[----:B--2---:R-:W-:Y:S01]  /*3d710*/  STL.64 [R1+0x2f20], R6 ;  /* 0x002f200601007387 */ /* 0x004fe20000100a00 */
[----:B------:R0:W-:Y:S03]  /*3d720*/  STL.64 [R1+0x2f18], R4 ;  /* 0x002f180401007387 */ /* 0x0001e60000100a00 */
[----:B0-----:R-:W3:Y:S01]  /*3d730*/  LDL.LU R4, [R1+0x3d0] ;  /* 0x0003d00001047983 */ /* 0x001ee20000300800 */
[----:B------:R-:W3:Y:S02]  /*3d740*/  LDL.LU R5, [R1+0x3d4] ;  /* 0x0003d40001057983 */ /* 0x000ee40000300800 */
[----:B------:R-:W3:Y:S02]  /*3d750*/  LDL.LU R6, [R1+0x3d8] ;  /* 0x0003d80001067983 */ /* 0x000ee40000300800 */
[----:B------:R-:W3:Y:S01]  /*3d760*/  LDL.LU R7, [R1+0x3dc] ;  /* 0x0003dc0001077983 */ /* 0x000ee20000300800 */
[----:B------:R-:W4:Y:S11]  /*3d770*/  LDL.LU.64 R12, [R1+0x2f38] ;  /* 0x002f3800010c7983 */ /* 0x000f360000300a00 */
[----:B------:R-:W-:Y:S01]  /*3d780*/  @!UPT UIADD3 URZ, URZ, URZ, URZ ;  /* 0x0000003f3f3ff290 */ /* 0x000fe2000fffe03f */
[----:B------:R0:W-:Y:S02]  /*3d790*/  STL.64 [R1+0x400], R16 ;  /* 0x0004001001007387 */ /* 0x0001e40000100a00 */
[----:B------:R1:W-:Y:S01]  /*3d7a0*/  STL.64 [R1+0x408], R18 ;  /* 0x0004081201007387 */ /* 0x0003e20000100a00 */
[----:B0-----:R-:W2:Y:S01]  /*3d7b0*/  LDL.LU R16, [R1+0x260] ;  /* 0x0002600001107983 */ /* 0x001ea20000300800 */
[----:B------:R-:W2:Y:S02]  /*3d7c0*/  LDL.LU R17, [R1+0x264] ;  /* 0x0002640001117983 */ /* 0x000ea40000300800 */
[----:B-1----:R-:W2:Y:S02]  /*3d7d0*/  LDL.LU R18, [R1+0x268] ;  /* 0x0002680001127983 */ /* 0x002ea40000300800 */
[----:B------:R-:W2:Y:S01]  /*3d7e0*/  LDL.LU R19, [R1+0x26c] ;  /* 0x00026c0001137983 */ /* 0x000ea20000300800 */
[----:B----4-:R-:W-:Y:S01]  /*3d7f0*/  HMMA.16816.F32.BF16 R20, R20, R12, R24 ;  /* 0x0000000c1414723c */ /* 0x010fe20000041818 */
[----:B--2---:R-:W-:Y:S01]  /*3d800*/  STL.64 [R1+0x2e78], R18 ;  /* 0x002e781201007387 */ /* 0x004fe20000100a00 */
[----:B------:R0:W-:Y:S03]  /*3d810*/  STL.64 [R1+0x2e70], R16 ;  /* 0x002e701001007387 */ /* 0x0001e60000100a00 */
[----:B0-----:R-:W2:Y:S01]  /*3d820*/  LDL.LU.64 R16, [R1+0x10] ;  /* 0x0000100001107983 */ /* 0x001ea20000300a00 */
[----:B------:R-:W3:Y:S02]  /*3d830*/  LDL.LU.64 R26, [R1+0x2f30] ;  /* 0x002f3000011a7983 */ /* 0x000ee40000300a00 */
[----:B------:R-:W3:Y:S02]  /*3d840*/  LDL.LU.64 R24, [R1+0x2f28] ;  /* 0x002f280001187983 */ /* 0x000ee40000300a00 */
[----:B------:R0:W-:Y:S02]  /*3d850*/  STL.64 [R1+0x2ed0], R12 ;  /* 0x002ed00c01007387 */ /* 0x0001e40000100a00 */
[----:B0-----:R-:W2:Y:S11]  /*3d860*/  LDL.LU R12, [R1+0x3b0] ;  /* 0x0003b000010c7983 */ /* 0x001eb60000300800 */
[----:B------:R0:W-:Y:S02]  /*3d870*/  STL.64 [R1+0x360], R20 ;  /* 0x0003601401007387 */ /* 0x0001e40000100a00 */
[----:B------:R1:W-:Y:S02]  /*3d880*/  STL.64 [R1+0x368], R22 ;  /* 0x0003681601007387 */ /* 0x0003e40000100a00 */
[----:B------:R-:W2:Y:S01]  /*3d890*/  LDL.LU R13, [R1+0x3b4] ;  /* 0x0003b400010d7983 */ /* 0x000ea20000300800 */
[----:B------:R-:W2:Y:S01]  /*3d8a0*/  LDL.LU R14, [R1+0x3b8] ;  /* 0x0003b800010e7983 */ /* 0x000ea20000300800 */
[----:B------:R-:W2:Y:S03]  /*3d8b0*/  LDL.LU R15, [R1+0x3bc] ;  /* 0x0003bc00010f7983 */ /* 0x000ea60000300800 */
[----:B0-----:R-:W4:Y:S01]  /*3d8c0*/  LDL.LU R20, [R1+0x240] ;  /* 0x0002400001147983 */ /* 0x001f220000300800 */
[----:B------:R-:W4:Y:S02]  /*3d8d0*/  LDL.LU R21, [R1+0x244] ;  /* 0x0002440001157983 */ /* 0x000f240000300800 */
[----:B-1----:R-:W2:Y:S02]  /*3d8e0*/  LDL.LU R22, [R1+0x248] ;  /* 0x0002480001167983 */ /* 0x002ea40000300800 */
[----:B------:R-:W2:Y:S01]  /*3d8f0*/  LDL.LU R23, [R1+0x24c] ;  /* 0x00024c0001177983 */ /* 0x000ea20000300800 */
[----:B---3--:R-:W-:Y:S01]  /*3d900*/  HMMA.16816.F32.BF16 R4, R24, R8, R4 ;  /* 0x000000081804723c */ /* 0x008fe20000041804 */
[----:B--2---:R-:W-:Y:S01]  /*3d910*/  STL.64 [R1+0x2e50], R22 ;  /* 0x002e501601007387 */ /* 0x004fe20000100a00 */
[----:B----4-:R0:W-:Y:S02]  /*3d920*/  STL.64 [R1+0x2e48], R20 ;  /* 0x002e481401007387 */ /* 0x0101e40000100a00 */
[----:B0-----:R-:W-:-:S02]  /*3d930*/  IMAD.MOV.U32 R20, RZ, RZ, R2 ;  /* 0x000000ffff147224 */ /* 0x001fc400078e0002 */
[----:B------:R-:W-:-:S05]  /*3d940*/  IMAD.MOV.U32 R21, RZ, RZ, R0 ;  /* 0x000000ffff157224 */ /* 0x000fca00078e0000 */
[----:B------:R0:W-:Y:S01]  /*3d950*/  STL.64 [R1+0x2f00], R20 ;  /* 0x002f001401007387 */ /* 0x0001e20000100a00 */
[----:B------:R-:W-:Y:S02]  /*3d960*/  IMAD.MOV.U32 R2, RZ, RZ, R8 ;  /* 0x000000ffff027224 */ /* 0x000fe400078e0008 */
[----:B------:R-:W-:Y:S01]  /*3d970*/  IMAD.MOV.U32 R0, RZ, RZ, R9 ;  /* 0x000000ffff007224 */ /* 0x000fe200078e0009 */
[----:B0-----:R-:W2:Y:S01]  /*3d980*/  LDL.LU R20, [R1+0x3a0] ;  /* 0x0003a00001147983 */ /* 0x001ea20000300800 */
[----:B------:R-:W2:Y:S02]  /*3d990*/  LDL.LU R21, [R1+0x3a4] ;  /* 0x0003a40001157983 */ /* 0x000ea40000300800 */
[----:B------:R-:W2:Y:S02]  /*3d9a0*/  LDL.LU R22, [R1+0x3a8] ;  /* 0x0003a80001167983 */ /* 0x000ea40000300800 */
[----:B------:R-:W2:Y:S03]  /*3d9b0*/  LDL.LU R23, [R1+0x3ac] ;  /* 0x0003ac0001177983 */ /* 0x000ea60000300800 */
[----:B------:R-:W-:Y:S01]  /*3d9c0*/  STL.64 [R1+0x3d0], R4 ;  /* 0x0003d00401007387 */ /* 0x000fe20000100a00 */
[----:B------:R0:W-:Y:S03]  /*3d9d0*/  STL.64 [R1+0x3d8], R6 ;  /* 0x0003d80601007387 */ /* 0x0001e60000100a00 */
[----:B0-----:R-:W3:Y:S01]  /*3d9e0*/  LDL.LU.64 R6, [R1+0x2f20] ;  /* 0x002f200001067983 */ /* 0x001ee20000300a00 */
[----:B------:R-:W3:Y:S02]  /*3d9f0*/  LDL.LU.64 R4, [R1+0x2f18] ;  /* 0x002f180001047983 */ /* 0x000ee40000300a00 */
[----:B------:R-:W3:Y:S01]  /*3da00*/  LDL.LU.64 R8, [R1+0x2f10] ;  /* 0x002f100001087983 */ /* 0x000ee20000300a00 */
[C---:B------:R-:W-:Y:S08]  /*3da10*/  HMMA.16816.F32.BF16 R12, R24.reuse, R16, R12 ;  /* 0x00000010180c723c */ /* 0x040ff0000004180c */
[----:B---3--:R-:W-:Y:S01]  /*3da20*/  HMMA.16816.F32.BF16 R4, R24, R8, R4 ;  /* 0x000000081804723c */ /* 0x008fe20000041804 */
[----:B------:R-:W-:Y:S11]  /*3da30*/  IMAD.MOV.U32 R3, RZ, RZ, R9 ;  /* 0x000000ffff037224 */ /* 0x000ff600078e0009 */
[----:B------:R-:W-:Y:S11]  /*3da40*/  @!UPT UIADD3 URZ, URZ, URZ, URZ ;  /* 0x0000003f3f3ff290 */ /* 0x000ff6000fffe03f */
[----:B------:R0:W-:Y:S01]  /*3da50*/  STL.64 [R1+0x3c0], R4 ;  /* 0x0003c00401007387 */ /* 0x0001e20000100a00 */
[----:B------:R-:W-:Y:S02]  /*3da60*/  STL.64 [R1+0x3c8], R6 ;  /* 0x0003c80601007387 */ /* 0x000fe40000100a00 */
[----:B0-----:R-:W-:Y:S02]  /*3da70*/  IMAD.MOV.U32 R4, RZ, RZ, R8 ;  /* 0x000000ffff047224 */ /* 0x001fe400078e0008 */
[----:B------:R-:W2:Y:S01]  /*3da80*/  LDL.LU.64 R8, [R1+0x2f08] ;  /* 0x002f080001087983 */ /* 0x000ea20000300a00 */
[----:B------:R0:W-:Y:S02]  /*3da90*/  STL.64 [R1+0x2e88], R16 ;  /* 0x002e881001007387 */ /* 0x0001e40000100a00 */
[----:B------:R1:W-:Y:S02]  /*3daa0*/  STL.64 [R1+0x3b0], R12 ;  /* 0x0003b00c01007387 */ /* 0x0003e40000100a00 */
[----:B------:R-:W-:Y:S02]  /*3dab0*/  STL.64 [R1+0x3b8], R14 ;  /* 0x0003b80e01007387 */ /* 0x000fe40000100a00 */
[----:B0-----:R-:W-:-:S02]  /*3dac0*/  IMAD.MOV.U32 R16, RZ, RZ, R4 ;  /* 0x000000ffff107224 */ /* 0x001fc400078e0004 */
[----:B------:R-:W-:-:S05]  /*3dad0*/  IMAD.MOV.U32 R17, RZ, RZ, R3 ;  /* 0x000000ffff117224 */ /* 0x000fca00078e0003 */
[----:B------:R0:W-:Y:S01]  /*3dae0*/  STL.64 [R1+0x2ea0], R16 ;  /* 0x002ea01001007387 */ /* 0x0001e20000100a00 */
[----:B------:R-:W3:Y:S02]  /*3daf0*/  LDL.LU R4, [R1+0x390] ;  /* 0x0003900001047983 */ /* 0x000ee40000300800 */
[----:B------:R-:W3:Y:S02]  /*3db00*/  LDL.LU R5, [R1+0x394] ;  /* 0x0003940001057983 */ /* 0x000ee40000300800 */
[----:B------:R-:W3:Y:S01]  /*3db10*/  LDL.LU R6, [R1+0x398] ;  /* 0x0003980001067983 */ /* 0x000ee20000300800 */
[----:B------:R-:W3:Y:S01]  /*3db20*/  LDL.LU R7, [R1+0x39c] ;  /* 0x00039c0001077983 */ /* 0x000ee20000300800 */
[----:B-1----:R-:W4:Y:S02]  /*3db30*/  LDL.64 R12, [R1+0x50] ;  /* 0x00005000010c7983 */ /* 0x002f240000100a00 */
[----:B0-----:R-:W-:Y:S02]  /*3db40*/  IMAD.MOV.U32 R16, RZ, RZ, R2 ;  /* 0x000000ffff107224 */ /* 0x001fe400078e0002 */
[----:B------:R-:W-:Y:S01]  /*3db50*/  IMAD.MOV.U32 R17, RZ, RZ, R0 ;  /* 0x000000ffff117224 */ /* 0x000fe200078e0000 */
[----:B----4-:R0:W-:Y:S04]  /*3db60*/  STL.64 [R1+0x2ee8], R12 ;  /* 0x002ee80c01007387 */ /* 0x0101e80000100a00 */
[----:B0-----:R-:W4:Y:S01]  /*3db70*/  LDL.LU R12, [R1+0x380] ;  /* 0x00038000010c7983 */ /* 0x001f220000300800 */
[----:B------:R-:W4:Y:S02]  /*3db80*/  LDL.LU R13, [R1+0x384] ;  /* 0x00038400010d7983 */ /* 0x000f240000300800 */
[----:B------:R-:W4:Y:S02]  /*3db90*/  LDL.LU R14, [R1+0x388] ;  /* 0x00038800010e7983 */ /* 0x000f240000300800 */
[----:B------:R-:W4:Y:S01]  /*3dba0*/  LDL.LU R15, [R1+0x38c] ;  /* 0x00038c00010f7983 */ /* 0x000f220000300800 */
[----:B------:R0:W-:Y:S04]  /*3dbb0*/  STL.64 [R1+0x2ec8], R16 ;  /* 0x002ec81001007387 */ /* 0x0001e80000100a00 */
[----:B0-----:R-:W3:Y:S01]  /*3dbc0*/  LDL.LU R16, [R1+0x2a0] ;  /* 0x0002a00001107983 */ /* 0x001ee20000300800 */
[----:B------:R-:W3:Y:S02]  /*3dbd0*/  LDL.LU R17, [R1+0x2a4] ;  /* 0x0002a40001117983 */ /* 0x000ee40000300800 */
[----:B------:R-:W3:Y:S02]  /*3dbe0*/  LDL.LU R18, [R1+0x2a8] ;  /* 0x0002a80001127983 */ /* 0x000ee40000300800 */
[----:B------:R-:W3:Y:S01]  /*3dbf0*/  LDL.LU R19, [R1+0x2ac] ;  /* 0x0002ac0001137983 */ /* 0x000ee20000300800 */
[C---:B--2---:R-:W-:Y:S01]  /*3dc00*/  HMMA.16816.F32.BF16 R20, R24.reuse, R8, R20 ;  /* 0x000000081814723c */ /* 0x044fe20000041814 */
[----:B---3--:R-:W-:Y:S01]  /*3dc10*/  STL.64 [R1+0x2ee0], R18 ;  /* 0x002ee01201007387 */ /* 0x008fe20000100a00 */
[----:B------:R0:W-:Y:S03]  /*3dc20*/  STL.64 [R1+0x2ed8], R16 ;  /* 0x002ed81001007387 */ /* 0x0001e60000100a00 */
[----:B0-----:R-:W2:Y:S01]  /*3dc30*/  LDL.LU R16, [R1+0x370] ;  /* 0x0003700001107983 */ /* 0x001ea20000300800 */
[----:B------:R-:W2:Y:S02]  /*3dc40*/  LDL.LU R17, [R1+0x374] ;  /* 0x0003740001117983 */ /* 0x000ea40000300800 */
[----:B------:R-:W2:Y:S02]  /*3dc50*/  LDL.LU R18, [R1+0x378] ;  /* 0x0003780001127983 */ /* 0x000ea40000300800 */
[----:B------:R-:W2:Y:S11]  /*3dc60*/  LDL.LU R19, [R1+0x37c] ;  /* 0x00037c0001137983 */ /* 0x000eb60000300800 */
[----:B------:R-:W-:Y:S02]  /*3dc70*/  @!UPT UIADD3 URZ, URZ, URZ, URZ ;  /* 0x0000003f3f3ff290 */ /* 0x000fe4000fffe03f */
[----:B------:R0:W-:Y:S01]  /*3dc80*/  STL.64 [R1+0x3a0], R20 ;  /* 0x0003a01401007387 */ /* 0x0001e20000100a00 */
[----:B------:R-:W-:Y:S03]  /*3dc90*/  STL.64 [R1+0x3a8], R22 ;  /* 0x0003a81601007387 */ /* 0x000fe60000100a00 */
[----:B0-----:R-:W3:Y:S01]  /*3dca0*/  LDL.LU.64 R20, [R1+0x2f00] ;  /* 0x002f000001147983 */ /* 0x001ee20000300a00 */
        /* <DEDUP_REMOVED lines=22> */
[----:B------:R-:W4:Y:S02]  /*3de10*/  LDL.LU.64 R4, [R1+0x2ef0] ;  /* 0x002ef00001047983 */ /* 0x000f240000300a00 */
[C---:B----4-:R-:W-:Y:S11]  /*3de20*/  HMMA.16816.F32.BF16 R12, R24.reuse, R4, R12 ;  /* 0x00000004180c723c */ /* 0x050ff6000004180c */
[----:B------:R-:W-:Y:S11]  /*3de30*/  @!UPT UIADD3 URZ, URZ, URZ, URZ ;  /* 0x0000003f3f3ff290 */ /* 0x000ff6000fffe03f */
[----:B------:R-:W-:Y:S01]  /*3de40*/  @!UPT UIADD3 URZ, URZ, URZ, URZ ;  /* 0x0000003f3f3ff290 */ /* 0x000fe2000fffe03f */
[----:B------:R0:W-:Y:S01]  /*3de50*/  STL.64 [R1+0x380], R12 ;  /* 0x0003800c01007387 */ /* 0x0001e20000100a00 */
[----:B------:R-:W-:Y:S03]  /*3de60*/  STL.64 [R1+0x388], R14 ;  /* 0x0003880e01007387 */ /* 0x000fe60000100a00 */
[----:B0-----:R-:W4:Y:S01]  /*3de70*/  LDL.LU.64 R12, [R1+0x2ee8] ;  /* 0x002ee800010c7983 */ /* 0x001f220000300a00 */
[----:B---3--:R-:W-:Y:S02]  /*3de80*/  STL.64 [R1+0x2e60], R6 ;  /* 0x002e600601007387 */ /* 0x008fe40000100a00 */
[----:B------:R0:W-:Y:S02]  /*3de90*/  STL.64 [R1+0x2e58], R4 ;  /* 0x002e580401007387 */ /* 0x0001e40000100a00 */
[----:B0-----:R-:W3:Y:S01]  /*3dea0*/  LDL.LU R4, [R1+0x250] ;  /* 0x0002500001047983 */ /* 0x001ee20000300800 */
[----:B------:R-:W3:Y:S02]  /*3deb0*/  LDL.LU R5, [R1+0x254] ;  /* 0x0002540001057983 */ /* 0x000ee40000300800 */
[----:B------:R-:W3:Y:S02]  /*3dec0*/  LDL.LU R6, [R1+0x258] ;  /* 0x0002580001067983 */ /* 0x000ee40000300800 */
[----:B------:R-:W3:Y:S01]  /*3ded0*/  LDL.LU R7, [R1+0x25c] ;  /* 0x00025c0001077983 */ /* 0x000ee20000300800 */
[C---:B----4-:R-:W-:Y:S01]  /*3dee0*/  HMMA.16816.F32.BF16 R16, R24.reuse, R12, R16 ;  /* 0x0000000c1810723c */ /* 0x050fe20000041810 */
[----:B------:R-:W-:Y:S11]  /*3def0*/  IMAD.MOV.U32 R28, RZ, RZ, R13 ;  /* 0x000000ffff1c7224 */ /* 0x000ff600078e000d */
[----:B------:R-:W-:Y:S11]  /*3df00*/  @!UPT UIADD3 URZ, URZ, URZ, URZ ;  /* 0x0000003f3f3ff290 */ /* 0x000ff6000fffe03f */
[----:B------:R-:W-:Y:S01]  /*3df10*/  STL.64 [R1+0x370], R16 ;  /* 0x0003701001007387 */ /* 0x000fe20000100a00 */
[----:B------:R0:W-:Y:S03]  /*3df20*/  STL.64 [R1+0x378], R18 ;  /* 0x0003781201007387 */ /* 0x0001e60000100a00 */
[----:B0-----:R-:W4:Y:S01]  /*3df30*/  LDL.LU.64 R18, [R1+0x2ee0] ;  /* 0x002ee00001127983 */ /* 0x001f220000300a00 */
[----:B------:R-:W4:Y:S02]  /*3df40*/  LDL.LU.64 R16, [R1+0x2ed8] ;  /* 0x002ed80001107983 */ /* 0x000f240000300a00 */
[----:B------:R-:W4:Y:S02]  /*3df50*/  LDL.LU.64 R12, [R1+0x2ed0] ;  /* 0x002ed000010c7983 */ /* 0x000f240000300a00 */
[----:B----4-:R-:W-:Y:S01]  /*3df60*/  HMMA.16816.F32.BF16 R24, R24, R12, R16 ;  /* 0x0000000c1818723c */ /* 0x010fe20000041810 */
[----:B------:R-:W2:Y:S01]  /*3df70*/  LDL.LU.64 R16, [R1+0x2ec8] ;  /* 0x002ec80001107983 */ /* 0x000ea20000300a00 */
[----:B------:R-:W2:Y:S02]  /*3df80*/  LDL.LU.64 R14, [R1+0x2ec0] ;  /* 0x002ec000010e7983 */ /* 0x000ea40000300a00 */
[----:B------:R-:W2:Y:S11]  /*3df90*/  LDL.LU.64 R12, [R1+0x2eb8] ;  /* 0x002eb800010c7983 */ /* 0x000eb60000300a00 */
[----:B------:R-:W-:Y:S08]  /*3dfa0*/  @!UPT UIADD3 URZ, URZ, URZ, URZ ;  /* 0x0000003f3f3ff290 */ /* 0x000ff0000fffe03f */
[----:B------:R-:W-:Y:S01]  /*3dfb0*/  STL.64 [R1+0x2a0], R24 ;  /* 0x0002a01801007387 */ /* 0x000fe20000100a00 */
[----:B------:R0:W-:Y:S03]  /*3dfc0*/  STL.64 [R1+0x2a8], R26 ;  /* 0x0002a81a01007387 */ /* 0x0001e60000100a00 */
[----:B0-----:R-:W4:Y:S01]  /*3dfd0*/  LDL R27, [R1+0x5c4] ;  /* 0x0005c400011b7983 */ /* 0x001f220000100800 */
[C---:B--2---:R-:W-:Y:S03]  /*3dfe0*/  HMMA.16816.F32.BF16 R16, R12.reuse, R16, R8 ;  /* 0x000000100c10723c */ /* 0x044fe60000041808 */
[----:B------:R-:W2:Y:S01]  /*3dff0*/  LDL.LU.64 R10, [R1+0x2eb0] ;  /* 0x002eb000010a7983 */ /* 0x000ea20000300a00 */
[----:B------:R-:W2:Y:S11]  /*3e000*/  LDL.LU.64 R8, [R1+0x2ea8] ;  /* 0x002ea80001087983 */ /* 0x000eb60000300a00 */
[----:B------:R-:W-:Y:S08]  /*3e010*/  @!UPT UIADD3 URZ, URZ, URZ, URZ ;  /* 0x0000003f3f3ff290 */ /* 0x000ff0000fffe03f */
[----:B------:R0:W-:Y:S01]  /*3e020*/  STL.64 [R1+0x290], R16 ;  /* 0x0002901001007387 */ /* 0x0001e20000100a00 */
[----:B------:R2:W-:Y:S03]  /*3e030*/  STL.64 [R1+0x298], R18 ;  /* 0x0002981201007387 */ /* 0x0005e60000100a00 */
[----:B0-----:R-:W2:Y:S02]  /*3e040*/  LDL.LU.64 R16, [R1+0x2ea0] ;  /* 0x002ea00001107983 */ /* 0x001ea40000300a00 */
[C---:B--2---:R-:W-:Y:S02]  /*3e050*/  HMMA.16816.F32.BF16 R16, R12.reuse, R16, R8 ;  /* 0x000000100c10723c */ /* 0x044fe40000041808 */
[----:B------:R-:W2:Y:S01]  /*3e060*/  LDL.LU.64 R10, [R1+0x2e98] ;  /* 0x002e9800010a7983 */ /* 0x000ea20000300a00 */
[----:B------:R-:W2:Y:S11]  /*3e070*/  LDL.LU.64 R8, [R1+0x2e90] ;  /* 0x002e900001087983 */ /* 0x000eb60000300a00 */
[----:B------:R-:W-:Y:S09]  /*3e080*/  @!UPT UIADD3 URZ, URZ, URZ, URZ ;  /* 0x0000003f3f3ff290 */ /* 0x000ff2000fffe03f */
[----:B------:R0:W-:Y:S01]  /*3e090*/  STL.64 [R1+0x280], R16 ;  /* 0x0002801001007387 */ /* 0x0001e20000100a00 */
[----:B------:R-:W-:Y:S03]  /*3e0a0*/  STL.64 [R1+0x288], R18 ;  /* 0x0002881201007387 */ /* 0x000fe60000100a00 */
[----:B0-----:R-:W2:Y:S02]  /*3e0b0*/  LDL.LU.64 R16, [R1+0x2e88] ;  /* 0x002e880001107983 */ /* 0x001ea40000300a00 */
[C---:B--2---:R-:W-:Y:S01]  /*3e0c0*/  HMMA.16816.F32.BF16 R8, R12.reuse, R16, R8 ;  /* 0x000000100c08723c */ /* 0x044fe20000041808 */
[----:B------:R-:W-:Y:S02]  /*3e0d0*/  IMAD.MOV.U32 R29, RZ, RZ, R16 ;  /* 0x000000ffff1d7224 */ /* 0x000fe400078e0010 */
[----:B------:R-:W-:Y:S11]  /*3e0e0*/  IMAD.MOV.U32 R0, RZ, RZ, R17 ;  /* 0x000000ffff007224 */ /* 0x000ff600078e0011 */
[----:B------:R-:W-:Y:S09]  /*3e0f0*/  @!UPT UIADD3 URZ, URZ, URZ, URZ ;  /* 0x0000003f3f3ff290 */ /* 0x000ff2000fffe03f */
[----:B------:R0:W-:Y:S01]  /*3e100*/  STL.64 [R1+0x270], R8 ;  /* 0x0002700801007387 */ /* 0x0001e20000100a00 */
[----:B------:R-:W-:Y:S03]  /*3e110*/  STL.64 [R1+0x278], R10 ;  /* 0x0002780a01007387 */ /* 0x000fe60000100a00 */
[----:B0-----:R-:W2:Y:S01]  /*3e120*/  LDL.LU.64 R8, [R1+0x2e80] ;  /* 0x002e800001087983 */ /* 0x001ea20000300a00 */
[----:B------:R-:W2:Y:S02]  /*3e130*/  LDL.LU.64 R18, [R1+0x2e78] ;  /* 0x002e780001127983 */ /* 0x000ea40000300a00 */
[----:B------:R-:W2:Y:S02]  /*3e140*/  LDL.LU.64 R16, [R1+0x2e70] ;  /* 0x002e700001107983 */ /* 0x000ea40000300a00 */
[C---:B--2---:R-:W-:Y:S11]  /*3e150*/  HMMA.16816.F32.BF16 R16, R12.reuse, R8, R16 ;  /* 0x000000080c10723c */ /* 0x044ff60000041810 */
[----:B------:R-:W-:Y:S11]  /*3e160*/  @!UPT UIADD3 URZ, URZ, URZ, URZ ;  /* 0x0000003f3f3ff290 */ /* 0x000ff6000fffe03f */
[----:B------:R-:W-:Y:S01]  /*3e170*/  @!UPT UIADD3 URZ, URZ, URZ, URZ ;  /* 0x0000003f3f3ff290 */ /* 0x000fe2000fffe03f */
[----:B------:R-:W-:Y:S01]  /*3e180*/  STL.64 [R1+0x260], R16 ;  /* 0x0002601001007387 */ /* 0x000fe20000100a00 */
[----:B------:R0:W-:Y:S03]  /*3e190*/  STL.64 [R1+0x268], R18 ;  /* 0x0002681201007387 */ /* 0x0001e60000100a00 */
[----:B0-----:R-:W2:Y:S01]  /*3e1a0*/  LDL.LU R19, [R1+0x2e68] ;  /* 0x002e680001137983 */ /* 0x001ea20000300800 */
[----:B------:R-:W-:Y:S02]  /*3e1b0*/  IMAD.MOV.U32 R2, RZ, RZ, R8 ;  /* 0x000000ffff027224 */ /* 0x000fe400078e0008 */
[----:B------:R-:W-:Y:S01]  /*3e1c0*/  IMAD.MOV.U32 R3, RZ, RZ, R9 ;  /* 0x000000ffff037224 */ /* 0x000fe200078e0009 */
[C---:B---3--:R-:W-:Y:S01]  /*3e1d0*/  HMMA.16816.F32.BF16 R20, R12.reuse, R20, R4 ;  /* 0x000000140c14723c */ /* 0x048fe20000041804 */
[----:B--2---:R-:W0:Y:S02]  /*3e1e0*/  LDSM.16.MT88.4 R8, [R19+0x12000] ;  /* 0x012000001308783b */ /* 0x004e240000004200 */
[----:B------:R-:W1:Y:S02]  /*3e1f0*/  LDSM.16.MT88.4 R16, [R19+0x12080] ;  /* 0x012080001310783b */ /* 0x000e640000004200 */
[----:B0-----:R-:W-:Y:S02]  /*3e200*/  STL.64 [R1+0x2e38], R10 ;  /* 0x002e380a01007387 */ /* 0x001fe40000100a00 */
[----:B------:R0:W-:Y:S02]  /*3e210*/  STL.64 [R1+0x2e30], R8 ;  /* 0x002e300801007387 */ /* 0x0001e40000100a00 */
[----:B0-----:R-:W2:Y:S01]  /*3e220*/  LDL.LU R8, [R1+0x230] ;  /* 0x0002300001087983 */ /* 0x001ea20000300800 */
[----:B------:R-:W2:Y:S02]  /*3e230*/  LDL.LU R9, [R1+0x234] ;  /* 0x0002340001097983 */ /* 0x000ea40000300800 */
[----:B------:R-:W2:Y:S02]  /*3e240*/  LDL.LU R10, [R1+0x238] ;  /* 0x00023800010a7983 */ /* 0x000ea40000300800 */
[----:B------:R-:W2:Y:S01]  /*3e250*/  LDL.LU R11, [R1+0x23c] ;  /* 0x00023c00010b7983 */ /* 0x000ea20000300800 */
[----:B------:R-:W3:Y:S01]  /*3e260*/  LDL.LU.64 R6, [R1+0x2e60] ;  /* 0x002e600001067983 */ /* 0x000ee20000300a00 */
[----:B------:R-:W2:Y:S07]  /*3e270*/  LDL.LU.64 R4, [R1+0x2e58] ;  /* 0x002e580001047983 */ /* 0x000eae0000300a00 */
[----:B------:R-:W-:Y:S02]  /*3e280*/  STL.64 [R1+0x250], R20 ;  /* 0x0002501401007387 */ /* 0x000fe40000100a00 */
[----:B------:R0:W-:Y:S02]  /*3e290*/  STL.64 [R1+0x258], R22 ;  /* 0x0002581601007387 */ /* 0x0001e40000100a00 */
[----:B0-----:R-:W2:Y:S01]  /*3e2a0*/  LDL.LU.64 R22, [R1+0x2e50] ;  /* 0x002e500001167983 */ /* 0x001ea20000300a00 */
[----:B------:R-:W2:Y:S02]  /*3e2b0*/  LDL.LU.64 R20, [R1+0x2e48] ;  /* 0x002e480001147983 */ /* 0x000ea40000300a00 */
[----:B-1----:R-:W-:Y:S02]  /*3e2c0*/  STL.64 [R1+0x2d90], R18 ;  /* 0x002d901201007387 */ /* 0x002fe40000100a00 */
[----:B------:R0:W-:Y:S02]  /*3e2d0*/  STL.64 [R1+0x2d88], R16 ;  /* 0x002d881001007387 */ /* 0x0001e40000100a00 */
[----:B0-----:R-:W4:Y:S01]  /*3e2e0*/  LDL.LU.64 R16, [R1+0x60] ;  /* 0x0000600001107983 */ /* 0x001f220000300a00 */
[----:B--2---:R-:W-:Y:S03]  /*3e2f0*/  HMMA.16816.F32.BF16 R20, R12, R4, R20 ;  /* 0x000000040c14723c */ /* 0x004fe60000041814 */
[----:B---3--:R-:W-:Y:S01]  /*3e300*/  STL.64 [R1+0x2dc0], R6 ;  /* 0x002dc00601007387 */ /* 0x008fe20000100a00 */
[----:B------:R0:W-:Y:S11]  /*3e310*/  STL.64 [R1+0x2db8], R4 ;  /* 0x002db80401007387 */ /* 0x0001f60000100a00 */
[----:B------:R-:W-:Y:S08]  /*3e320*/  @!UPT UIADD3 URZ, URZ, URZ, URZ ;  /* 0x0000003f3f3ff290 */ /* 0x000ff0000fffe03f */
[----:B------:R-:W-:Y:S01]  /*3e330*/  STL.64 [R1+0x240], R20 ;  /* 0x0002401401007387 */ /* 0x000fe20000100a00 */
[----:B------:R-:W-:Y:S02]  /*3e340*/  STL.64 [R1+0x248], R22 ;  /* 0x0002481601007387 */ /* 0x000fe40000100a00 */
[----:B----4-:R-:W1:Y:S04]  /*3e350*/  LDSM.16.MT88.4 R20, [R27+0x13000] ;  /* 0x013000001b14783b */ /* 0x010e680000004200 */
[----:B0-----:R-:W2:Y:S01]  /*3e360*/  LDL.LU R4, [R1+0x110] ;  /* 0x0001100001047983 */ /* 0x001ea20000300800 */
[----:B------:R-:W2:Y:S01]  /*3e370*/  LDL.LU R5, [R1+0x114] ;  /* 0x0001140001057983 */ /* 0x000ea20000300800 */
[----:B------:R-:W2:Y:S02]  /*3e380*/  LDL.LU R6, [R1+0x118] ;  /* 0x0001180001067983 */ /* 0x000ea40000300800 */
[----:B------:R-:W2:Y:S01]  /*3e390*/  LDL.LU R7, [R1+0x11c] ;  /* 0x00011c0001077983 */ /* 0x000ea20000300800 */
[----:B------:R-:W0:Y:S04]  /*3e3a0*/  LDSM.16.MT88.4 R24, [R27+0x13080] ;  /* 0x013080001b18783b */ /* 0x000e280000004200 */
[----:B-1----:R-:W-:Y:S01]  /*3e3b0*/  STL.64 [R1+0x2d08], R22 ;  /* 0x002d081601007387 */ /* 0x002fe20000100a00 */
[----:B------:R1:W-:Y:S03]  /*3e3c0*/  STL.64 [R1+0x2d00], R20 ;  /* 0x002d001401007387 */ /* 0x0003e60000100a00 */
[----:B-1----:R-:W3:Y:S01]  /*3e3d0*/  LDL R20, [R1+0x50] ;  /* 0x0000500001147983 */ /* 0x002ee20000100800 */
[----:B------:R-:W-:-:S02]  /*3e3e0*/  IMAD.MOV.U32 R21, RZ, RZ, R28 ;  /* 0x000000ffff157224 */ /* 0x000fc400078e001c */
[----:B------:R-:W4:Y:S05]  /*3e3f0*/  LDL.LU R28, [R1+0x2e40] ;  /* 0x002e4000011c7983 */ /* 0x000f2a0000300800 */
[C---:B---3--:R-:W-:Y:S01]  /*3e400*/  HMMA.16816.F32.BF16 R20, R12.reuse, R20, R8 ;  /* 0x000000140c14723c */ /* 0x048fe20000041808 */
[----:B------:R-:W3:Y:S01]  /*3e410*/  LDL.LU.64 R10, [R1+0x2e38] ;  /* 0x002e3800010a7983 */ /* 0x000ee20000300a00 */
[----:B------:R-:W3:Y:S11]  /*3e420*/  LDL.LU.64 R8, [R1+0x2e30] ;  /* 0x002e300001087983 */ /* 0x000ef60000300a00 */
[----:B------:R-:W-:Y:S10]  /*3e430*/  @!UPT UIADD3 URZ, URZ, URZ, URZ ;  /* 0x0000003f3f3ff290 */ /* 0x000ff4000fffe03f */
[----:B------:R1:W-:Y:S01]  /*3e440*/  STL.64 [R1+0x230], R20 ;  /* 0x0002301401007387 */ /* 0x0003e20000100a00 */
[----:B------:R0:W-:Y:S03]  /*3e450*/  STL.64 [R1+0x238], R22 ;  /* 0x0002381601007387 */ /* 0x0001e60000100a00 */
[----:B-1----:R-:W2:Y:S01]  /*3e460*/  LDL.LU R20, [R1+0x340] ;  /* 0x0003400001147983 */ /* 0x002ea20000300800 */
[----:B------:R-:W2:Y:S02]  /*3e470*/  LDL.LU R21, [R1+0x344] ;  /* 0x0003440001157983 */ /* 0x000ea40000300800 */
[----:B0-----:R-:W2:Y:S02]  /*3e480*/  LDL.LU R22, [R1+0x348] ;  /* 0x0003480001167983 */ /* 0x001ea40000300800 */
[----:B------:R-:W2:Y:S02]  /*3e490*/  LDL.LU R23, [R1+0x34c] ;  /* 0x00034c0001177983 */ /* 0x000ea40000300800 */
[----:B--2---:R-:W-:Y:S01]  /*3e4a0*/  STL.64 [R1+0x2d30], R22 ;  /* 0x002d301601007387 */ /* 0x004fe20000100a00 */
[----:B------:R0:W-:Y:S03]  /*3e4b0*/  STL.64 [R1+0x2d28], R20 ;  /* 0x002d281401007387 */ /* 0x0001e60000100a00 */
[----:B0-----:R-:W2:Y:S01]  /*3e4c0*/  LDL.LU R20, [R1+0x470] ;  /* 0x0004700001147983 */ /* 0x001ea20000300800 */
[----:B------:R-:W2:Y:S02]  /*3e4d0*/  LDL.LU R21, [R1+0x474] ;  /* 0x0004740001157983 */ /* 0x000ea40000300800 */
[----:B------:R-:W2:Y:S02]  /*3e4e0*/  LDL.LU R22, [R1+0x478] ;  /* 0x0004780001167983 */ /* 0x000ea40000300800 */
[----:B------:R-:W2:Y:S01]  /*3e4f0*/  LDL.LU R23, [R1+0x47c] ;  /* 0x00047c0001177983 */ /* 0x000ea20000300800 */
[----:B------:R-:W-:Y:S01]  /*3e500*/  HMMA.16816.F32.BF16 R12, R12, R16, R4 ;  /* 0x000000100c0c723c */ /* 0x000fe20000041804 */
[----:B--2---:R-:W-:Y:S01]  /*3e510*/  STL.64 [R1+0x2d40], R22 ;  /* 0x002d401601007387 */ /* 0x004fe20000100a00 */
[----:B------:R0:W-:Y:S02]  /*3e520*/  STL.64 [R1+0x2d38], R20 ;  /* 0x002d381401007387 */ /* 0x0001e40000100a00 */
[----:B0-----:R-:W-:-:S02]  /*3e530*/  IMAD.MOV.U32 R20, RZ, RZ, R29 ;  /* 0x000000ffff147224 */ /* 0x001fc400078e001d */
[----:B------:R-:W-:Y:S01]  /*3e540*/  IMAD.MOV.U32 R21, RZ, RZ, R0 ;  /* 0x000000ffff157224 */ /* 0x000fe200078e0000 */
[----:B------:R-:W2:Y:S01]  /*3e550*/  LDL.LU R29, [R1+0x2e28] ;  /* 0x002e2800011d7983 */ /* 0x000ea20000300800 */
[----:B------:R-:W2:Y:S03]  /*3e560*/  LDL.LU R0, [R1+0x2e24] ;  /* 0x002e240001007983 */ /* 0x000ea60000300800 */
[----:B------:R-:W-:Y:S01]  /*3e570*/  STL.64 [R1+0x2df0], R20 ;  /* 0x002df01401007387 */ /* 0x000fe20000100a00 */
[----:B------:R-:W-:Y:S02]  /*3e580*/  STL.64 [R1+0x2c88], R26 ;  /* 0x002c881a01007387 */ /* 0x000fe40000100a00 */
[----:B------:R0:W-:Y:S02]  /*3e590*/  STL.64 [R1+0x2c80], R24 ;  /* 0x002c801801007387 */ /* 0x0001e40000100a00 */
[----:B0-----:R-:W2:Y:S01]  /*3e5a0*/  LDL.LU.64 R24, [R1+0x50] ;  /* 0x0000500001187983 */ /* 0x001ea20000300a00 */
[----:B------:R-:W2:Y:S02]  /*3e5b0*/  LDL.64 R26, [R1+0x58] ;  /* 0x00005800011a7983 */ /* 0x000ea40000100a00 */
[----:B------:R-:W-:-:S02]  /*3e5c0*/  IMAD.MOV.U32 R7, RZ, RZ, R16 ;  /* 0x000000ffff077224 */ /* 0x000fc400078e0010 */
[----:B------:R-:W-:Y:S01]  /*3e5d0*/  IMAD.MOV.U32 R6, RZ, RZ, R17 ;  /* 0x000000ffff067224 */ /* 0x000fe200078e0011 */
[----:B--2---:R-:W-:Y:S01]  /*3e5e0*/  STL.64 [R1+0x2db0], R26 ;  /* 0x002db01a01007387 */ /* 0x004fe20000100a00 */
[----:B------:R-:W-:Y:S02]  /*3e5f0*/  STL.64 [R1+0x2da8], R24 ;  /* 0x002da81801007387 */ /* 0x000fe40000100a00 */
[----:B------:R-:W-:Y:S02]  /*3e600*/  STL.64 [R1+0x110], R12 ;  /* 0x0001100c01007387 */ /* 0x000fe40000100a00 */
[----:B------:R-:W-:Y:S01]  /*3e610*/  STL.64 [R1+0x118], R14 ;  /* 0x0001180e01007387 */ /* 0x000fe20000100a00 */
[----:B------:R-:W2:Y:S01]  /*3e620*/  LDL.LU R16, [R1+0x1d0] ;  /* 0x0001d00001107983 */ /* 0x000ea20000300800 */
[----:B------:R-:W2:Y:S02]  /*3e630*/  LDL.LU R17, [R1+0x1d4] ;  /* 0x0001d40001117983 */ /* 0x000ea40000300800 */
[----:B------:R-:W2:Y:S02]  /*3e640*/  LDL.LU R18, [R1+0x1d8] ;  /* 0x0001d80001127983 */ /* 0x000ea40000300800 */
[----:B------:R-:W2:Y:S01]  /*3e650*/  LDL.LU R19, [R1+0x1dc] ;  /* 0x0001dc0001137983 */ /* 0x000ea20000300800 */
[----:B------:R-:W0:Y:S04]  /*3e660*/  LDSM.16.MT88.4 R12, [R0+0x13000] ;  /* 0x01300000000c783b */ /* 0x000e280000004200 */
[----:B--2---:R-:W-:Y:S01]  /*3e670*/  STL.64 [R1+0x2e00], R18 ;  /* 0x002e001201007387 */ /* 0x004fe20000100a00 */
[----:B------:R-:W-:Y:S02]  /*3e680*/  STL.64 [R1+0x2df8], R16 ;  /* 0x002df81001007387 */ /* 0x000fe40000100a00 */
[----:B------:R-:W2:Y:S02]  /*3e690*/  LDL.LU R20, [R1+0x1e0] ;  /* 0x0001e00001147983 */ /* 0x000ea40000300800 */
[----:B------:R-:W2:Y:S01]  /*3e6a0*/  LDL.LU R21, [R1+0x1e4] ;  /* 0x0001e40001157983 */ /* 0x000ea20000300800 */
[----:B------:R-:W2:Y:S01]  /*3e6b0*/  LDL.LU R22, [R1+0x1e8] ;  /* 0x0001e80001167983 */ /* 0x000ea20000300800 */
[----:B------:R-:W2:Y:S03]  /*3e6c0*/  LDL.LU R23, [R1+0x1ec] ;  /* 0x0001ec0001177983 */ /* 0x000ea60000300800 */
[----:B--2---:R-:W-:Y:S01]  /*3e6d0*/  STL.64 [R1+0x2e10], R22 ;  /* 0x002e101601007387 */ /* 0x004fe20000100a00 */
[----:B------:R1:W-:Y:S03]  /*3e6e0*/  STL.64 [R1+0x2e08], R20 ;  /* 0x002e081401007387 */ /* 0x0003e60000100a00 */
[----:B-1----:R-:W3:Y:S01]  /*3e6f0*/  LDL.LU R20, [R1+0x1f0] ;  /* 0x0001f00001147983 */ /* 0x002ee20000300800 */
[----:B------:R-:W3:Y:S02]  /*3e700*/  LDL.LU R21, [R1+0x1f4] ;  /* 0x0001f40001157983 */ /* 0x000ee40000300800 */
[----:B------:R-:W3:Y:S02]  /*3e710*/  LDL.LU R22, [R1+0x1f8] ;  /* 0x0001f80001167983 */ /* 0x000ee40000300800 */
[----:B------:R-:W3:Y:S01]  /*3e720*/  LDL.LU R23, [R1+0x1fc] ;  /* 0x0001fc0001177983 */ /* 0x000ee20000300800 */
[----:B------:R-:W3:Y:S01]  /*3e730*/  LDL.LU.64 R16, [R1+0x40] ;  /* 0x0000400001107983 */ /* 0x000ee20000300a00 */
[----:B------:R-:W2:Y:S03]  /*3e740*/  LDL.LU.64 R4, [R1+0x30] ;  /* 0x0000300001047983 */ /* 0x000ea60000300a00 */
[----:B--2---:R1:W-:Y:S01]  /*3e750*/  STL.64 [R1+0x2dd8], R4 ;  /* 0x002dd80401007387 */ /* 0x0043e20000100a00 */
[----:B------:R-:W2:Y:S02]  /*3e760*/  LDL.LU R24, [R1+0x1a0] ;  /* 0x0001a00001187983 */ /* 0x000ea40000300800 */
[----:B------:R-:W2:Y:S02]  /*3e770*/  LDL.LU R25, [R1+0x1a4] ;  /* 0x0001a40001197983 */ /* 0x000ea40000300800 */
[----:B------:R-:W2:Y:S01]  /*3e780*/  LDL.LU R26, [R1+0x1a8] ;  /* 0x0001a800011a7983 */ /* 0x000ea20000300800 */
[----:B------:R-:W2:Y:S01]  /*3e790*/  LDL.LU R27, [R1+0x1ac] ;  /* 0x0001ac00011b7983 */ /* 0x000ea20000300800 */
[----:B-1----:R-:W-:-:S02]  /*3e7a0*/  IMAD.MOV.U32 R4, RZ, RZ, R2 ;  /* 0x000000ffff047224 */ /* 0x002fc400078e0002 */
[----:B------:R-:W-:Y:S01]  /*3e7b0*/  IMAD.MOV.U32 R5, RZ, RZ, R3 ;  /* 0x000000ffff057224 */ /* 0x000fe200078e0003 */
[----:B------:R-:W3:Y:S01]  /*3e7c0*/  LDL.LU R2, [R1+0x2e20] ;  /* 0x002e200001027983 */ /* 0x000ee20000300800 */
[----:B------:R-:W3:Y:S03]  /*3e7d0*/  LDL.LU R3, [R1+0x2e1c] ;  /* 0x002e1c0001037983 */ /* 0x000ee60000300800 */
[----:B--2---:R-:W-:Y:S01]  /*3e7e0*/  STL.64 [R1+0x2dd0], R26 ;  /* 0x002dd01a01007387 */ /* 0x004fe20000100a00 */
[----:B------:R1:W-:Y:S03]  /*3e7f0*/  STL.64 [R1+0x2dc8], R24 ;  /* 0x002dc81801007387 */ /* 0x0003e60000100a00 */
[----:B-1----:R-:W2:Y:S01]  /*3e800*/  LDL.LU R24, [R1+0x1b0] ;  /* 0x0001b00001187983 */ /* 0x002ea20000300800 */
[----:B------:R-:W2:Y:S02]  /*3e810*/  LDL.LU R25, [R1+0x1b4] ;  /* 0x0001b40001197983 */ /* 0x000ea40000300800 */
[----:B------:R-:W2:Y:S02]  /*3e820*/  LDL.LU R26, [R1+0x1b8] ;  /* 0x0001b800011a7983 */ /* 0x000ea40000300800 */
[----:B------:R-:W2:Y:S01]  /*3e830*/  LDL.LU R27, [R1+0x1bc] ;  /* 0x0001bc00011b7983 */ /* 0x000ea20000300800 */
[----:B---3--:R-:W-:Y:S01]  /*3e840*/  HMMA.16816.F32.BF16 R20, R8, R16, R20 ;  /* 0x000000100814723c */ /* 0x008fe20000041814 */
[----:B--2---:R-:W-:Y:S01]  /*3e850*/  STL.64 [R1+0x2de8], R26 ;  /* 0x002de81a01007387 */ /* 0x004fe20000100a00 */
[----:B------:R1:W-:Y:S03]  /*3e860*/  STL.64 [R1+0x2de0], R24 ;  /* 0x002de01801007387 */ /* 0x0003e60000100a00 */
[----:B-1----:R-:W2:Y:S01]  /*3e870*/  LDL.LU R24, [R1+0x1c0] ;  /* 0x0001c00001187983 */ /* 0x002ea20000300800 */
[----:B------:R-:W2:Y:S02]  /*3e880*/  LDL.LU R25, [R1+0x1c4] ;  /* 0x0001c40001197983 */ /* 0x000ea40000300800 */
[----:B------:R-:W2:Y:S02]  /*3e890*/  LDL.LU R26, [R1+0x1c8] ;  /* 0x0001c800011a7983 */ /* 0x000ea40000300800 */
[----:B------:R-:W2:Y:S01]  /*3e8a0*/  LDL.LU R27, [R1+0x1cc] ;  /* 0x0001cc00011b7983 */ /* 0x000ea20000300800 */
[----:B------:R-:W3:Y:S01]  /*3e8b0*/  LDL.LU R0, [R1+0x2e18] ;  /* 0x002e180001007983 */ /* 0x000ee20000300800 */
[----:B0-----:R0:W-:Y:S02]  /*3e8c0*/  STL.64 [R1+0x2c10], R14 ;  /* 0x002c100e01007387 */ /* 0x0011e40000100a00 */
[----:B------:R1:W-:Y:S01]  /*3e8d0*/  STL.64 [R1+0x2c08], R12 ;  /* 0x002c080c01007387 */ /* 0x0003e20000100a00 */
[----:B0-----:R-:W2:Y:S04]  /*3e8e0*/  LDL R14, [R1+0x68] ;  /* 0x00006800010e7983 */ /* 0x001ea80000100800 */
[----:B------:R-:W2:Y:S01]  /*3e8f0*/  LDL R15, [R1+0x6c] ;  /* 0x00006c00010f7983 */ /* 0x000ea20000100800 */
[----:B-1----:R-:W-:-:S02]  /*3e900*/  IMAD.MOV.U32 R12, RZ, RZ, R7 ;  /* 0x000000ffff0c7224 */ /* 0x002fc400078e0007 */
[----:B------:R-:W-:Y:S01]  /*3e910*/  IMAD.MOV.U32 R13, RZ, RZ, R6 ;  /* 0x000000ffff0d7224 */ /* 0x000fe200078e0006 */
[----:B--2---:R-:W-:Y:S04]  /*3e920*/  STL.64 [R1+0x2da0], R14 ;  /* 0x002da00e01007387 */ /* 0x004fe80000100a00 */
[----:B------:R0:W-:Y:S02]  /*3e930*/  STL.64 [R1+0x2d98], R12 ;  /* 0x002d980c01007387 */ /* 0x0001e40000100a00 */
[----:B0-----:R-:W2:Y:S01]  /*3e940*/  LDL.LU.64 R12, [R1+0x20] ;  /* 0x00002000010c7983 */ /* 0x001ea20000300a00 */
[----:B------:R-:W-:Y:S02]  /*3e950*/  STL.64 [R1+0x1f0], R20 ;  /* 0x0001f01401007387 */ /* 0x000fe40000100a00 */
[----:B------:R0:W-:Y:S02]  /*3e960*/  STL.64 [R1+0x1f8], R22 ;  /* 0x0001f81601007387 */ /* 0x0001e40000100a00 */
[----:B0-----:R-:W2:Y:S01]  /*3e970*/  LDL.LU.64 R22, [R1+0x2e10] ;  /* 0x002e100001167983 */ /* 0x001ea20000300a00 */
[----:B------:R-:W2:Y:S02]  /*3e980*/  LDL.LU.64 R20, [R1+0x2e08] ;  /* 0x002e080001147983 */ /* 0x000ea40000300a00 */
[----:B------:R-:W-:-:S02]  /*3e990*/  IMAD.MOV.U32 R7, RZ, RZ, R16 ;  /* 0x000000ffff077224 */ /* 0x000fc400078e0010 */
[----:B------:R-:W-:Y:S01]  /*3e9a0*/  IMAD.MOV.U32 R6, RZ, RZ, R17 ;  /* 0x000000ffff067224 */ /* 0x000fe200078e0011 */
[----:B------:R-:W3:Y:S01]  /*3e9b0*/  LDL.LU.64 R18, [R1+0x2e00] ;  /* 0x002e000001127983 */ /* 0x000ee20000300a00 */
[----:B------:R-:W3:Y:S01]  /*3e9c0*/  LDL.LU.64 R16, [R1+0x2df8] ;  /* 0x002df80001107983 */ /* 0x000ee20000300a00 */
[C---:B--2---:R-:W-:Y:S11]  /*3e9d0*/  HMMA.16816.F32.BF16 R20, R8.reuse, R12, R20 ;  /* 0x0000000c0814723c */ /* 0x044ff60000041814 */
[----:B------:R-:W-:Y:S11]  /*3e9e0*/  @!UPT UIADD3 URZ, URZ, URZ, URZ ;  /* 0x0000003f3f3ff290 */ /* 0x000ff6000fffe03f */
[----:B------:R-:W-:Y:S01]  /*3e9f0*/  @!UPT UIADD3 URZ, URZ, URZ, URZ ;  /* 0x0000003f3f3ff290 */ /* 0x000fe2000fffe03f */
[----:B------:R0:W-:Y:S01]  /*3ea00*/  STL.64 [R1+0x1e0], R20 ;  /* 0x0001e01401007387 */ /* 0x0001e20000100a00 */
[----:B------:R1:W-:Y:S03]  /*3ea10*/  STL.64 [R1+0x1e8], R22 ;  /* 0x0001e81601007387 */ /* 0x0003e60000100a00 */
[----:B0-----:R-:W3:Y:S01]  /*3ea20*/  LDL.LU.64 R20, [R1+0x2df0] ;  /* 0x002df00001147983 */ /* 0x001ee20000300a00 */
[----:B-1----:R-:W-:Y:S02]  /*3ea30*/  IMAD.MOV.U32 R23, RZ, RZ, R12 ;  /* 0x000000ffff177224 */ /* 0x002fe400078e000c */
[----:B------:R-:W2:Y:S02]  /*3ea40*/  LDL.LU R12, [R1+0x190] ;  /* 0x00019000010c7983 */ /* 0x000ea40000300800 */
[----:B------:R-:W-:Y:S01]  /*3ea50*/  IMAD.MOV.U32 R22, RZ, RZ, R13 ;  /* 0x000000ffff167224 */ /* 0x000fe200078e000d */
[----:B---3--:R-:W-:Y:S11]  /*3ea60*/  HMMA.16816.F32.BF16 R16, R8, R20, R16 ;  /* 0x000000140810723c */ /* 0x008ff60000041810 */
[----:B------:R-:W-:Y:S11]  /*3ea70*/  @!UPT UIADD3 URZ, URZ, URZ, URZ ;  /* 0x0000003f3f3ff290 */ /* 0x000ff6000fffe03f */
[----:B------:R-:W-:Y:S01]  /*3ea80*/  @!UPT UIADD3 URZ, URZ, URZ, URZ ;  /* 0x0000003f3f3ff290 */ /* 0x000fe2000fffe03f */
[----:B------:R0:W-:Y:S01]  /*3ea90*/  STL.64 [R1+0x1d0], R16 ;  /* 0x0001d01001007387 */ /* 0x0001e20000100a00 */
[----:B------:R1:W-:Y:S02]  /*3eaa0*/  STL.64 [R1+0x1d8], R18 ;  /* 0x0001d81201007387 */ /* 0x0003e40000100a00 */
[----:B------:R-:W2:Y:S02]  /*3eab0*/  LDL.LU R13, [R1+0x194] ;  /* 0x00019400010d7983 */ /* 0x000ea40000300800 */
[----:B------:R-:W2:Y:S01]  /*3eac0*/  LDL.LU R14, [R1+0x198] ;  /* 0x00019800010e7983 */ /* 0x000ea20000300800 */
[----:B------:R-:W2:Y:S04]  /*3ead0*/  LDL.LU R15, [R1+0x19c] ;  /* 0x00019c00010f7983 */ /* 0x000ea80000300800 */
[----:B0-----:R-:W3:Y:S01]  /*3eae0*/  LDL.LU R16, [R1+0xc0] ;  /* 0x0000c00001107983 */ /* 0x001ee20000300800 */
[----:B------:R-:W3:Y:S02]  /*3eaf0*/  LDL.LU R17, [R1+0xc4] ;  /* 0x0000c40001117983 */ /* 0x000ee40000300800 */
[----:B-1----:R-:W3:Y:S02]  /*3eb00*/  LDL.LU R18, [R1+0xc8] ;  /* 0x0000c80001127983 */ /* 0x002ee40000300800 */
[----:B------:R-:W3:Y:S01]  /*3eb10*/  LDL.LU R19, [R1+0xcc] ;  /* 0x0000cc0001137983 */ /* 0x000ee20000300800 */
[----:B------:R0:W-:Y:S02]  /*3eb20*/  STL.64 [R1+0x2d58], R20 ;  /* 0x002d581401007387 */ /* 0x0001e40000100a00 */
[----:B0-----:R-:W-:-:S02]  /*3eb30*/  IMAD.MOV.U32 R20, RZ, RZ, R23 ;  /* 0x000000ffff147224 */ /* 0x001fc400078e0017 */
[----:B------:R-:W-:-:S05]  /*3eb40*/  IMAD.MOV.U32 R21, RZ, RZ, R22 ;  /* 0x000000ffff157224 */ /* 0x000fca00078e0016 */
[----:B------:R0:W-:Y:S02]  /*3eb50*/  STL.64 [R1+0x2d70], R20 ;  /* 0x002d701401007387 */ /* 0x0001e40000100a00 */
[----:B0-----:R-:W-:Y:S02]  /*3eb60*/  IMAD.MOV.U32 R20, RZ, RZ, R7 ;  /* 0x000000ffff147224 */ /* 0x001fe400078e0007 */
[----:B------:R-:W-:Y:S02]  /*3eb70*/  IMAD.MOV.U32 R21, RZ, RZ, R6 ;  /* 0x000000ffff157224 */ /* 0x000fe400078e0006 */
[C---:B------:R-:W-:Y:S01]  /*3eb80*/  HMMA.16816.F32.BF16 R4, R8.reuse, R4, R24 ;  /* 0x000000040804723c */ /* 0x040fe20000041818 */
[----:B------:R-:W2:Y:S01]  /*3eb90*/  LDL.LU.64 R26, [R1+0x2de8] ;  /* 0x002de800011a7983 */ /* 0x000ea20000300a00 */
[----:B------:R-:W2:Y:S11]  /*3eba0*/  LDL.LU.64 R24, [R1+0x2de0] ;  /* 0x002de00001187983 */ /* 0x000eb60000300a00 */
[----:B------:R-:W-:Y:S10]  /*3ebb0*/  @!UPT UIADD3 URZ, URZ, URZ, URZ ;  /* 0x0000003f3f3ff290 */ /* 0x000ff4000fffe03f */
[----:B------:R0:W-:Y:S01]  /*3ebc0*/  STL.64 [R1+0x1c0], R4 ;  /* 0x0001c00401007387 */ /* 0x0001e20000100a00 */
[----:B------:R-:W-:Y:S03]  /*3ebd0*/  STL.64 [R1+0x1c8], R6 ;  /* 0x0001c80601007387 */ /* 0x000fe60000100a00 */
[----:B0-----:R-:W2:Y:S02]  /*3ebe0*/  LDL.LU.64 R4, [R1+0x2dd8] ;  /* 0x002dd80001047983 */ /* 0x001ea40000300a00 */
[C---:B--2---:R-:W-:Y:S01]  /*3ebf0*/  HMMA.16816.F32.BF16 R24, R8.reuse, R4, R24 ;  /* 0x000000040818723c */ /* 0x044fe20000041818 */
[----:B------:R-:W-:Y:S02]  /*3ec00*/  IMAD.MOV.U32 R23, RZ, RZ, R4 ;  /* 0x000000ffff177224 */ /* 0x000fe400078e0004 */
        /* <DEDUP_REMOVED lines=15> */
[----:B------:R-:W-:Y:S02]  /*3ed00*/  STL.64 [R1+0x2d50], R6 ;  /* 0x002d500601007387 */ /* 0x000fe40000100a00 */
[----:B------:R0:W-:Y:S02]  /*3ed10*/  STL.64 [R1+0x2d48], R4 ;  /* 0x002d480401007387 */ /* 0x0001e40000100a00 */
        /* <DEDUP_REMOVED lines=10> */
[C---:B------:R-:W-:Y:S01]  /*3edc0*/  HMMA.16816.F32.BF16 R12, R8.reuse, R24, R12 ;  /* 0x00000018080c723c */ /* 0x040fe2000004180c */
        /* <DEDUP_REMOVED lines=9> */
[----:B0-----:R-:W2:Y:S01]  /*3ee60*/  LDL.LU.64 R14, [R1+0x2da0] ;  /* 0x002da000010e7983 */ /* 0x001ea20000300a00 */
[----:B------:R-:W3:Y:S02]  /*3ee70*/  LDL.LU.64 R12, [R1+0x2d98] ;  /* 0x002d9800010c7983 */ /* 0x000ee40000300a00 */
[----:B---3--:R-:W-:Y:S01]  /*3ee80*/  HMMA.16816.F32.BF16 R8, R8, R12, R16 ;  /* 0x0000000c0808723c */ /* 0x008fe20000041810 */
[----:B------:R-:W3:Y:S01]  /*3ee90*/  LDL.LU.64 R18, [R1+0x2d90] ;  /* 0x002d900001127983 */ /* 0x000ee20000300a00 */
[----:B------:R-:W3:Y:S02]  /*3eea0*/  LDL.LU.64 R16, [R1+0x2d88] ;  /* 0x002d880001107983 */ /* 0x000ee40000300a00 */
[----:B--2---:R-:W-:Y:S02]  /*3eeb0*/  STL.64 [R1+0x2d18], R14 ;  /* 0x002d180e01007387 */ /* 0x004fe40000100a00 */
[----:B------:R0:W-:Y:S02]  /*3eec0*/  STL.64 [R1+0x2d10], R12 ;  /* 0x002d100c01007387 */ /* 0x0001e40000100a00 */
[----:B0-----:R-:W-:-:S02]  /*3eed0*/  IMAD.MOV.U32 R12, RZ, RZ, R23 ;  /* 0x000000ffff0c7224 */ /* 0x001fc400078e0017 */
[----:B------:R-:W-:Y:S11]  /*3eee0*/  IMAD.MOV.U32 R13, RZ, RZ, R22 ;  /* 0x000000ffff0d7224 */ /* 0x000ff600078e0016 */
[----:B------:R-:W-:Y:S02]  /*3eef0*/  @!UPT UIADD3 URZ, URZ, URZ, URZ ;  /* 0x0000003f3f3ff290 */ /* 0x000fe4000fffe03f */
[----:B------:R0:W-:Y:S01]  /*3ef00*/  STL.64 [R1+0xc0], R8 ;  /* 0x0000c00801007387 */ /* 0x0001e20000100a00 */
[----:B------:R1:W-:Y:S03]  /*3ef10*/  STL.64 [R1+0xc8], R10 ;  /* 0x0000c80a01007387 */ /* 0x0003e60000100a00 */
[----:B0-----:R-:W2:Y:S01]  /*3ef20*/  LDL.LU.64 R8, [R1] ;  /* 0x0000000001087983 */ /* 0x001ea20000300a00 */
[----:B-1----:R-:W2:Y:S01]  /*3ef30*/  LDL.64 R10, [R1+0x8] ;  /* 0x00000800010a7983 */ /* 0x002ea20000100a00 */
        /* <DEDUP_REMOVED lines=16> */
[----:B------:R-:W2:Y:S11]  /*3f040*/  LDL.LU.64 R4, [R1+0x2d48] ;  /* 0x002d480001047983 */ /* 0x000eb60000300a00 */
[----:B------:R-:W-:Y:S09]  /*3f050*/  @!UPT UIADD3 URZ, URZ, URZ, URZ ;  /* 0x0000003f3f3ff290 */ /* 0x000ff2000fffe03f */
[----:B------:R-:W-:Y:S01]  /*3f060*/  STL.64 [R1+0x80], R20 ;  /* 0x0000801401007387 */ /* 0x000fe20000100a00 */
[----:B------:R0:W-:Y:S03]  /*3f070*/  STL.64 [R1+0x88], R22 ;  /* 0x0000881601007387 */ /* 0x0001e60000100a00 */
[----:B0-----:R-:W2:Y:S01]  /*3f080*/  LDL.LU.64 R22, [R1+0x2d40] ;  /* 0x002d400001167983 */ /* 0x001ea20000300a00 */
        /* <DEDUP_REMOVED lines=8> */
[----:B------:R0:W-:Y:S02]  /*3f110*/  STL.64 [R1+0x2cb8], R10 ;  /* 0x002cb80a01007387 */ /* 0x0001e40000100a00 */
[----:B------:R-:W2:Y:S01]  /*3f120*/  LDL.LU R8, [R1+0x220] ;  /* 0x0002200001087983 */ /* 0x000ea20000300800 */
[----:B------:R-:W2:Y:S04]  /*3f130*/  LDL.LU R9, [R1+0x224] ;  /* 0x0002240001097983 */ /* 0x000ea80000300800 */
[----:B0-----:R-:W2:Y:S01]  /*3f140*/  LDL.LU R10, [R1+0x228] ;  /* 0x00022800010a7983 */ /* 0x001ea20000300800 */
[----:B------:R-:W2:Y:S02]  /*3f150*/  LDL.LU R11, [R1+0x22c] ;  /* 0x00022c00010b7983 */ /* 0x000ea40000300800 */
[C---:B--2---:R-:W-:Y:S08]  /*3f160*/  HMMA.16816.F32.BF16 R8, R16.reuse, R12, R8 ;  /* 0x0000000c1008723c */ /* 0x044ff00000041808 */
[----:B------:R-:W-:Y:S11]  /*3f170*/  HMMA.16816.F32.BF16 R12, R16, R4, R20 ;  /* 0x00000004100c723c */ /* 0x000ff60000041814 */
[----:B------:R-:W-:Y:S04]  /*3f180*/  @!UPT UIADD3 URZ, URZ, URZ, URZ ;  /* 0x0000003f3f3ff290 */ /* 0x000fe8000fffe03f */
[----:B------:R-:W-:Y:S01]  /*3f190*/  STL.64 [R1+0x220], R8 ;  /* 0x0002200801007387 */ /* 0x000fe20000100a00 */
[----:B------:R0:W-:Y:S03]  /*3f1a0*/  STL.64 [R1+0x228], R10 ;  /* 0x0002280a01007387 */ /* 0x0001e60000100a00 */
[----:B0-----:R-:W2:Y:S04]  /*3f1b0*/  LDL R10, [R1+0x18] ;  /* 0x00001800010a7983 */ /* 0x001ea80000100800 */
[----:B------:R0:W-:Y:S02]  /*3f1c0*/  STL.64 [R1+0x340], R12 ;  /* 0x0003400c01007387 */ /* 0x0001e40000100a00 */
[----:B------:R1:W-:Y:S02]  /*3f1d0*/  STL.64 [R1+0x348], R14 ;  /* 0x0003480e01007387 */ /* 0x0003e40000100a00 */
[----:B------:R-:W2:Y:S01]  /*3f1e0*/  LDL R11, [R1+0x1c] ;  /* 0x00001c00010b7983 */ /* 0x000ea20000100800 */
[----:B0-----:R-:W3:Y:S01]  /*3f1f0*/  LDL.LU R12, [R1+0x350] ;  /* 0x00035000010c7983 */ /* 0x001ee20000300800 */
[----:B------:R-:W3:Y:S02]  /*3f200*/  LDL.LU R13, [R1+0x354] ;  /* 0x00035400010d7983 */ /* 0x000ee40000300800 */
[----:B-1----:R-:W3:Y:S02]  /*3f210*/  LDL.LU R14, [R1+0x358] ;  /* 0x00035800010e7983 */ /* 0x002ee40000300800 */
[----:B------:R-:W3:Y:S01]  /*3f220*/  LDL.LU R15, [R1+0x35c] ;  /* 0x00035c00010f7983 */ /* 0x000ee20000300800 */
[----:B--2---:R0:W-:Y:S04]  /*3f230*/  STL.64 [R1+0x2cd0], R10 ;  /* 0x002cd00a01007387 */ /* 0x0041e80000100a00 */
[----:B0-----:R-:W2:Y:S04]  /*3f240*/  LDL.64 R10, [R1+0x28] ;  /* 0x00002800010a7983 */ /* 0x001ea80000100a00 */
[----:B--2---:R-:W-:Y:S01]  /*3f250*/  STL.64 [R1+0x2ce8], R10 ;  /* 0x002ce80a01007387 */ /* 0x004fe20000100a00 */
[----:B---3--:R0:W-:Y:S02]  /*3f260*/  STL.64 [R1+0x2cb0], R6 ;  /* 0x002cb00601007387 */ /* 0x0081e40000100a00 */
[----:B------:R-:W2:Y:S02]  /*3f270*/  LDL.LU R4, [R1+0x2f0] ;  /* 0x0002f00001047983 */ /* 0x000ea40000300800 */
[----:B------:R-:W2:Y:S01]  /*3f280*/  LDL.LU R5, [R1+0x2f4] ;  /* 0x0002f40001057983 */ /* 0x000ea20000300800 */
[----:B0-----:R-:W3:Y:S01]  /*3f290*/  LDL.LU R6, [R1+0x2f8] ;  /* 0x0002f80001067983 */ /* 0x001ee20000300800 */
[----:B------:R-:W3:Y:S02]  /*3f2a0*/  LDL.LU R7, [R1+0x2fc] ;  /* 0x0002fc0001077983 */ /* 0x000ee40000300800 */
[----:B------:R-:W2:Y:S02]  /*3f2b0*/  LDL.LU R20, [R1+0x330] ;  /* 0x0003300001147983 */ /* 0x000ea40000300800 */
[----:B------:R-:W4:Y:S01]  /*3f2c0*/  LDL.LU R21, [R1+0x334] ;  /* 0x0003340001157983 */ /* 0x000f220000300800 */
[----:B------:R-:W4:Y:S01]  /*3f2d0*/  LDL.LU R22, [R1+0x338] ;  /* 0x0003380001167983 */ /* 0x000f220000300800 */
[----:B------:R-:W4:Y:S02]  /*3f2e0*/  LDL.LU R23, [R1+0x33c] ;  /* 0x00033c0001177983 */ /* 0x000f240000300800 */
[----:B------:R-:W4:Y:S01]  /*3f2f0*/  LDL.64 R10, [R1+0x48] ;  /* 0x00004800010a7983 */ /* 0x000f220000100a00 */
[----:B---3--:R-:W-:Y:S01]  /*3f300*/  STL.64 [R1+0x2cc8], R6 ;  /* 0x002cc80601007387 */ /* 0x008fe20000100a00 */
[----:B--2---:R0:W-:Y:S03]  /*3f310*/  STL.64 [R1+0x2cc0], R4 ;  /* 0x002cc00401007387 */ /* 0x0041e60000100a00 */
[----:B0-----:R-:W2:Y:S01]  /*3f320*/  LDL.LU R4, [R1+0x300] ;  /* 0x0003000001047983 */ /* 0x001ea20000300800 */
[----:B------:R-:W-:-:S02]  /*3f330*/  IMAD.MOV.U32 R5, RZ, RZ, R0 ;  /* 0x000000ffff057224 */ /* 0x000fc400078e0000 */
[----:B------:R-:W3:Y:S02]  /*3f340*/  LDL.LU R0, [R1+0x2d24] ;  /* 0x002d240001007983 */ /* 0x000ee40000300800 */
[----:B------:R-:W2:Y:S01]  /*3f350*/  LDL.LU R6, [R1+0x308] ;  /* 0x0003080001067983 */ /* 0x000ea20000300800 */
[----:B------:R-:W2:Y:S01]  /*3f360*/  LDL.LU R7, [R1+0x30c] ;  /* 0x00030c0001077983 */ /* 0x000ea20000300800 */
[----:B------:R-:W-:Y:S03]  /*3f370*/  HMMA.16816.F32.BF16 R12, R16, R24, R12 ;  /* 0x00000018100c723c */ /* 0x000fe6000004180c */
[----:B--2---:R3:W-:Y:S01]  /*3f380*/  STL.64 [R1+0x2ce0], R6 ;  /* 0x002ce00601007387 */ /* 0x0047e20000100a00 */
[----:B------:R0:W-:Y:S02]  /*3f390*/  STL.64 [R1+0x2cd8], R4 ;  /* 0x002cd80401007387 */ /* 0x0001e40000100a00 */
[----:B---3--:R-:W-:Y:S01]  /*3f3a0*/  IMAD.MOV.U32 R6, RZ, RZ, R0 ;  /* 0x000000ffff067224 */ /* 0x008fe200078e0000 */
[----:B0-----:R-:W2:Y:S01]  /*3f3b0*/  LDL.LU R4, [R1+0x310] ;  /* 0x0003100001047983 */ /* 0x001ea20000300800 */
[----:B------:R-:W2:Y:S02]  /*3f3c0*/  LDL.LU R5, [R1+0x314] ;  /* 0x0003140001057983 */ /* 0x000ea40000300800 */
[----:B------:R-:W3:Y:S02]  /*3f3d0*/  LDL.LU R0, [R1+0x2d20] ;  /* 0x002d200001007983 */ /* 0x000ee40000300800 */
[----:B------:R-:W2:Y:S02]  /*3f3e0*/  LDL.LU R7, [R1+0x31c] ;  /* 0x00031c0001077983 */ /* 0x000ea40000300800 */
[----:B--2---:R-:W-:Y:S01]  /*3f3f0*/  STL.64 [R1+0x2cf8], R6 ;  /* 0x002cf80601007387 */ /* 0x004fe20000100a00 */
[----:B------:R0:W-:Y:S03]  /*3f400*/  STL.64 [R1+0x2cf0], R4 ;  /* 0x002cf00401007387 */ /* 0x0001e60000100a00 */
[----:B0-----:R-:W2:Y:S01]  /*3f410*/  LDL.LU R4, [R1+0x320] ;  /* 0x0003200001047983 */ /* 0x001ea20000300800 */
[----:B------:R-:W2:Y:S02]  /*3f420*/  LDL.LU R5, [R1+0x324] ;  /* 0x0003240001057983 */ /* 0x000ea40000300800 */
[----:B------:R-:W2:Y:S02]  /*3f430*/  LDL.LU R6, [R1+0x328] ;  /* 0x0003280001067983 */ /* 0x000ea40000300800 */
[----:B---3--:R-:W-:Y:S01]  /*3f440*/  IMAD.MOV.U32 R7, RZ, RZ, R0 ;  /* 0x000000ffff077224 */ /* 0x008fe200078e0000 */
[----:B------:R-:W-:Y:S01]  /*3f450*/  STL.64 [R1+0x350], R12 ;  /* 0x0003500c01007387 */ /* 0x000fe20000100a00 */
[----:B------:R0:W-:Y:S02]  /*3f460*/  STL [R1+0x35c], R15 ;  /* 0x00035c0f01007387 */ /* 0x0001e40000100800 */
[----:B------:R-:W-:-:S02]  /*3f470*/  IMAD.MOV.U32 R0, RZ, RZ, R14 ;  /* 0x000000ffff007224 */ /* 0x000fc400078e000e */
[----:B0-----:R-:W3:Y:S01]  /*3f480*/  LDL.LU.64 R14, [R1+0x2d18] ;  /* 0x002d1800010e7983 */ /* 0x001ee20000300a00 */
[----:B------:R-:W4:Y:S02]  /*3f490*/  LDL.LU.64 R12, [R1+0x2d10] ;  /* 0x002d1000010c7983 */ /* 0x000f240000300a00 */
[----:B------:R0:W-:Y:S02]  /*3f4a0*/  STL.64 [R1+0x2c90], R26 ;  /* 0x002c901a01007387 */ /* 0x0001e40000100a00 */
[----:B------:R-:W2:Y:S01]  /*3f4b0*/  LDL.LU R24, [R1+0x2d0] ;  /* 0x0002d00001187983 */ /* 0x000ea20000300800 */
[----:B------:R-:W2:Y:S04]  /*3f4c0*/  LDL.LU R25, [R1+0x2d4] ;  /* 0x0002d40001197983 */ /* 0x000ea80000300800 */
[----:B0-----:R-:W2:Y:S01]  /*3f4d0*/  LDL.LU R26, [R1+0x2d8] ;  /* 0x0002d800011a7983 */ /* 0x001ea20000300800 */
[----:B------:R-:W2:Y:S01]  /*3f4e0*/  LDL.LU R27, [R1+0x2dc] ;  /* 0x0002dc00011b7983 */ /* 0x000ea20000300800 */
[----:B----4-:R-:W-:Y:S02]  /*3f4f0*/  HMMA.16816.F32.BF16 R16, R16, R12, R20 ;  /* 0x0000000c1010723c */ /* 0x010fe40000041814 */
[----:B--2---:R-:W-:Y:S01]  /*3f500*/  STL.64 [R1+0x2ca0], R26 ;  /* 0x002ca01a01007387 */ /* 0x004fe20000100a00 */
[----:B------:R0:W-:Y:S03]  /*3f510*/  STL.64 [R1+0x2c98], R24 ;  /* 0x002c981801007387 */ /* 0x0001e60000100a00 */
[----:B0-----:R-:W2:Y:S01]  /*3f520*/  LDL.LU R24, [R1+0x2e0] ;  /* 0x0002e00001187983 */ /* 0x001ea20000300800 */
[----:B------:R-:W2:Y:S02]  /*3f530*/  LDL.LU R25, [R1+0x2e4] ;  /* 0x0002e40001197983 */ /* 0x000ea40000300800 */
[----:B------:R-:W-:Y:S02]  /*3f540*/  STL [R1+0x29e8], R0 ;  /* 0x0029e80001007387 */ /* 0x000fe40000100800 */
[----:B------:R-:W4:Y:S01]  /*3f550*/  LDL.LU.64 R22, [R1+0x2d08] ;  /* 0x002d080001167983 */ /* 0x000f220000300a00 */
[----:B------:R-:W4:Y:S01]  /*3f560*/  LDL.LU.64 R20, [R1+0x2d00] ;  /* 0x002d000001147983 */ /* 0x000f220000300a00 */
[----:B------:R-:W-:-:S02]  /*3f570*/  IMAD.MOV.U32 R26, RZ, RZ, R3 ;  /* 0x000000ffff1a7224 */ /* 0x000fc400078e0003 */
[----:B------:R-:W-:-:S09]  /*3f580*/  IMAD.MOV.U32 R27, RZ, RZ, R2 ;  /* 0x000000ffff1b7224 */ /* 0x000fd200078e0002 */
[----:B------:R-:W-:Y:S01]  /*3f590*/  IMAD.MOV.U32 R3, RZ, RZ, R18 ;  /* 0x000000ffff037224 */ /* 0x000fe200078e0012 */
[----:B------:R0:W-:Y:S01]  /*3f5a0*/  STL.64 [R1+0x330], R16 ;  /* 0x0003301001007387 */ /* 0x0001e20000100a00 */
[----:B------:R-:W-:Y:S02]  /*3f5b0*/  IMAD.MOV.U32 R2, RZ, RZ, R19 ;  /* 0x000000ffff027224 */ /* 0x000fe400078e0013 */
[----:B------:R-:W2:Y:S02]  /*3f5c0*/  LDL R18, [R1+0x38] ;  /* 0x0000380001127983 */ /* 0x000ea40000100800 */
[----:B------:R-:W2:Y:S02]  /*3f5d0*/  LDL R19, [R1+0x3c] ;  /* 0x00003c0001137983 */ /* 0x000ea40000100800 */
[----:B0-----:R-:W-:Y:S02]  /*3f5e0*/  IMAD.MOV.U32 R17, RZ, RZ, R10 ;  /* 0x000000ffff117224 */ /* 0x001fe400078e000a */
[----:B------:R-:W-:Y:S01]  /*3f5f0*/  IMAD.MOV.U32 R16, RZ, RZ, R11 ;  /* 0x000000ffff107224 */ /* 0x000fe200078e000b */
[C---:B----4-:R-:W-:Y:S11]  /*3f600*/  HMMA.16816.F32.BF16 R4, R20.reuse, R10, R4 ;  /* 0x0000000a1404723c */ /* 0x050ff60000041804 */
[----:B------:R-:W-:Y:S11]  /*3f610*/  @!UPT UIADD3 URZ, URZ, URZ, URZ ;  /* 0x0000003f3f3ff290 */ /* 0x000ff6000fffe03f */
[----:B------:R-:W-:Y:S01]  /*3f620*/  @!UPT UIADD3 URZ, URZ, URZ, URZ ;  /* 0x0000003f3f3ff290 */ /* 0x000fe2000fffe03f */
[----:B------:R-:W-:Y:S01]  /*3f630*/  STL.64 [R1+0x320], R4 ;  /* 0x0003200401007387 */ /* 0x000fe20000100a00 */
[----:B------:R0:W-:Y:S03]  /*3f640*/  STL.64 [R1+0x328], R6 ;  /* 0x0003280601007387 */ /* 0x0001e60000100a00 */
[----:B0-----:R-:W4:Y:S01]  /*3f650*/  LDL.LU.64 R6, [R1+0x2cf8] ;  /* 0x002cf80001067983 */ /* 0x001f220000300a00 */
[----:B------:R-:W4:Y:S02]  /*3f660*/  LDL.LU.64 R4, [R1+0x2cf0] ;  /* 0x002cf00001047983 */ /* 0x000f240000300a00 */
[----:B------:R-:W4:Y:S02]  /*3f670*/  LDL.LU.64 R10, [R1+0x2ce8] ;  /* 0x002ce800010a7983 */ /* 0x000f240000300a00 */
[----:B----4-:R-:W-:Y:S01]  /*3f680*/  HMMA.16816.F32.BF16 R4, R20, R10, R4 ;  /* 0x0000000a1404723c */ /* 0x010fe20000041804 */
[----:B------:R-:W-:-:S02]  /*3f690*/  IMAD.MOV.U32 R13, RZ, RZ, R10 ;  /* 0x000000ffff0d7224 */ /* 0x000fc400078e000a */
[----:B------:R-:W-:Y:S11]  /*3f6a0*/  IMAD.MOV.U32 R12, RZ, RZ, R11 ;  /* 0x000000ffff0c7224 */ /* 0x000ff600078e000b */
[----:B------:R-:W-:Y:S09]  /*3f6b0*/  @!UPT UIADD3 URZ, URZ, URZ, URZ ;  /* 0x0000003f3f3ff290 */ /* 0x000ff2000fffe03f */
[----:B------:R-:W-:Y:S01]  /*3f6c0*/  STL.64 [R1+0x310], R4 ;  /* 0x0003100401007387 */ /* 0x000fe20000100a00 */
[----:B------:R0:W-:Y:S03]  /*3f6d0*/  STL.64 [R1+0x318], R6 ;  /* 0x0003180601007387 */ /* 0x0001e60000100a00 */
[----:B0-----:R-:W4:Y:S01]  /*3f6e0*/  LDL.LU.64 R6, [R1+0x2ce0] ;  /* 0x002ce00001067983 */ /* 0x001f220000300a00 */
[----:B------:R-:W4:Y:S02]  /*3f6f0*/  LDL.LU.64 R4, [R1+0x2cd8] ;  /* 0x002cd80001047983 */ /* 0x000f240000300a00 */
[----:B------:R-:W4:Y:S02]  /*3f700*/  LDL.LU.64 R10, [R1+0x2cd0] ;  /* 0x002cd000010a7983 */ /* 0x000f240000300a00 */
[C---:B----4-:R-:W-:Y:S01]  /*3f710*/  HMMA.16816.F32.BF16 R8, R20.reuse, R10, R4 ;  /* 0x0000000a1408723c */ /* 0x050fe20000041804 */
[----:B------:R-:W4:Y:S01]  /*3f720*/  LDL.LU.64 R6, [R1+0x2cc8] ;  /* 0x002cc80001067983 */ /* 0x000f220000300a00 */
[----:B------:R-:W4:Y:S11]  /*3f730*/  LDL.LU.64 R4, [R1+0x2cc0] ;  /* 0x002cc00001047983 */ /* 0x000f360000300a00 */
[----:B------:R-:W-:Y:S10]  /*3f740*/  @!UPT UIADD3 URZ, URZ, URZ, URZ ;  /* 0x0000003f3f3ff290 */ /* 0x000ff4000fffe03f */
[----:B------:R-:W-:Y:S01]  /*3f750*/  STL.64 [R1+0x300], R8 ;  /* 0x0003000801007387 */ /* 0x000fe20000100a00 */
[----:B------:R0:W-:Y:S03]  /*3f760*/  STL.64 [R1+0x308], R10 ;  /* 0x0003080a01007387 */ /* 0x0001e60000100a00 */
[----:B0-----:R-:W4:Y:S02]  /*3f770*/  LDL.LU.64 R10, [R1+0x2cb8] ;  /* 0x002cb800010a7983 */ /* 0x001f240000300a00 */
[C---:B----4-:R-:W-:Y:S01]  /*3f780*/  HMMA.16816.F32.BF16 R4, R20.reuse, R10, R4 ;  /* 0x0000000a1404723c */ /* 0x050fe20000041804 */
[----:B------:R-:W-:Y:S11]  /*3f790*/  IMAD.MOV.U32 R0, RZ, RZ, R11 ;  /* 0x000000ffff007224 */ /* 0x000ff600078e000b */
[----:B------:R-:W-:Y:S11]  /*3f7a0*/  @!UPT UIADD3 URZ, URZ, URZ, URZ ;  /* 0x0000003f3f3ff290 */ /* 0x000ff6000fffe03f */
[----:B------:R-:W-:Y:S01]  /*3f7b0*/  STL.64 [R1+0x2f0], R4 ;  /* 0x0002f00401007387 */ /* 0x000fe20000100a00 */
[----:B------:R0:W-:Y:S03]  /*3f7c0*/  STL.64 [R1+0x2f8], R6 ;  /* 0x0002f80601007387 */ /* 0x0001e60000100a00 */
[----:B0-----:R-:W4:Y:S01]  /*3f7d0*/  LDL.LU.64 R6, [R1+0x2cb0] ;  /* 0x002cb00001067983 */ /* 0x001f220000300a00 */
[----:B------:R-:W3:Y:S01]  /*3f7e0*/  LDL R11, [R1+0x13a4] ;  /* 0x0013a400010b7983 */ /* 0x000ee20000100800 */
[----:B--2---:R-:W-:Y:S01]  /*3f7f0*/  HMMA.16816.F32.BF16 R24, R20, R18, R24 ;  /* 0x000000121418723c */ /* 0x004fe20000041818 */
[----:B------:R-:W-:-:S04]  /*3f800*/  IMAD.MOV.U32 R4, RZ, RZ, R10 ;  /* 0x000000ffff047224 */ /* 0x000fc800078e000a */
[----:B------:R-:W-:Y:S11]  /*3f810*/  IMAD.MOV.U32 R10, RZ, RZ, R4 ;  /* 0x000000ffff0a7224 */ /* 0x000ff600078e0004 */
[----:B------:R-:W-:Y:S08]  /*3f820*/  @!UPT UIADD3 URZ, URZ, URZ, URZ ;  /* 0x0000003f3f3ff290 */ /* 0x000ff0000fffe03f */
[----:B------:R-:W-:Y:S02]  /*3f830*/  IMAD.MOV.U32 R5, RZ, RZ, R26 ;  /* 0x000000ffff057224 */ /* 0x000fe400078e001a */
[----:B------:R-:W-:Y:S01]  /*3f840*/  IMAD.MOV.U32 R4, RZ, RZ, R27 ;  /* 0x000000ffff047224 */ /* 0x000fe200078e001b */
[----:B---3--:R0:W-:Y:S01]  /*3f850*/  STL [R1+0x2bbc], R11 ;  /* 0x002bbc0b01007387 */ /* 0x0081e20000100800 */
[----:B----4-:R-:W-:Y:S02]  /*3f860*/  IMAD.MOV.U32 R8, RZ, RZ, R6 ;  /* 0x000000ffff087224 */ /* 0x010fe400078e0006 */
[----:B------:R-:W-:Y:S02]  /*3f870*/  IMAD.MOV.U32 R9, RZ, RZ, R7 ;  /* 0x000000ffff097224 */ /* 0x000fe400078e0007 */
[----:B0-----:R-:W-:-:S05]  /*3f880*/  IMAD.MOV.U32 R11, RZ, RZ, R0 ;  /* 0x000000ffff0b7224 */ /* 0x001fca00078e0000 */
[----:B------:R0:W-:Y:S01]  /*3f890*/  STL.64 [R1+0x2c58], R10 ;  /* 0x002c580a01007387 */ /* 0x0001e20000100a00 */
[----:B------:R-:W2:Y:S02]  /*3f8a0*/  LDL.LU R6, [R1+0x2cac] ;  /* 0x002cac0001067983 */ /* 0x000ea40000300800 */
[----:B------:R-:W2:Y:S02]  /*3f8b0*/  LDL.LU R7, [R1+0x2ca8] ;  /* 0x002ca80001077983 */ /* 0x000ea40000300800 */
[----:B------:R-:W2:Y:S02]  /*3f8c0*/  LDL.LU.64 R26, [R1+0x2ca0] ;  /* 0x002ca000011a7983 */ /* 0x000ea40000300a00 */
[----:B0-----:R-:W-:Y:S02]  /*3f8d0*/  IMAD.MOV.U32 R10, RZ, RZ, R29 ;  /* 0x000000ffff0a7224 */ /* 0x001fe400078e001d */
[----:B------:R-:W-:Y:S02]  /*3f8e0*/  IMAD.MOV.U32 R11, RZ, RZ, R28 ;  /* 0x000000ffff0b7224 */ /* 0x000fe400078e001c */
[----:B------:R-:W-:-:S02]  /*3f8f0*/  IMAD.MOV.U32 R29, RZ, RZ, R24 ;  /* 0x000000ffff1d7224 */ /* 0x000fc400078e0018 */
[----:B------:R-:W-:Y:S02]  /*3f900*/  IMAD.MOV.U32 R28, RZ, RZ, R25 ;  /* 0x000000ffff1c7224 */ /* 0x000fe400078e0019 */
[----:B------:R-:W2:Y:S01]  /*3f910*/  LDL.LU.64 R24, [R1+0x2c98] ;  /* 0x002c980001187983 */ /* 0x000ea20000300a00 */
[----:B------:R-:W-:Y:S02]  /*3f920*/  STL.64 [R1+0x2c50], R18 ;  /* 0x002c501201007387 */ /* 0x000fe40000100a00 */
[----:B------:R-:W-:Y:S02]  /*3f930*/  STL [R1+0x293c], R28 ;  /* 0x00293c1c01007387 */ /* 0x000fe40000100800 */
[----:B------:R-:W-:Y:S01]  /*3f940*/  STL [R1+0x2938], R29 ;  /* 0x0029381d01007387 */ /* 0x000fe20000100800 */
[C---:B--2---:R-:W-:Y:S11]  /*3f950*/  HMMA.16816.F32.BF16 R24, R20.reuse, R6, R24 ;  /* 0x000000061418723c */ /* 0x044ff60000041818 */
[----:B------:R-:W-:Y:S11]  /*3f960*/  @!UPT UIADD3 URZ, URZ, URZ, URZ ;  /* 0x0000003f3f3ff290 */ /* 0x000ff6000fffe03f */
[----:B------:R-:W-:Y:S01]  /*3f970*/  @!UPT UIADD3 URZ, URZ, URZ, URZ ;  /* 0x0000003f3f3ff290 */ /* 0x000fe2000fffe03f */
[----:B------:R-:W-:Y:S01]  /*3f980*/  STL.64 [R1+0x2d0], R24 ;  /* 0x0002d01801007387 */ /* 0x000fe20000100a00 */
[----:B------:R0:W-:Y:S03]  /*3f990*/  STL.64 [R1+0x2d8], R26 ;  /* 0x0002d81a01007387 */ /* 0x0001e60000100a00 */
[----:B0-----:R-:W2:Y:S01]  /*3f9a0*/  LDL.LU.64 R26, [R1+0x2c90] ;  /* 0x002c9000011a7983 */ /* 0x001ea20000300a00 */
[----:B------:R-:W-:Y:S02]  /*3f9b0*/  STL.64 [R1+0x2c48], R6 ;  /* 0x002c480601007387 */ /* 0x000fe40000100a00 */
[----:B------:R0:W-:Y:S02]  /*3f9c0*/  STL.64 [R1+0x2c40], R4 ;  /* 0x002c400401007387 */ /* 0x0001e40000100a00 */
[----:B0-----:R-:W2:Y:S01]  /*3f9d0*/  LDL.LU R4, [R1+0x2c0] ;  /* 0x0002c00001047983 */ /* 0x001ea20000300800 */
[----:B------:R-:W2:Y:S02]  /*3f9e0*/  LDL.LU R5, [R1+0x2c4] ;  /* 0x0002c40001057983 */ /* 0x000ea40000300800 */
[----:B------:R-:W2:Y:S02]  /*3f9f0*/  LDL.LU R6, [R1+0x2c8] ;  /* 0x0002c80001067983 */ /* 0x000ea40000300800 */
[----:B------:R-:W2:Y:S02]  /*3fa00*/  LDL.LU R7, [R1+0x2cc] ;  /* 0x0002cc0001077983 */ /* 0x000ea40000300800 */
[C---:B--2---:R-:W-:Y:S08]  /*3fa10*/  HMMA.16816.F32.BF16 R4, R20.reuse, R26, R4 ;  /* 0x0000001a1404723c */ /* 0x044ff00000041804 */
[----:B------:R-:W-:Y:S01]  /*3fa20*/  HMMA.16816.F32.BF16 R20, R20, R14, R8 ;  /* 0x0000000e1414723c */ /* 0x000fe20000041808 */
[----:B------:R-:W-:Y:S11]  /*3fa30*/  IMAD.MOV.U32 R0, RZ, RZ, R27 ;  /* 0x000000ffff007224 */ /* 0x000ff600078e001b */
[----:B------:R-:W-:Y:S03]  /*3fa40*/  @!UPT UIADD3 URZ, URZ, URZ, URZ ;  /* 0x0000003f3f3ff290 */ /* 0x000fe6000fffe03f */
[----:B------:R0:W-:Y:S01]  /*3fa50*/  STL.64 [R1+0x2c0], R4 ;  /* 0x0002c00401007387 */ /* 0x0001e20000100a00 */
[----:B------:R-:W-:Y:S02]  /*3fa60*/  STL.64 [R1+0x2c8], R6 ;  /* 0x0002c80601007387 */ /* 0x000fe40000100a00 */
[----:B0-----:R-:W-:Y:S02]  /*3fa70*/  IMAD.MOV.U32 R4, RZ, RZ, R26 ;  /* 0x000000ffff047224 */ /* 0x001fe400078e001a */
[----:B------:R-:W2:Y:S01]  /*3fa80*/  LDL.LU.64 R26, [R1+0x2c88] ;  /* 0x002c8800011a7983 */ /* 0x000ea20000300a00 */
[----:B------:R-:W2:Y:S02]  /*3fa90*/  LDL.LU.64 R24, [R1+0x2c80] ;  /* 0x002c800001187983 */ /* 0x000ea40000300a00 */
[----:B------:R-:W3:Y:S02]  /*3faa0*/  LDL.LU R8, [R1+0x160] ;  /* 0x0001600001087983 */ /* 0x000ee40000300800 */
[----:B------:R-:W-:Y:S01]  /*3fab0*/  STL.64 [R1+0x210], R20 ;  /* 0x0002101401007387 */ /* 0x000fe20000100a00 */
[----:B------:R0:W-:Y:S01]  /*3fac0*/  STL.64 [R1+0x218], R22 ;  /* 0x0002181601007387 */ /* 0x0001e20000100a00 */
[----:B------:R-:W3:Y:S02]  /*3fad0*/  LDL.LU R9, [R1+0x164] ;  /* 0x0001640001097983 */ /* 0x000ee40000300800 */
[----:B------:R-:W4:Y:S02]  /*3fae0*/  LDL.LU R10, [R1+0x168] ;  /* 0x00016800010a7983 */ /* 0x000f240000300800 */
[----:B------:R-:W4:Y:S02]  /*3faf0*/  LDL.LU R11, [R1+0x16c] ;  /* 0x00016c00010b7983 */ /* 0x000f240000300800 */
[----:B----4-:R-:W-:Y:S01]  /*3fb00*/  STL.64 [R1+0x2c68], R10 ;  /* 0x002c680a01007387 */ /* 0x010fe20000100a00 */
[----:B---3--:R-:W-:Y:S02]  /*3fb10*/  STL.64 [R1+0x2c60], R8 ;  /* 0x002c600801007387 */ /* 0x008fe40000100a00 */
[----:B------:R-:W-:Y:S02]  /*3fb20*/  STL.64 [R1+0x2c20], R14 ;  /* 0x002c200e01007387 */ /* 0x000fe40000100a00 */
[----:B0-----:R-:W3:Y:S02]  /*3fb30*/  LDL R23, [R1+0x13a0] ;  /* 0x0013a00001177983 */ /* 0x001ee40000100800 */
[----:B------:R-:W-:-:S02]  /*3fb40*/  IMAD.MOV.U32 R7, RZ, RZ, R16 ;  /* 0x000000ffff077224 */ /* 0x000fc400078e0010 */
[----:B------:R-:W-:Y:S01]  /*3fb50*/  IMAD.MOV.U32 R6, RZ, RZ, R17 ;  /* 0x000000ffff067224 */ /* 0x000fe200078e0011 */
[----:B---3--:R0:W-:Y:S01]  /*3fb60*/  STL [R1+0x2bb8], R23 ;  /* 0x002bb81701007387 */ /* 0x0081e20000100800 */
[----:B------:R-:W3:Y:S02]  /*3fb70*/  LDL.LU R20, [R1+0x200] ;  /* 0x0002000001147983 */ /* 0x000ee40000300800 */
[----:B------:R-:W3:Y:S02]  /*3fb80*/  LDL.LU R21, [R1+0x204] ;  /* 0x0002040001157983 */ /* 0x000ee40000300800 */
[----:B------:R-:W4:Y:S01]  /*3fb90*/  LDL.LU R22, [R1+0x208] ;  /* 0x0002080001167983 */ /* 0x000f220000300800 */
[----:B0-----:R-:W4:Y:S01]  /*3fba0*/  LDL.LU R23, [R1+0x20c] ;  /* 0x00020c0001177983 */ /* 0x001f220000300800 */
[----:B------:R-:W2:Y:S02]  /*3fbb0*/  LDL.LU R16, [R1+0x150] ;  /* 0x0001500001107983 */ /* 0x000ea40000300800 */
[----:B------:R-:W2:Y:S02]  /*3fbc0*/  LDL.LU R17, [R1+0x154] ;  /* 0x0001540001117983 */ /* 0x000ea40000300800 */
[----:B------:R-:W2:Y:S01]  /*3fbd0*/  LDL.LU R18, [R1+0x158] ;  /* 0x0001580001127983 */ /* 0x000ea20000300800 */
[----:B------:R-:W2:Y:S01]  /*3fbe0*/  LDL.LU R19, [R1+0x15c] ;  /* 0x00015c0001137983 */ /* 0x000ea20000300800 */
[----:B------:R-:W-:-:S02]  /*3fbf0*/  IMAD.MOV.U32 R14, RZ, RZ, R4 ;  /* 0x000000ffff0e7224 */ /* 0x000fc400078e0004 */
[----:B------:R-:W-:Y:S02]  /*3fc00*/  IMAD.MOV.U32 R15, RZ, RZ, R0 ;  /* 0x000000ffff0f7224 */ /* 0x000fe400078e0000 */
[----:B------:R-:W-:Y:S02]  /*3fc10*/  IMAD.MOV.U32 R11, RZ, RZ, R12 ;  /* 0x000000ffff0b7224 */ /* 0x000fe400078e000c */
[----:B------:R-:W-:Y:S01]  /*3fc20*/  IMAD.MOV.U32 R10, RZ, RZ, R13 ;  /* 0x000000ffff0a7224 */ /* 0x000fe200078e000d */
[----:B--2---:R-:W-:Y:S01]  /*3fc30*/  STL.64 [R1+0x2c78], R18 ;  /* 0x002c781201007387 */ /* 0x004fe20000100a00 */
[----:B------:R0:W-:Y:S03]  /*3fc40*/  STL.64 [R1+0x2c70], R16 ;  /* 0x002c701001007387 */ /* 0x0001e60000100a00 */
[----:B0-----:R-:W2:Y:S01]  /*3fc50*/  LDL.LU R16, [R1+0x170] ;  /* 0x0001700001107983 */ /* 0x001ea20000300800 */
[----:B------:R-:W2:Y:S02]  /*3fc60*/  LDL.LU R17, [R1+0x174] ;  /* 0x0001740001117983 */ /* 0x000ea40000300800 */
[----:B------:R-:W2:Y:S02]  /*3fc70*/  LDL.LU R18, [R1+0x178] ;  /* 0x0001780001127983 */ /* 0x000ea40000300800 */
[----:B------:R-:W2:Y:S01]  /*3fc80*/  LDL.LU R19, [R1+0x17c] ;  /* 0x00017c0001137983 */ /* 0x000ea20000300800 */
[----:B------:R0:W-:Y:S01]  /*3fc90*/  STL.64 [R1+0x2c38], R14 ;  /* 0x002c380e01007387 */ /* 0x0001e20000100a00 */
[----:B------:R-:W2:Y:S02]  /*3fca0*/  LDL.LU R12, [R1+0x180] ;  /* 0x00018000010c7983 */ /* 0x000ea40000300800 */
[----:B------:R-:W2:Y:S01]  /*3fcb0*/  LDL.LU R13, [R1+0x184] ;  /* 0x00018400010d7983 */ /* 0x000ea20000300800 */
[----:B0-----:R-:W2:Y:S01]  /*3fcc0*/  LDL.LU R14, [R1+0x188] ;  /* 0x00018800010e7983 */ /* 0x001ea20000300800 */
[----:B------:R-:W2:Y:S02]  /*3fcd0*/  LDL.LU R15, [R1+0x18c] ;  /* 0x00018c00010f7983 */ /* 0x000ea40000300800 */
[----:B----4-:R-:W-:Y:S02]  /*3fce0*/  STL.64 [R1+0x2bc8], R22 ;  /* 0x002bc81601007387 */ /* 0x010fe40000100a00 */
[----:B---3--:R0:W-:Y:S02]  /*3fcf0*/  STL.64 [R1+0x2bc0], R20 ;  /* 0x002bc01401007387 */ /* 0x0081e40000100a00 */
[----:B0-----:R-:W3:Y:S01]  /*3fd00*/  LDL.LU R20, [R1+0xd0] ;  /* 0x0000d00001147983 */ /* 0x001ee20000300800 */
[----:B------:R-:W3:Y:S02]  /*3fd10*/  LDL.LU R21, [R1+0xd4] ;  /* 0x0000d40001157983 */ /* 0x000ee40000300800 */
[----:B------:R-:W4:Y:S02]  /*3fd20*/  LDL.LU R22, [R1+0xd8] ;  /* 0x0000d80001167983 */ /* 0x000f240000300800 */
[----:B------:R-:W4:Y:S01]  /*3fd30*/  LDL.LU R23, [R1+0xdc] ;  /* 0x0000dc0001177983 */ /* 0x000f220000300800 */
[C---:B--2---:R-:W-:Y:S08]  /*3fd40*/  HMMA.16816.F32.BF16 R8, R24.reuse, R10, R16 ;  /* 0x0000000a1808723c */ /* 0x044ff00000041810 */
[C---:B------:R-:W-:Y:S01]  /*3fd50*/  HMMA.16816.F32.BF16 R12, R24.reuse, R6, R12 ;  /* 0x00000006180c723c */ /* 0x040fe2000004180c */
[----:B----4-:R0:W-:Y:S01]  /*3fd60*/  STL.64 [R1+0x2bd8], R22 ;  /* 0x002bd81601007387 */ /* 0x0101e20000100a00 */
[----:B---3--:R-:W-:Y:S03]  /*3fd70*/  STL.64 [R1+0x2bd0], R20 ;  /* 0x002bd01401007387 */ /* 0x008fe60000100a00 */
[----:B0-----:R-:W2:Y:S01]  /*3fd80*/  LDL.64 R22, [R1+0x18] ;  /* 0x0000180001167983 */ /* 0x001ea20000100a00 */
[----:B------:R-:W3:Y:S11]  /*3fd90*/  LDL.LU R4, [R1+0x140] ;  /* 0x0001400001047983 */ /* 0x000ef60000300800 */
[----:B------:R-:W-:Y:S06]  /*3fda0*/  @!UPT UIADD3 URZ, URZ, URZ, URZ ;  /* 0x0000003f3f3ff290 */ /* 0x000fec000fffe03f */
[----:B------:R0:W-:Y:S02]  /*3fdb0*/  STL.64 [R1+0x180], R12 ;  /* 0x0001800c01007387 */ /* 0x0001e40000100a00 */
[----:B------:R1:W-:Y:S01]  /*3fdc0*/  STL.64 [R1+0x188], R14 ;  /* 0x0001880e01007387 */ /* 0x0003e20000100a00 */
[----:B------:R-:W3:Y:S01]  /*3fdd0*/  LDL.LU R5, [R1+0x144] ;  /* 0x0001440001057983 */ /* 0x000ee20000300800 */
[----:B------:R-:W3:Y:S02]  /*3fde0*/  LDL.LU R6, [R1+0x148] ;  /* 0x0001480001067983 */ /* 0x000ee40000300800 */
[----:B------:R-:W3:Y:S01]  /*3fdf0*/  LDL.LU R7, [R1+0x14c] ;  /* 0x00014c0001077983 */ /* 0x000ee20000300800 */
[----:B0-----:R-:W4:Y:S01]  /*3fe00*/  LDL.LU R12, [R1+0x130] ;  /* 0x00013000010c7983 */ /* 0x001f220000300800 */
[----:B------:R-:W4:Y:S02]  /*3fe10*/  LDL.LU R13, [R1+0x134] ;  /* 0x00013400010d7983 */ /* 0x000f240000300800 */
[----:B-1----:R-:W4:Y:S02]  /*3fe20*/  LDL.LU R14, [R1+0x138] ;  /* 0x00013800010e7983 */ /* 0x002f240000300800 */
[----:B------:R-:W4:Y:S01]  /*3fe30*/  LDL.LU R15, [R1+0x13c] ;  /* 0x00013c00010f7983 */ /* 0x000f220000300800 */
[----:B------:R-:W2:Y:S01]  /*3fe40*/  LDL.LU.64 R18, [R1+0x2c78] ;  /* 0x002c780001127983 */ /* 0x000ea20000300a00 */
[----:B------:R-:W2:Y:S02]  /*3fe50*/  LDL.LU.64 R16, [R1+0x2c70] ;  /* 0x002c700001107983 */ /* 0x000ea40000300a00 */
[----:B------:R-:W-:Y:S02]  /*3fe60*/  STL.64 [R1+0x170], R8 ;  /* 0x0001700801007387 */ /* 0x000fe40000100a00 */
[----:B------:R0:W-:Y:S02]  /*3fe70*/  STL.64 [R1+0x178], R10 ;  /* 0x0001780a01007387 */ /* 0x0001e40000100a00 */
        /* <DEDUP_REMOVED lines=8> */
[----:B------:R0:W-:Y:S03]  /*3ff00*/  STL.64 [R1+0x2be8], R22 ;  /* 0x002be81601007387 */ /* 0x0001e60000100a00 */
[----:B0-----:R-:W2:Y:S04]  /*3ff10*/  LDL.64 R22, [R1+0x28] ;  /* 0x0000280001167983 */ /* 0x001ea80000100a00 */
[----:B--2---:R0:W-:Y:S04]  /*3ff20*/  STL.64 [R1+0x2bf0], R22 ;  /* 0x002bf01601007387 */ /* 0x0041e80000100a00 */
[----:B0-----:R-:W2:Y:S01]  /*3ff30*/  LDL.64 R22, [R1+0x48] ;  /* 0x0000480001167983 */ /* 0x001ea20000100a00 */
[C---:B------:R-:W-:Y:S03]  /*3ff40*/  HMMA.16816.F32.BF16 R16, R24.reuse, R10, R16 ;  /* 0x0000000a1810723c */ /* 0x040fe60000041810 */
[----:B--2---:R0:W-:Y:S01]  /*3ff50*/  STL.64 [R1+0x2c18], R22 ;  /* 0x002c181601007387 */ /* 0x0041e20000100a00 */
        /* <DEDUP_REMOVED lines=9> */
[----:B------:R-:W2:Y:S03]  /*3fff0*/  LDL.LU R23, [R1+0x12c] ;  /* 0x00012c0001177983 */ /* 0x000ea60000300800 */
[----:B------:R-:W-:Y:S01]  /*40000*/  STL.64 [R1+0x150], R16 ;  /* 0x0001501001007387 */ /* 0x000fe20000100a00 */
[----:B------:R0:W-:Y:S03]  /*40010*/  STL.64 [R1+0x158], R18 ;  /* 0x0001581201007387 */ /* 0x0001e60000100a00 */
[----:B0-----:R-:W3:Y:S01]  /*40020*/  LDL.LU.64 R18, [R1+0x2c50] ;  /* 0x002c500001127983 */ /* 0x001ee20000300a00 */
[----:B------:R0:W-:Y:S02]  /*40030*/  STL.64 [R1+0x2be0], R10 ;  /* 0x002be00a01007387 */ /* 0x0001e40000100a00 */
[----:B------:R-:W2:Y:S02]  /*40040*/  LDL.LU R8, [R1+0xe0] ;  /* 0x0000e00001087983 */ /* 0x000ea40000300800 */
[----:B------:R-:W2:Y:S01]  /*40050*/  LDL.LU R9, [R1+0xe4] ;  /* 0x0000e40001097983 */ /* 0x000ea20000300800 */
[----:B0-----:R-:W2:Y:S01]  /*40060*/  LDL.LU R10, [R1+0xe8] ;  /* 0x0000e800010a7983 */ /* 0x001ea20000300800 */
[----:B------:R-:W2:Y:S01]  /*40070*/  LDL.LU R11, [R1+0xec] ;  /* 0x0000ec00010b7983 */ /* 0x000ea20000300800 */
[C---:B---3--:R-:W-:Y:S02]  /*40080*/  HMMA.16816.F32.BF16 R4, R24.reuse, R18, R4 ;  /* 0x000000121804723c */ /* 0x048fe40000041804 */
        /* <DEDUP_REMOVED lines=9> */
[----:B0-----:R-:W4:Y:S01]  /*40120*/  LDL.LU.64 R6, [R1+0x2c48] ;  /* 0x002c480001067983 */ /* 0x001f220000300a00 */
[----:B------:R-:W3:Y:S01]  /*40130*/  LDL.LU.64 R4, [R1+0x2c40] ;  /* 0x002c400001047983 */ /* 0x000ee20000300a00 */
[C---:B----4-:R-:W-:Y:S11]  /*40140*/  HMMA.16816.F32.BF16 R12, R24.reuse, R6, R12 ;  /* 0x00000006180c723c */ /* 0x050ff6000004180c */
[----:B------:R-:W-:Y:S11]  /*40150*/  @!UPT UIADD3 URZ, URZ, URZ, URZ ;  /* 0x0000003f3f3ff290 */ /* 0x000ff6000fffe03f */
[----:B------:R-:W-:Y:S01]  /*40160*/  @!UPT UIADD3 URZ, URZ, URZ, URZ ;  /* 0x0000003f3f3ff290 */ /* 0x000fe2000fffe03f */
[----:B------:R-:W-:Y:S01]  /*40170*/  STL.64 [R1+0x130], R12 ;  /* 0x0001300c01007387 */ /* 0x000fe20000100a00 */
[----:B------:R0:W-:Y:S03]  /*40180*/  STL.64 [R1+0x138], R14 ;  /* 0x0001380e01007387 */ /* 0x0001e60000100a00 */
[----:B0-----:R-:W4:Y:S02]  /*40190*/  LDL.LU.64 R14, [R1+0x2c38] ;  /* 0x002c3800010e7983 */ /* 0x001f240000300a00 */
[C---:B----4-:R-:W-:Y:S02]  /*401a0*/  HMMA.16816.F32.BF16 R12, R24.reuse, R14, R20 ;  /* 0x0000000e180c723c */ /* 0x050fe40000041814 */
[----:B------:R-:W4:Y:S01]  /*401b0*/  LDL.LU.64 R22, [R1+0x2c30] ;  /* 0x002c300001167983 */ /* 0x000f220000300a00 */
[----:B------:R-:W4:Y:S11]  /*401c0*/  LDL.LU.64 R20, [R1+0x2c28] ;  /* 0x002c280001147983 */ /* 0x000f360000300a00 */
[----:B------:R-:W-:Y:S09]  /*401d0*/  @!UPT UIADD3 URZ, URZ, URZ, URZ ;  /* 0x0000003f3f3ff290 */ /* 0x000ff2000fffe03f */
[----:B------:R-:W-:Y:S01]  /*401e0*/  STL.64 [R1+0x120], R12 ;  /* 0x0001200c01007387 */ /* 0x000fe20000100a00 */
[----:B------:R0:W-:Y:S03]  /*401f0*/  STL.64 [R1+0x128], R14 ;  /* 0x0001280e01007387 */ /* 0x0001e60000100a00 */
[----:B0-----:R-:W4:Y:S02]  /*40200*/  LDL.LU.64 R14, [R1+0x2c20] ;  /* 0x002c2000010e7983 */ /* 0x001f240000300a00 */
[----:B----4-:R-:W-:Y:S02]  /*40210*/  HMMA.16816.F32.BF16 R24, R24, R14, R20 ;  /* 0x0000000e1818723c */ /* 0x010fe40000041814 */
[----:B------:R-:W2:Y:S01]  /*40220*/  LDL.LU.64 R22, [R1+0x2c18] ;  /* 0x002c180001167983 */ /* 0x000ea20000300a00 */
[----:B------:R-:W2:Y:S02]  /*40230*/  LDL.LU.64 R14, [R1+0x2c10] ;  /* 0x002c1000010e7983 */ /* 0x000ea40000300a00 */
[----:B------:R-:W2:Y:S11]  /*40240*/  LDL.LU.64 R12, [R1+0x2c08] ;  /* 0x002c0800010c7983 */ /* 0x000eb60000300a00 */
[----:B------:R-:W-:Y:S07]  /*40250*/  @!UPT UIADD3 URZ, URZ, URZ, URZ ;  /* 0x0000003f3f3ff290 */ /* 0x000fee000fffe03f */
[----:B------:R0:W-:Y:S01]  /*40260*/  STL.64 [R1+0xb0], R24 ;  /* 0x0000b01801007387 */ /* 0x0001e20000100a00 */
[----:B------:R1:W-:Y:S03]  /*40270*/  STL.64 [R1+0xb8], R26 ;  /* 0x0000b81a01007387 */ /* 0x0003e60000100a00 */
[----:B0-----:R-:W4:Y:S01]  /*40280*/  LDL.LU R24, [R1+0xf0] ;  /* 0x0000f00001187983 */ /* 0x001f220000300800 */
[----:B------:R-:W4:Y:S02]  /*40290*/  LDL.LU R25, [R1+0xf4] ;  /* 0x0000f40001197983 */ /* 0x000f240000300800 */
[----:B-1----:R-:W4:Y:S02]  /*402a0*/  LDL.LU R26, [R1+0xf8] ;  /* 0x0000f800011a7983 */ /* 0x002f240000300800 */
[----:B------:R-:W4:Y:S01]  /*402b0*/  LDL.LU R27, [R1+0xfc] ;  /* 0x0000fc00011b7983 */ /* 0x000f220000300800 */
        /* <DEDUP_REMOVED lines=9> */
[C---:B----4-:R-:W-:Y:S01]  /*40350*/  HMMA.16816.F32.BF16 R24, R12.reuse, R22, R24 ;  /* 0x000000160c18723c */ /* 0x050fe20000041818 */
[----:B------:R-:W-:Y:S11]  /*40360*/  IMAD.MOV.U32 R0, RZ, RZ, R23 ;  /* 0x000000ffff007224 */ /* 0x000ff600078e0017 */
[----:B------:R-:W-:Y:S11]  /*40370*/  @!UPT UIADD3 URZ, URZ, URZ, URZ ;  /* 0x0000003f3f3ff290 */ /* 0x000ff6000fffe03f */
[----:B------:R0:W-:Y:S01]  /*40380*/  STL.64 [R1+0xf0], R24 ;  /* 0x0000f01801007387 */ /* 0x0001e20000100a00 */
[----:B------:R1:W-:Y:S02]  /*40390*/  STL.64 [R1+0xf8], R26 ;  /* 0x0000f81a01007387 */ /* 0x0003e40000100a00 */
[----:B0-----:R-:W-:Y:S02]  /*403a0*/  IMAD.MOV.U32 R24, RZ, RZ, R22 ;  /* 0x000000ffff187224 */ /* 0x001fe400078e0016 */
[----:B------:R-:W2:Y:S02]  /*403b0*/  LDL.LU.64 R22, [R1+0x2be8] ;  /* 0x002be80001167983 */ /* 0x000ea40000300a00 */
[C---:B--2---:R-:W-:Y:S01]  /*403c0*/  HMMA.16816.F32.BF16 R8, R12.reuse, R22, R8 ;  /* 0x000000160c08723c */ /* 0x044fe20000041808 */
[----:B-1----:R-:W-:Y:S02]  /*403d0*/  IMAD.MOV.U32 R26, RZ, RZ, R22 ;  /* 0x000000ffff1a7224 */ /* 0x002fe400078e0016 */
[----:B------:R-:W-:Y:S11]  /*403e0*/  IMAD.MOV.U32 R25, RZ, RZ, R23 ;  /* 0x000000ffff197224 */ /* 0x000ff600078e0017 */
[----:B------:R-:W-:Y:S09]  /*403f0*/  @!UPT UIADD3 URZ, URZ, URZ, URZ ;  /* 0x0000003f3f3ff290 */ /* 0x000ff2000fffe03f */
[----:B------:R-:W-:Y:S01]  /*40400*/  STL.64 [R1+0xe0], R8 ;  /* 0x0000e00801007387 */ /* 0x000fe20000100a00 */
[----:B------:R0:W-:Y:S03]  /*40410*/  STL.64 [R1+0xe8], R10 ;  /* 0x0000e80a01007387 */ /* 0x0001e60000100a00 */
[----:B0-----:R-:W2:Y:S01]  /*40420*/  LDL.LU.64 R10, [R1+0x2be0] ;  /* 0x002be000010a7983 */ /* 0x001ea20000300a00 */
[----:B------:R-:W2:Y:S02]  /*40430*/  LDL.LU.64 R22, [R1+0x2bd8] ;  /* 0x002bd80001167983 */ /* 0x000ea40000300a00 */
[----:B------:R-:W2:Y:S02]  /*40440*/  LDL.LU.64 R20, [R1+0x2bd0] ;  /* 0x002bd00001147983 */ /* 0x000ea40000300a00 */
[C---:B--2---:R-:W-:Y:S01]  /*40450*/  HMMA.16816.F32.BF16 R8, R12.reuse, R10, R20 ;  /* 0x0000000a0c08723c */ /* 0x044fe20000041814 */
[----:B------:R-:W2:Y:S01]  /*40460*/  LDL.LU.64 R22, [R1+0x2bc8] ;  /* 0x002bc80001167983 */ /* 0x000ea20000300a00 */
[----:B------:R-:W2:Y:S11]  /*40470*/  LDL.LU.64 R20, [R1+0x2bc0] ;  /* 0x002bc00001147983 */ /* 0x000eb60000300a00 */
[----:B------:R-:W-:Y:S10]  /*40480*/  @!UPT UIADD3 URZ, URZ, URZ, URZ ;  /* 0x0000003f3f3ff290 */ /* 0x000ff4000fffe03f */
[----:B------:R-:W-:Y:S01]  /*40490*/  STL.64 [R1+0xd0], R8 ;  /* 0x0000d00801007387 */ /* 0x000fe20000100a00 */
[----:B------:R0:W-:Y:S03]  /*404a0*/  STL.64 [R1+0xd8], R10 ;  /* 0x0000d80a01007387 */ /* 0x0001e60000100a00 */
[----:B0-----:R-:W4:Y:S04]  /*404b0*/  LDL.LU R11, [R1+0x2bbc] ;  /* 0x002bbc00010b7983 */ /* 0x001f280000300800 */
[----:B----4-:R-:W0:Y:S01]  /*404c0*/  LDSM.16.MT88.4 R8, [R11+0x13080] ;  /* 0x013080000b08783b */ /* 0x010e220000004200 */
[C---:B--2---:R-:W-:Y:S03]  /*404d0*/  HMMA.16816.F32.BF16 R16, R12.reuse, R18, R20 ;  /* 0x000000120c10723c */ /* 0x044fe60000041814 */
[----:B0-----:R-:W-:Y:S01]  /*404e0*/  STL.64 [R1+0x2bb0], R10 ;  /* 0x002bb00a01007387 */ /* 0x001fe20000100a00 */
[----:B------:R0:W-:Y:S03]  /*404f0*/  STL.64 [R1+0x2ba8], R8 ;  /* 0x002ba80801007387 */ /* 0x0001e60000100a00 */
[----:B0-----:R-:W2:Y:S01]  /*40500*/  LDL.LU R8, [R1+0x2b0] ;  /* 0x0002b00001087983 */ /* 0x001ea20000300800 */
[----:B------:R-:W2:Y:S02]  /*40510*/  LDL.LU R9, [R1+0x2b4] ;  /* 0x0002b40001097983 */ /* 0x000ea40000300800 */
[----:B------:R-:W2:Y:S02]  /*40520*/  LDL.LU R10, [R1+0x2b8] ;  /* 0x0002b800010a7983 */ /* 0x000ea40000300800 */
[----:B------:R-:W2:Y:S01]  /*40530*/  LDL.LU R11, [R1+0x2bc] ;  /* 0x0002bc00010b7983 */ /* 0x000ea20000300800 */
[----:B------:R-:W4:Y:S10]  /*40540*/  LDL.LU R23, [R1+0x2bb8] ;  /* 0x002bb80001177983 */ /* 0x000f340000300800 */
[----:B------:R-:W-:Y:S02]  /*40550*/  STL.64 [R1+0x200], R16 ;  /* 0x0002001001007387 */ /* 0x000fe40000100a00 */
[----:B------:R-:W-:Y:S02]  /*40560*/  STL.64 [R1+0x208], R18 ;  /* 0x0002081201007387 */ /* 0x000fe40000100a00 */
[----:B----4-:R-:W0:Y:S01]  /*40570*/  LDSM.16.MT88.4 R16, [R23+0x13000] ;  /* 0x013000001710783b */ /* 0x010e220000004200 */
[----:B--2---:R-:W-:Y:S01]  /*40580*/  HMMA.16816.F32.BF16 R8, R12, R6, R8 ;  /* 0x000000060c08723c */ /* 0x004fe20000041808 */
[----:B------:R-:W1:Y:S02]  /*40590*/  LDSM.16.MT88.4 R20, [R23+0x13080] ;  /* 0x013080001714783b */ /* 0x000e640000004200 */
[----:B0-----:R-:W-:Y:S02]  /*405a0*/  STL.64 [R1+0x2b20], R18 ;  /* 0x002b201201007387 */ /* 0x001fe40000100a00 */
[----:B------:R-:W-:Y:S02]  /*405b0*/  STL.64 [R1+0x2b18], R16 ;  /* 0x002b181001007387 */ /* 0x000fe40000100a00 */
[----:B------:R0:W-:Y:S02]  /*405c0*/  STL.64 [R1+0x2b48], R6 ;  /* 0x002b480601007387 */ /* 0x0001e40000100a00 */
[----:B---3--:R-:W-:Y:S11]  /*405d0*/  STL.64 [R1+0x2b40], R4 ;  /* 0x002b400401007387 */ /* 0x008ff60000100a00 */
[----:B------:R-:W-:Y:S03]  /*405e0*/  @!UPT UIADD3 URZ, URZ, URZ, URZ ;  /* 0x0000003f3f3ff290 */ /* 0x000fe6000fffe03f */
[----:B------:R-:W-:Y:S01]  /*405f0*/  STL.64 [R1+0x2b0], R8 ;  /* 0x0002b00801007387 */ /* 0x000fe20000100a00 */
[----:B------:R-:W-:Y:S03]  /*40600*/  STL.64 [R1+0x2b8], R10 ;  /* 0x0002b80a01007387 */ /* 0x000fe60000100a00 */
[----:B0-----:R-:W2:Y:S04]  /*40610*/  LDL.LU.64 R6, [R1+0x8] ;  /* 0x0000080001067983 */ /* 0x001ea80000300a00 */
[----:B--2---:R0:W-:Y:S02]  /*40620*/  STL.64 [R1+0x2b60], R6 ;  /* 0x002b600601007387 */ /* 0x0041e40000100a00 */
[----:B0-----:R-:W-:-:S02]  /*40630*/  IMAD.MOV.U32 R6, RZ, RZ, R26 ;  /* 0x000000ffff067224 */ /* 0x001fc400078e001a */
[----:B------:R-:W-:-:S05]  /*40640*/  IMAD.MOV.U32 R7, RZ, RZ, R25 ;  /* 0x000000ffff077224 */ /* 0x000fca00078e0019 */
[----:B------:R0:W-:Y:S01]  /*40650*/  STL.64 [R1+0x2b78], R6 ;  /* 0x002b780601007387 */ /* 0x0001e20000100a00 */
[----:B------:R-:W2:Y:S02]  /*40660*/  LDL.LU R16, [R1+0x420] ;  /* 0x0004200001107983 */ /* 0x000ea40000300800 */
[----:B------:R-:W2:Y:S02]  /*40670*/  LDL.LU R17, [R1+0x424] ;  /* 0x0004240001117983 */ /* 0x000ea40000300800 */
[----:B------:R-:W3:Y:S01]  /*40680*/  LDL.LU R18, [R1+0x428] ;  /* 0x0004280001127983 */ /* 0x000ee20000300800 */
[----:B------:R-:W3:Y:S01]  /*40690*/  LDL.LU R19, [R1+0x42c] ;  /* 0x00042c0001137983 */ /* 0x000ee20000300800 */
[----:B0-----:R-:W-:Y:S02]  /*406a0*/  IMAD.MOV.U32 R6, RZ, RZ, R24 ;  /* 0x000000ffff067224 */ /* 0x001fe400078e0018 */
[----:B------:R-:W-:Y:S01]  /*406b0*/  IMAD.MOV.U32 R7, RZ, RZ, R0 ;  /* 0x000000ffff077224 */ /* 0x000fe200078e0000 */
[----:B------:R-:W4:Y:S01]  /*406c0*/  LDL.LU R24, [R1+0x3f0] ;  /* 0x0003f00001187983 */ /* 0x000f220000300800 */
[----:B------:R-:W4:Y:S02]  /*406d0*/  LDL.LU R25, [R1+0x3f4] ;  /* 0x0003f40001197983 */ /* 0x000f240000300800 */
[----:B------:R-:W4:Y:S02]  /*406e0*/  LDL.LU R26, [R1+0x3f8] ;  /* 0x0003f800011a7983 */ /* 0x000f240000300800 */
[----:B------:R-:W4:Y:S01]  /*406f0*/  LDL.LU R27, [R1+0x3fc] ;  /* 0x0003fc00011b7983 */ /* 0x000f220000300800 */
[----:B------:R-:W4:Y:S01]  /*40700*/  LDL R0, [R1+0x139c] ;  /* 0x00139c0001007983 */ /* 0x000f220000100800 */
[----:B------:R-:W-:Y:S03]  /*40710*/  STL.64 [R1+0x2b90], R6 ;  /* 0x002b900601007387 */ /* 0x000fe60000100a00 */
[----:B---3--:R-:W-:Y:S01]  /*40720*/  STL.64 [R1+0x2b58], R18 ;  /* 0x002b581201007387 */ /* 0x008fe20000100a00 */
[----:B--2---:R0:W-:Y:S03]  /*40730*/  STL.64 [R1+0x2b50], R16 ;  /* 0x002b501001007387 */ /* 0x0041e60000100a00 */
        /* <DEDUP_REMOVED lines=8> */
[----:B---3--:R-:W-:Y:S01]  /*407c0*/  STL.64 [R1+0x2b70], R18 ;  /* 0x002b701201007387 */ /* 0x008fe20000100a00 */
[----:B--2---:R0:W-:Y:S03]  /*407d0*/  STL.64 [R1+0x2b68], R16 ;  /* 0x002b681001007387 */ /* 0x0041e60000100a00 */
[----:B0-----:R-:W2:Y:S01]  /*407e0*/  LDL.LU R16, [R1+0x440] ;  /* 0x0004400001107983 */ /* 0x001ea20000300800 */
[----:B------:R-:W2:Y:S02]  /*407f0*/  LDL.LU R17, [R1+0x444] ;  /* 0x0004440001117983 */ /* 0x000ea40000300800 */
[----:B------:R-:W3:Y:S02]  /*40800*/  LDL.LU R18, [R1+0x448] ;  /* 0x0004480001127983 */ /* 0x000ee40000300800 */
[----:B------:R-:W3:Y:S02]  /*40810*/  LDL.LU R19, [R1+0x44c] ;  /* 0x00044c0001137983 */ /* 0x000ee40000300800 */
        /* <DEDUP_REMOVED lines=10> */
[----:B------:R-:W2:Y:S02]  /*408c0*/  LDL.LU R18, [R1+0x468] ;  /* 0x0004680001127983 */ /* 0x000ea40000300800 */
[----:B------:R-:W2:Y:S01]  /*408d0*/  LDL.LU R19, [R1+0x46c] ;  /* 0x00046c0001137983 */ /* 0x000ea20000300800 */
[----:B-1----:R0:W-:Y:S01]  /*408e0*/  STL.64 [R1+0x2ab0], R22 ;  /* 0x002ab01601007387 */ /* 0x0021e20000100a00 */
[----:B------:R1:W-:Y:S03]  /*408f0*/  STL.64 [R1+0x2aa8], R20 ;  /* 0x002aa81401007387 */ /* 0x0003e60000100a00 */
[----:B0-----:R-:W4:Y:S02]  /*40900*/  LDL.LU.64 R22, [R1+0x58] ;  /* 0x0000580001167983 */ /* 0x001f240000300a00 */
[----:B----4-:R-:W-:Y:S02]  /*40910*/  HMMA.16816.F32.BF16 R24, R12, R22, R24 ;  /* 0x000000160c18723c */ /* 0x010fe40000041818 */
[----:B------:R0:W-:Y:S01]  /*40920*/  STL.64 [R1+0x2b38], R22 ;  /* 0x002b381601007387 */ /* 0x0001e20000100a00 */
[----:B-1----:R-:W3:Y:S11]  /*40930*/  LDL.LU R20, [R1+0x410] ;  /* 0x0004100001147983 */ /* 0x002ef60000300800 */
[----:B------:R-:W-:Y:S09]  /*40940*/  @!UPT UIADD3 URZ, URZ, URZ, URZ ;  /* 0x0000003f3f3ff290 */ /* 0x000ff2000fffe03f */
[----:B------:R-:W-:Y:S01]  /*40950*/  STL.64 [R1+0x570], R24 ;  /* 0x0005701801007387 */ /* 0x000fe20000100a00 */
[----:B------:R-:W-:Y:S02]  /*40960*/  STL.64 [R1+0x578], R26 ;  /* 0x0005781a01007387 */ /* 0x000fe40000100a00 */
[----:B------:R-:W1:Y:S04]  /*40970*/  LDSM.16.MT88.4 R24, [R0+0x13000] ;  /* 0x013000000018783b */ /* 0x000e680000004200 */
[----:B------:R-:W3:Y:S01]  /*40980*/  LDL.LU R21, [R1+0x414] ;  /* 0x0004140001157983 */ /* 0x000ee20000300800 */
[----:B0-----:R-:W3:Y:S01]  /*40990*/  LDL.LU R22, [R1+0x418] ;  /* 0x0004180001167983 */ /* 0x001ee20000300800 */
[----:B------:R-:W3:Y:S03]  /*409a0*/  LDL.LU R23, [R1+0x41c] ;  /* 0x00041c0001177983 */ /* 0x000ee60000300800 */
[----:B-1----:R0:W-:Y:S01]  /*409b0*/  STL.64 [R1+0x2a30], R26 ;  /* 0x002a301a01007387 */ /* 0x0021e20000100a00 */
[----:B------:R-:W-:Y:S03]  /*409c0*/  STL.64 [R1+0x2a28], R24 ;  /* 0x002a281801007387 */ /* 0x000fe60000100a00 */
[----:B0-----:R-:W4:Y:S01]  /*409d0*/  LDL.LU.64 R26, [R1+0x68] ;  /* 0x00006800011a7983 */ /* 0x001f220000300a00 */
[----:B------:R-:W-:-:S02]  /*409e0*/  IMAD.MOV.U32 R6, RZ, RZ, R29 ;  /* 0x000000ffff067224 */ /* 0x000fc400078e001d */
[----:B------:R-:W-:Y:S01]  /*409f0*/  IMAD.MOV.U32 R7, RZ, RZ, R28 ;  /* 0x000000ffff077224 */ /* 0x000fe200078e001c */
[----:B----4-:R-:W-:Y:S01]  /*40a00*/  HMMA.16816.F32.BF16 R12, R12, R26, R8 ;  /* 0x0000001a0c0c723c */ /* 0x010fe20000041808 */
[----:B------:R-:W2:Y:S01]  /*40a10*/  LDL.LU.64 R10, [R1+0x2bb0] ;  /* 0x002bb000010a7983 */ /* 0x000ea20000300a00 */
[----:B------:R-:W2:Y:S11]  /*40a20*/  LDL.LU.64 R8, [R1+0x2ba8] ;  /* 0x002ba80001087983 */ /* 0x000eb60000300a00 */
[----:B------:R-:W-:Y:S10]  /*40a30*/  @!UPT UIADD3 URZ, URZ, URZ, URZ ;  /* 0x0000003f3f3ff290 */ /* 0x000ff4000fffe03f */
[----:B------:R-:W-:Y:S01]  /*40a40*/  STL.64 [R1+0x560], R12 ;  /* 0x0005600c01007387 */ /* 0x000fe20000100a00 */
[----:B------:R-:W-:Y:S02]  /*40a50*/  STL.64 [R1+0x568], R14 ;  /* 0x0005680e01007387 */ /* 0x000fe40000100a00 */
[----:B------:R-:W0:Y:S02]  /*40a60*/  LDSM.16.MT88.4 R12, [R0+0x13080] ;  /* 0x01308000000c783b */ /* 0x000e240000004200 */
[----:B0-----:R0:W-:Y:S02]  /*40a70*/  STL.64 [R1+0x29c8], R14 ;  /* 0x0029c80e01007387 */ /* 0x0011e40000100a00 */
[----:B------:R-:W-:Y:S02]  /*40a80*/  STL.64 [R1+0x29c0], R12 ;  /* 0x0029c00c01007387 */ /* 0x000fe40000100a00 */
[----:B0-----:R-:W4:Y:S01]  /*40a90*/  LDL.LU.64 R14, [R1+0x38] ;  /* 0x00003800010e7983 */ /* 0x001f220000300a00 */
[C---:B--2---:R-:W-:Y:S03]  /*40aa0*/  HMMA.16816.F32.BF16 R4, R8.reuse, R6, R16 ;  /* 0x000000060804723c */ /* 0x044fe60000041810 */
[----:B------:R-:W2:Y:S01]  /*40ab0*/  LDL.LU.64 R18, [R1+0x2ba0] ;  /* 0x002ba00001127983 */ /* 0x000ea20000300a00 */
[----:B------:R-:W2:Y:S11]  /*40ac0*/  LDL.LU.64 R16, [R1+0x2b98] ;  /* 0x002b980001107983 */ /* 0x000eb60000300a00 */
[----:B------:R-:W-:Y:S08]  /*40ad0*/  @!UPT UIADD3 URZ, URZ, URZ, URZ ;  /* 0x0000003f3f3ff290 */ /* 0x000ff0000fffe03f */
        /* <DEDUP_REMOVED lines=17> */
[C---:B--2---:R-:W-:Y:S01]  /*40bf0*/  HMMA.16816.F32.BF16 R16, R8.reuse, R6, R16 ;  /* 0x000000060810723c */ /* 0x044fe20000041810 */
[----:B------:R-:W-:Y:S02]  /*40c00*/  IMAD.MOV.U32 R24, RZ, RZ, R6 ;  /* 0x000000ffff187224 */ /* 0x000fe400078e0006 */
[----:B------:R-:W-:Y:S11]  /*40c10*/  IMAD.MOV.U32 R0, RZ, RZ, R7 ;  /* 0x000000ffff007224 */ /* 0x000ff600078e0007 */
[----:B------:R-:W-:Y:S09]  /*40c20*/  @!UPT UIADD3 URZ, URZ, URZ, URZ ;  /* 0x0000003f3f3ff290 */ /* 0x000ff2000fffe03f */
[----:B------:R-:W-:Y:S01]  /*40c30*/  STL.64 [R1+0x520], R16 ;  /* 0x0005201001007387 */ /* 0x000fe20000100a00 */
[----:B------:R0:W-:Y:S03]  /*40c40*/  STL.64 [R1+0x528], R18 ;  /* 0x0005281201007387 */ /* 0x0001e60000100a00 */
[----:B0-----:R-:W4:Y:S01]  /*40c50*/  LDL.LU.64 R18, [R1+0x2b58] ;  /* 0x002b580001127983 */ /* 0x001f220000300a00 */
[----:B------:R-:W4:Y:S02]  /*40c60*/  LDL.LU.64 R16, [R1+0x2b50] ;  /* 0x002b500001107983 */ /* 0x000f240000300a00 */
[----:B------:R-:W3:Y:S02]  /*40c70*/  LDL.LU.64 R6, [R1+0x2b48] ;  /* 0x002b480001067983 */ /* 0x000ee40000300a00 */
[----:B------:R-:W2:Y:S01]  /*40c80*/  LDL.LU.64 R4, [R1+0x2b40] ;  /* 0x002b400001047983 */ /* 0x000ea20000300a00 */
[----:B------:R-:W-:Y:S01]  /*40c90*/  STL.64 [R1+0x2b30], R26 ;  /* 0x002b301a01007387 */ /* 0x000fe20000100a00 */
[----:B------:R0:W-:Y:S03]  /*40ca0*/  STL [R1+0x2b28], R24 ;  /* 0x002b281801007387 */ /* 0x0001e60000100800 */
[----:B0-----:R-:W2:Y:S01]  /*40cb0*/  LDL.LU R24, [R1+0x400] ;  /* 0x0004000001187983 */ /* 0x001ea20000300800 */
[----:B------:R-:W2:Y:S02]  /*40cc0*/  LDL.LU R25, [R1+0x404] ;  /* 0x0004040001197983 */ /* 0x000ea40000300800 */
[----:B------:R-:W2:Y:S02]  /*40cd0*/  LDL.LU R26, [R1+0x408] ;  /* 0x00040800011a7983 */ /* 0x000ea40000300800 */
[----:B------:R-:W2:Y:S01]  /*40ce0*/  LDL.LU R27, [R1+0x40c] ;  /* 0x00040c00011b7983 */ /* 0x000ea20000300800 */
[C---:B----4-:R-:W-:Y:S08]  /*40cf0*/  HMMA.16816.F32.BF16 R16, R8.reuse, R14, R16 ;  /* 0x0000000e0810723c */ /* 0x050ff00000041810 */
[C---:B---3--:R-:W-:Y:S11]  /*40d00*/  HMMA.16816.F32.BF16 R20, R8.reuse, R6, R20 ;  /* 0x000000060814723c */ /* 0x048ff60000041814 */
[----:B------:R-:W-:Y:S04]  /*40d10*/  @!UPT UIADD3 URZ, URZ, URZ, URZ ;  /* 0x0000003f3f3ff290 */ /* 0x000fe8000fffe03f */
[----:B------:R0:W-:Y:S01]  /*40d20*/  STL.64 [R1+0x510], R16 ;  /* 0x0005101001007387 */ /* 0x0001e20000100a00 */
[----:B------:R1:W-:Y:S03]  /*40d30*/  STL.64 [R1+0x518], R18 ;  /* 0x0005181201007387 */ /* 0x0003e60000100a00 */
[----:B0-----:R-:W3:Y:S01]  /*40d40*/  LDL.LU R16, [R1+0x360] ;  /* 0x0003600001107983 */ /* 0x001ee20000300800 */
[----:B------:R-:W3:Y:S02]  /*40d50*/  LDL.LU R17, [R1+0x364] ;  /* 0x0003640001117983 */ /* 0x000ee40000300800 */
[----:B-1----:R-:W3:Y:S02]  /*40d60*/  LDL.LU R18, [R1+0x368] ;  /* 0x0003680001127983 */ /* 0x002ee40000300800 */
[----:B------:R-:W3:Y:S01]  /*40d70*/  LDL.LU R19, [R1+0x36c] ;  /* 0x00036c0001137983 */ /* 0x000ee20000300800 */
[----:B------:R0:W-:Y:S01]  /*40d80*/  STL.64 [R1+0x2b10], R14 ;  /* 0x002b100e01007387 */ /* 0x0001e20000100a00 */
[----:B------:R-:W4:Y:S02]  /*40d90*/  LDL.LU R12, [R1+0x3d0] ;  /* 0x0003d000010c7983 */ /* 0x000f240000300800 */
[----:B------:R-:W4:Y:S01]  /*40da0*/  LDL.LU R13, [R1+0x3d4] ;  /* 0x0003d400010d7983 */ /* 0x000f220000300800 */
[----:B0-----:R-:W4:Y:S01]  /*40db0*/  LDL.LU R14, [R1+0x3d8] ;  /* 0x0003d800010e7983 */ /* 0x001f220000300800 */
[----:B------:R-:W4:Y:S02]  /*40dc0*/  LDL.LU R15, [R1+0x3dc] ;  /* 0x0003dc00010f7983 */ /* 0x000f240000300800 */
[----:B------:R-:W-:Y:S02]  /*40dd0*/  STL.64 [R1+0x500], R20 ;  /* 0x0005001401007387 */ /* 0x000fe40000100a00 */
[----:B------:R0:W-:Y:S02]  /*40de0*/  STL.64 [R1+0x508], R22 ;  /* 0x0005081601007387 */ /* 0x0001e40000100a00 */
[----:B0-----:R-:W3:Y:S01]  /*40df0*/  LDL.LU.64 R22, [R1+0x2b38] ;  /* 0x002b380001167983 */ /* 0x001ee20000300a00 */
[----:B------:R0:W-:Y:S02]  /*40e00*/  STL.64 [R1+0x2ad8], R6 ;  /* 0x002ad80601007387 */ /* 0x0001e40000100a00 */
[----:B--2---:R-:W-:Y:S01]  /*40e10*/  STL.64 [R1+0x2ad0], R4 ;  /* 0x002ad00401007387 */ /* 0x004fe20000100a00 */
[----:B0-----:R-:W2:Y:S04]  /*40e20*/  LDL.64 R6, [R1+0x18] ;  /* 0x0000180001067983 */ /* 0x001ea80000100a00 */
[----:B--2---:R0:W-:Y:S04]  /*40e30*/  STL.64 [R1+0x2af0], R6 ;  /* 0x002af00601007387 */ /* 0x0041e80000100a00 */
[----:B0-----:R-:W2:Y:S01]  /*40e40*/  LDL.64 R6, [R1+0x28] ;  /* 0x0000280001067983 */ /* 0x001ea20000100a00 */
[C---:B---3--:R-:W-:Y:S03]  /*40e50*/  HMMA.16816.F32.BF16 R24, R8.reuse, R22, R24 ;  /* 0x000000160818723c */ /* 0x048fe60000041818 */
[----:B--2---:R0:W-:Y:S04]  /*40e60*/  STL.64 [R1+0x2b08], R6 ;  /* 0x002b080601007387 */ /* 0x0041e80000100a00 */
[----:B0-----:R-:W2:Y:S11]  /*40e70*/  LDL.64 R6, [R1+0x48] ;  /* 0x0000480001067983 */ /* 0x001eb60000100a00 */
[----:B------:R-:W-:Y:S05]  /*40e80*/  @!UPT UIADD3 URZ, URZ, URZ, URZ ;  /* 0x0000003f3f3ff290 */ /* 0x000fea000fffe03f */
[----:B------:R-:W-:Y:S02]  /*40e90*/  STL.64 [R1+0x3f0], R24 ;  /* 0x0003f01801007387 */ /* 0x000fe40000100a00 */
[----:B------:R0:W-:Y:S02]  /*40ea0*/  STL.64 [R1+0x3f8], R26 ;  /* 0x0003f81a01007387 */ /* 0x0001e40000100a00 */
[----:B0-----:R-:W3:Y:S01]  /*40eb0*/  LDL.LU.64 R26, [R1+0x2b30] ;  /* 0x002b3000011a7983 */ /* 0x001ee20000300a00 */
[----:B------:R-:W2:Y:S02]  /*40ec0*/  LDL.LU R24, [R1+0x2b28] ;  /* 0x002b280001187983 */ /* 0x000ea40000300800 */
[----:B------:R0:W-:Y:S02]  /*40ed0*/  STL.64 [R1+0x2ac8], R22 ;  /* 0x002ac81601007387 */ /* 0x0001e40000100a00 */
[----:B------:R-:W2:Y:S01]  /*40ee0*/  LDL.LU R20, [R1+0x3a0] ;  /* 0x0003a00001147983 */ /* 0x000ea20000300800 */
[----:B------:R-:W2:Y:S04]  /*40ef0*/  LDL.LU R21, [R1+0x3a4] ;  /* 0x0003a40001157983 */ /* 0x000ea80000300800 */
[----:B0-----:R-:W2:Y:S01]  /*40f00*/  LDL.LU R22, [R1+0x3a8] ;  /* 0x0003a80001167983 */ /* 0x001ea20000300800 */
[----:B------:R-:W2:Y:S03]  /*40f10*/  LDL.LU R23, [R1+0x3ac] ;  /* 0x0003ac0001177983 */ /* 0x000ea60000300800 */
[----:B--2---:R-:W-:Y:S01]  /*40f20*/  STL.64 [R1+0x2ae8], R22 ;  /* 0x002ae81601007387 */ /* 0x004fe20000100a00 */
[----:B------:R0:W-:Y:S03]  /*40f30*/  STL.64 [R1+0x2ae0], R20 ;  /* 0x002ae01401007387 */ /* 0x0001e60000100a00 */
[----:B0-----:R-:W2:Y:S01]  /*40f40*/  LDL.LU R20, [R1+0x3b0] ;  /* 0x0003b00001147983 */ /* 0x001ea20000300800 */
[----:B------:R-:W2:Y:S02]  /*40f50*/  LDL.LU R21, [R1+0x3b4] ;  /* 0x0003b40001157983 */ /* 0x000ea40000300800 */
[----:B------:R-:W2:Y:S02]  /*40f60*/  LDL.LU R22, [R1+0x3b8] ;  /* 0x0003b80001167983 */ /* 0x000ea40000300800 */
[----:B------:R-:W2:Y:S01]  /*40f70*/  LDL.LU R23, [R1+0x3bc] ;  /* 0x0003bc0001177983 */ /* 0x000ea20000300800 */
[----:B---3--:R-:W-:Y:S01]  /*40f80*/  HMMA.16816.F32.BF16 R8, R8, R26, R16 ;  /* 0x0000001a0808723c */ /* 0x008fe20000041810 */
[----:B--2---:R-:W-:Y:S01]  /*40f90*/  STL.64 [R1+0x2b00], R22 ;  /* 0x002b001601007387 */ /* 0x004fe20000100a00 */
[----:B------:R0:W-:Y:S03]  /*40fa0*/  STL.64 [R1+0x2af8], R20 ;  /* 0x002af81401007387 */ /* 0x0001e60000100a00 */
[----:B0-----:R-:W2:Y:S01]  /*40fb0*/  LDL.LU R20, [R1+0x3c0] ;  /* 0x0003c00001147983 */ /* 0x001ea20000300800 */
[----:B------:R-:W2:Y:S02]  /*40fc0*/  LDL.LU R21, [R1+0x3c4] ;  /* 0x0003c40001157983 */ /* 0x000ea40000300800 */
[----:B------:R-:W2:Y:S02]  /*40fd0*/  LDL.LU R22, [R1+0x3c8] ;  /* 0x0003c80001167983 */ /* 0x000ea40000300800 */
[----:B------:R-:W2:Y:S01]  /*40fe0*/  LDL.LU R23, [R1+0x3cc] ;  /* 0x0003cc0001177983 */ /* 0x000ea20000300800 */
[----:B------:R-:W4:Y:S01]  /*40ff0*/  LDL.LU.64 R18, [R1+0x2b20] ;  /* 0x002b200001127983 */ /* 0x000f220000300a00 */
[----:B------:R-:W4:Y:S11]  /*41000*/  LDL.LU.64 R16, [R1+0x2b18] ;  /* 0x002b180001107983 */ /* 0x000f360000300a00 */
[----:B------:R-:W-:Y:S02]  /*41010*/  STL.64 [R1+0x360], R8 ;  /* 0x0003600801007387 */ /* 0x000fe40000100a00 */
[----:B------:R0:W-:Y:S02]  /*41020*/  STL.64 [R1+0x368], R10 ;  /* 0x0003680a01007387 */ /* 0x0001e40000100a00 */
[----:B0-----:R-:W-:-:S02]  /*41030*/  IMAD.MOV.U32 R11, RZ, RZ, R0 ;  /* 0x000000ffff0b7224 */ /* 0x001fc400078e0000 */
[----:B------:R-:W-:Y:S01]  /*41040*/  IMAD.MOV.U32 R0, RZ, RZ, R7 ;  /* 0x000000ffff007224 */ /* 0x000fe200078e0007 */
[C---:B----4-:R-:W-:Y:S11]  /*41050*/  HMMA.16816.F32.BF16 R12, R16.reuse, R6, R12 ;  /* 0x00000006100c723c */ /* 0x050ff6000004180c */
[----:B------:R-:W-:Y:S11]  /*41060*/  @!UPT UIADD3 URZ, URZ, URZ, URZ ;  /* 0x0000003f3f3ff290 */ /* 0x000ff6000fffe03f */
[----:B------:R-:W-:Y:S01]  /*41070*/  @!UPT UIADD3 URZ, URZ, URZ, URZ ;  /* 0x0000003f3f3ff290 */ /* 0x000fe2000fffe03f */
[----:B------:R0:W-:Y:S01]  /*41080*/  STL.64 [R1+0x4f0], R12 ;  /* 0x0004f00c01007387 */ /* 0x0001e20000100a00 */
[----:B------:R1:W-:Y:S02]  /*41090*/  STL.64 [R1+0x4f8], R14 ;  /* 0x0004f80e01007387 */ /* 0x0003e40000100a00 */
[----:B0-----:R-:W-:Y:S01]  /*410a0*/  IMAD.MOV.U32 R12, RZ, RZ, R6 ;  /* 0x000000ffff0c7224 */ /* 0x001fe200078e0006 */
[----:B-1----:R-:W3:Y:S01]  /*410b0*/  LDL.LU.64 R14, [R1+0x2b10] ;  /* 0x002b1000010e7983 */ /* 0x002ee20000300a00 */
[----:B------:R-:W2:Y:S02]  /*410c0*/  LDL.LU.64 R6, [R1+0x2b08] ;  /* 0x002b080001067983 */ /* 0x000ea40000300a00 */
[----:B------:R-:W-:Y:S01]  /*410d0*/  IMAD.MOV.U32 R10, RZ, RZ, R24 ;  /* 0x000000ffff0a7224 */ /* 0x000fe200078e0018 */
        /* <DEDUP_REMOVED lines=9> */
[----:B------:R-:W-:Y:S01]  /*41170*/  STL.64 [R1+0x2ac0], R26 ;  /* 0x002ac01a01007387 */ /* 0x000fe20000100a00 */
[----:B------:R0:W-:Y:S04]  /*41180*/  STL.64 [R1+0x2ab8], R24 ;  /* 0x002ab81801007387 */ /* 0x0001e80000100a00 */
[----:B0-----:R-:W3:Y:S01]  /*41190*/  LDL.LU R24, [R1+0x390] ;  /* 0x0003900001187983 */ /* 0x001ee20000300800 */
[----:B------:R-:W3:Y:S02]  /*411a0*/  LDL.LU R25, [R1+0x394] ;  /* 0x0003940001197983 */ /* 0x000ee40000300800 */
[----:B------:R-:W3:Y:S02]  /*411b0*/  LDL.LU R26, [R1+0x398] ;  /* 0x00039800011a7983 */ /* 0x000ee40000300800 */
[----:B------:R-:W3:Y:S01]  /*411c0*/  LDL.LU R27, [R1+0x39c] ;  /* 0x00039c00011b7983 */ /* 0x000ee20000300800 */
        /* <DEDUP_REMOVED lines=9> */
[----:B------:R-:W4:Y:S01]  /*41260*/  LDL.LU.64 R6, [R1+0x2ad8] ;  /* 0x002ad80001067983 */ /* 0x000f220000300a00 */
[----:B------:R-:W3:Y:S02]  /*41270*/  LDL.LU.64 R4, [R1+0x2ad0] ;  /* 0x002ad00001047983 */ /* 0x000ee40000300a00 */
[----:B------:R0:W-:Y:S01]  /*41280*/  STL.64 [R1+0x2a68], R10 ;  /* 0x002a680a01007387 */ /* 0x0001e20000100a00 */
[----:B--2---:R-:W-:Y:S07]  /*41290*/  HMMA.16816.F32.BF16 R20, R16, R10, R20 ;  /* 0x0000000a1014723c */ /* 0x004fee0000041814 */
[----:B0-----:R-:W-:-:S02]  /*412a0*/  IMAD.MOV.U32 R10, RZ, RZ, R9 ;  /* 0x000000ffff0a7224 */ /* 0x001fc400078e0009 */
[----:B------:R-:W-:Y:S11]  /*412b0*/  IMAD.MOV.U32 R11, RZ, RZ, R8 ;  /* 0x000000ffff0b7224 */ /* 0x000ff600078e0008 */
[----:B------:R-:W-:Y:S03]  /*412c0*/  @!UPT UIADD3 URZ, URZ, URZ, URZ ;  /* 0x0000003f3f3ff290 */ /* 0x000fe6000fffe03f */
[----:B------:R0:W-:Y:S01]  /*412d0*/  STL.64 [R1+0x4c0], R20 ;  /* 0x0004c01401007387 */ /* 0x0001e20000100a00 */
[----:B------:R1:W-:Y:S03]  /*412e0*/  STL.64 [R1+0x4c8], R22 ;  /* 0x0004c81601007387 */ /* 0x0003e60000100a00 */
[----:B0-----:R-:W4:Y:S01]  /*412f0*/  LDL.LU R20, [R1+0x380] ;  /* 0x0003800001147983 */ /* 0x001f220000300800 */
[----:B------:R-:W4:Y:S02]  /*41300*/  LDL.LU R21, [R1+0x384] ;  /* 0x0003840001157983 */ /* 0x000f240000300800 */
[----:B-1----:R-:W4:Y:S02]  /*41310*/  LDL.LU R22, [R1+0x388] ;  /* 0x0003880001167983 */ /* 0x002f240000300800 */
[----:B------:R-:W4:Y:S01]  /*41320*/  LDL.LU R23, [R1+0x38c] ;  /* 0x00038c0001177983 */ /* 0x000f220000300800 */
[----:B------:R3:W-:Y:S02]  /*41330*/  STL.64 [R1+0x2a80], R10 ;  /* 0x002a800a01007387 */ /* 0x0007e40000100a00 */
[----:B---3--:R-:W-:Y:S02]  /*41340*/  HMMA.16816.F32.BF16 R8, R16, R14, R24 ;  /* 0x0000000e1008723c */ /* 0x008fe40000041818 */
[----:B------:R-:W2:Y:S11]  /*41350*/  LDL.LU R24, [R1+0x370] ;  /* 0x0003700001187983 */ /* 0x000eb60000300800 */
[----:B------:R-:W-:Y:S10]  /*41360*/  @!UPT UIADD3 URZ, URZ, URZ, URZ ;  /* 0x0000003f3f3ff290 */ /* 0x000ff4000fffe03f */
[----:B------:R0:W-:Y:S01]  /*41370*/  STL.64 [R1+0x4b0], R8 ;  /* 0x0004b00801007387 */ /* 0x0001e20000100a00 */
[----:B------:R1:W-:Y:S02]  /*41380*/  STL.64 [R1+0x4b8], R10 ;  /* 0x0004b80a01007387 */ /* 0x0003e40000100a00 */
[----:B------:R-:W2:Y:S02]  /*41390*/  LDL.LU R25, [R1+0x374] ;  /* 0x0003740001197983 */ /* 0x000ea40000300800 */
[----:B------:R-:W2:Y:S01]  /*413a0*/  LDL.LU R26, [R1+0x378] ;  /* 0x00037800011a7983 */ /* 0x000ea20000300800 */
[----:B------:R-:W2:Y:S04]  /*413b0*/  LDL.LU R27, [R1+0x37c] ;  /* 0x00037c00011b7983 */ /* 0x000ea80000300800 */
[----:B0-----:R-:W3:Y:S01]  /*413c0*/  LDL.LU R8, [R1+0x280] ;  /* 0x0002800001087983 */ /* 0x001ee20000300800 */
[----:B------:R-:W3:Y:S02]  /*413d0*/  LDL.LU R9, [R1+0x284] ;  /* 0x0002840001097983 */ /* 0x000ee40000300800 */
[----:B-1----:R-:W2:Y:S02]  /*413e0*/  LDL.LU R10, [R1+0x288] ;  /* 0x00028800010a7983 */ /* 0x002ea40000300800 */
[----:B------:R-:W2:Y:S02]  /*413f0*/  LDL.LU R11, [R1+0x28c] ;  /* 0x00028c00010b7983 */ /* 0x000ea40000300800 */
[----:B--2---:R0:W-:Y:S01]  /*41400*/  STL.64 [R1+0x2a90], R10 ;  /* 0x002a900a01007387 */ /* 0x0041e20000100a00 */
[----:B---3--:R-:W-:Y:S02]  /*41410*/  STL.64 [R1+0x2a88], R8 ;  /* 0x002a880801007387 */ /* 0x008fe40000100a00 */
[----:B------:R1:W-:Y:S02]  /*41420*/  STL.64 [R1+0x2a60], R14 ;  /* 0x002a600e01007387 */ /* 0x0003e40000100a00 */
[----:B0-----:R-:W-:-:S02]  /*41430*/  IMAD.MOV.U32 R10, RZ, RZ, R12 ;  /* 0x000000ffff0a7224 */ /* 0x001fc400078e000c */
[----:B------:R-:W2:Y:S01]  /*41440*/  LDL.LU R12, [R1+0x260] ;  /* 0x00026000010c7983 */ /* 0x000ea20000300800 */
[----:B------:R-:W2:Y:S02]  /*41450*/  LDL.LU R13, [R1+0x264] ;  /* 0x00026400010d7983 */ /* 0x000ea40000300800 */
[----:B-1----:R-:W3:Y:S02]  /*41460*/  LDL.LU R14, [R1+0x268] ;  /* 0x00026800010e7983 */ /* 0x002ee40000300800 */
[----:B------:R-:W3:Y:S01]  /*41470*/  LDL.LU R15, [R1+0x26c] ;  /* 0x00026c00010f7983 */ /* 0x000ee20000300800 */
[C---:B----4-:R-:W-:Y:S01]  /*41480*/  HMMA.16816.F32.BF16 R20, R16.reuse, R6, R20 ;  /* 0x000000061014723c */ /* 0x050fe20000041814 */
        /* <DEDUP_REMOVED lines=11> */
[----:B------:R-:W2:Y:S02]  /*41540*/  LDL.LU R15, [R1+0x29c] ;  /* 0x00029c00010f7983 */ /* 0x000ea40000300800 */
[----:B------:R-:W-:Y:S01]  /*41550*/  STL.64 [R1+0x4a0], R20 ;  /* 0x0004a01401007387 */ /* 0x000fe20000100a00 */
[----:B------:R0:W-:Y:S03]  /*41560*/  STL.64 [R1+0x4a8], R22 ;  /* 0x0004a81601007387 */ /* 0x0001e60000100a00 */
[----:B0-----:R-:W3:Y:S01]  /*41570*/  LDL.LU.64 R22, [R1+0x2ac8] ;  /* 0x002ac80001167983 */ /* 0x001ee20000300a00 */
[----:B------:R-:W-:Y:S02]  /*41580*/  STL.64 [R1+0x2a58], R6 ;  /* 0x002a580601007387 */ /* 0x000fe40000100a00 */
[----:B------:R0:W-:Y:S02]  /*41590*/  STL.64 [R1+0x2a50], R4 ;  /* 0x002a500401007387 */ /* 0x0001e40000100a00 */
[----:B0-----:R-:W4:Y:S01]  /*415a0*/  LDL.LU R4, [R1+0x2a0] ;  /* 0x0002a00001047983 */ /* 0x001f220000300800 */
[----:B------:R-:W4:Y:S02]  /*415b0*/  LDL.LU R5, [R1+0x2a4] ;  /* 0x0002a40001057983 */ /* 0x000f240000300800 */
[----:B------:R-:W4:Y:S02]  /*415c0*/  LDL.LU R6, [R1+0x2a8] ;  /* 0x0002a80001067983 */ /* 0x000f240000300800 */
[----:B------:R-:W4:Y:S02]  /*415d0*/  LDL.LU R7, [R1+0x2ac] ;  /* 0x0002ac0001077983 */ /* 0x000f240000300800 */
[----:B------:R-:W-:Y:S01]  /*415e0*/  IMAD.MOV.U32 R11, RZ, RZ, R0 ;  /* 0x000000ffff0b7224 */ /* 0x000fe200078e0000 */
[C---:B---3--:R-:W-:Y:S11]  /*415f0*/  HMMA.16816.F32.BF16 R24, R16.reuse, R22, R24 ;  /* 0x000000161018723c */ /* 0x048ff60000041818 */
[----:B------:R-:W-:Y:S11]  /*41600*/  @!UPT UIADD3 URZ, URZ, URZ, URZ ;  /* 0x0000003f3f3ff290 */ /* 0x000ff6000fffe03f */
[----:B------:R-:W-:Y:S01]  /*41610*/  @!UPT UIADD3 URZ, URZ, URZ, URZ ;  /* 0x0000003f3f3ff290 */ /* 0x000fe2000fffe03f */
[----:B------:R-:W-:Y:S01]  /*41620*/  STL.64 [R1+0x490], R24 ;  /* 0x0004901801007387 */ /* 0x000fe20000100a00 */
[----:B------:R0:W-:Y:S03]  /*41630*/  STL.64 [R1+0x498], R26 ;  /* 0x0004981a01007387 */ /* 0x0001e60000100a00 */
[----:B0-----:R-:W4:Y:S01]  /*41640*/  LDL.LU.64 R26, [R1+0x2ac0] ;  /* 0x002ac000011a7983 */ /* 0x001f220000300a00 */
[----:B------:R-:W3:Y:S02]  /*41650*/  LDL.LU.64 R24, [R1+0x2ab8] ;  /* 0x002ab80001187983 */ /* 0x000ee40000300a00 */
[----:B------:R-:W-:Y:S02]  /*41660*/  IMAD.MOV.U32 R8, RZ, RZ, R22 ;  /* 0x000000ffff087224 */ /* 0x000fe400078e0016 */
[----:B------:R-:W-:Y:S02]  /*41670*/  IMAD.MOV.U32 R0, RZ, RZ, R23 ;  /* 0x000000ffff007224 */ /* 0x000fe400078e0017 */
[----:B------:R-:W2:Y:S01]  /*41680*/  LDL.LU.64 R22, [R1+0x2ab0] ;  /* 0x002ab00001167983 */ /* 0x000ea20000300a00 */
[----:B------:R-:W2:Y:S01]  /*41690*/  LDL.LU.64 R20, [R1+0x2aa8] ;  /* 0x002aa80001147983 */ /* 0x000ea20000300a00 */
[----:B----4-:R-:W-:Y:S02]  /*416a0*/  HMMA.16816.F32.BF16 R16, R16, R26, R4 ;  /* 0x0000001a1010723c */ /* 0x010fe40000041804 */
[----:B------:R-:W4:Y:S11]  /*416b0*/  LDL.LU R4, [R1+0x250] ;  /* 0x0002500001047983 */ /* 0x000f360000300800 */
[----:B------:R-:W-:Y:S10]  /*416c0*/  @!UPT UIADD3 URZ, URZ, URZ, URZ ;  /* 0x0000003f3f3ff290 */ /* 0x000ff4000fffe03f */
[----:B------:R-:W-:Y:S01]  /*416d0*/  STL.64 [R1+0x2a0], R16 ;  /* 0x0002a01001007387 */ /* 0x000fe20000100a00 */
[----:B------:R0:W-:Y:S02]  /*416e0*/  STL.64 [R1+0x2a8], R18 ;  /* 0x0002a81201007387 */ /* 0x0001e40000100a00 */
[----:B------:R-:W4:Y:S02]  /*416f0*/  LDL.LU R5, [R1+0x254] ;  /* 0x0002540001057983 */ /* 0x000f240000300800 */
[----:B------:R-:W4:Y:S01]  /*41700*/  LDL.LU R6, [R1+0x258] ;  /* 0x0002580001067983 */ /* 0x000f220000300800 */
[----:B------:R-:W4:Y:S01]  /*41710*/  LDL.LU R7, [R1+0x25c] ;  /* 0x00025c0001077983 */ /* 0x000f220000300800 */
[----:B0-----:R-:W-:Y:S02]  /*41720*/  IMAD.MOV.U32 R18, RZ, RZ, R8 ;  /* 0x000000ffff127224 */ /* 0x001fe400078e0008 */
[----:B--2---:R-:W-:Y:S01]  /*41730*/  HMMA.16816.F32.BF16 R8, R20, R10, R12 ;  /* 0x0000000a1408723c */ /* 0x004fe2000004180c */
[----:B------:R-:W-:Y:S01]  /*41740*/  IMAD.MOV.U32 R19, RZ, RZ, R0 ;  /* 0x000000ffff137224 */ /* 0x000fe200078e0000 */
[----:B------:R-:W-:Y:S04]  /*41750*/  STL.64 [R1+0x2a40], R26 ;  /* 0x002a401a01007387 */ /* 0x000fe80000100a00 */
[----:B------:R0:W-:Y:S01]  /*41760*/  STL.64 [R1+0x2a48], R18 ;  /* 0x002a481201007387 */ /* 0x0001e20000100a00 */
[----:B------:R-:W2:Y:S02]  /*41770*/  LDL.LU R16, [R1+0x240] ;  /* 0x0002400001107983 */ /* 0x000ea40000300800 */
[----:B------:R-:W2:Y:S01]  /*41780*/  LDL.LU R17, [R1+0x244] ;  /* 0x0002440001117983 */ /* 0x000ea20000300800 */
[----:B0-----:R-:W2:Y:S01]  /*41790*/  LDL.LU R18, [R1+0x248] ;  /* 0x0002480001127983 */ /* 0x001ea20000300800 */
[----:B------:R-:W2:Y:S02]  /*417a0*/  LDL.LU R19, [R1+0x24c] ;  /* 0x00024c0001137983 */ /* 0x000ea40000300800 */
[----:B------:R-:W2:Y:S02]  /*417b0*/  LDL.LU.64 R14, [R1+0x2aa0] ;  /* 0x002aa000010e7983 */ /* 0x000ea40000300a00 */
[----:B------:R-:W2:Y:S08]  /*417c0*/  LDL.LU.64 R12, [R1+0x2a98] ;  /* 0x002a9800010c7983 */ /* 0x000eb00000300a00 */
[----:B------:R-:W-:Y:S01]  /*417d0*/  STL.64 [R1+0x290], R8 ;  /* 0x0002900801007387 */ /* 0x000fe20000100a00 */
[----:B------:R0:W-:Y:S03]  /*417e0*/  STL.64 [R1+0x298], R10 ;  /* 0x0002980a01007387 */ /* 0x0001e60000100a00 */
[----:B0-----:R-:W2:Y:S01]  /*417f0*/  LDL.LU.64 R10, [R1+0x2a90] ;  /* 0x002a9000010a7983 */ /* 0x001ea20000300a00 */
[----:B------:R-:W2:Y:S02]  /*41800*/  LDL.LU.64 R8, [R1+0x2a88] ;  /* 0x002a880001087983 */ /* 0x000ea40000300a00 */
[----:B---3--:R-:W-:-:S02]  /*41810*/  IMAD.MOV.U32 R26, RZ, RZ, R25 ;  /* 0x000000ffff1a7224 */ /* 0x008fc400078e0019 */
[----:B------:R-:W-:-:S07]  /*41820*/  IMAD.MOV.U32 R27, RZ, RZ, R24 ;  /* 0x000000ffff1b7224 */ /* 0x000fce00078e0018 */
[C---:B--2---:R-:W-:Y:S01]  /*41830*/  HMMA.16816.F32.BF16 R24, R20.reuse, R26, R8 ;  /* 0x0000001a1418723c */ /* 0x044fe20000041808 */
[----:B------:R-:W2:Y:S11]  /*41840*/  LDL.LU.64 R10, [R1+0x2a80] ;  /* 0x002a8000010a7983 */ /* 0x000eb60000300a00 */
[----:B------:R-:W-:Y:S11]  /*41850*/  @!UPT UIADD3 URZ, URZ, URZ, URZ ;  /* 0x0000003f3f3ff290 */ /* 0x000ff6000fffe03f */
[----:B------:R0:W-:Y:S01]  /*41860*/  STL.64 [R1+0x280], R24 ;  /* 0x0002801801007387 */ /* 0x0001e20000100a00 */
[----:B------:R1:W-:Y:S03]  /*41870*/  STL.64 [R1+0x288], R26 ;  /* 0x0002881a01007387 */ /* 0x0003e60000100a00 */
[----:B0-----:R-:W3:Y:S01]  /*41880*/  LDL.LU R24, [R1+0x230] ;  /* 0x0002300001187983 */ /* 0x001ee20000300800 */
[----:B------:R-:W3:Y:S02]  /*41890*/  LDL.LU R25, [R1+0x234] ;  /* 0x0002340001197983 */ /* 0x000ee40000300800 */
[----:B-1----:R-:W3:Y:S02]  /*418a0*/  LDL.LU R26, [R1+0x238] ;  /* 0x00023800011a7983 */ /* 0x002ee40000300800 */
[----:B------:R-:W3:Y:S01]  /*418b0*/  LDL.LU R27, [R1+0x23c] ;  /* 0x00023c00011b7983 */ /* 0x000ee20000300800 */
[C---:B--2---:R-:W-:Y:S01]  /*418c0*/  HMMA.16816.F32.BF16 R8, R20.reuse, R10, R12 ;  /* 0x0000000a1408723c */ /* 0x044fe2000004180c */
[----:B------:R-:W2:Y:S01]  /*418d0*/  LDL.LU.64 R14, [R1+0x2a78] ;  /* 0x002a7800010e7983 */ /* 0x000ea20000300a00 */
[----:B------:R-:W2:Y:S11]  /*418e0*/  LDL.LU.64 R12, [R1+0x2a70] ;  /* 0x002a7000010c7983 */ /* 0x000eb60000300a00 */
[----:B------:R-:W-:Y:S10]  /*418f0*/  @!UPT UIADD3 URZ, URZ, URZ, URZ ;  /* 0x0000003f3f3ff290 */ /* 0x000ff4000fffe03f */
        /* <DEDUP_REMOVED lines=8> */
[----:B0-----:R-:W4:Y:S01]  /*41980*/  LDL.LU.64 R14, [R1+0x2a60] ;  /* 0x002a6000010e7983 */ /* 0x001f220000300a00 */
[----:B------:R0:W-:Y:S03]  /*41990*/  STL.64 [R1+0x29f0], R10 ;  /* 0x0029f00a01007387 */ /* 0x0001e60000100a00 */
[----:B0-----:R-:W2:Y:S04]  /*419a0*/  LDL.LU.64 R10, [R1+0x18] ;  /* 0x00001800010a7983 */ /* 0x001ea80000300a00 */
[----:B--2---:R0:W-:Y:S01]  /*419b0*/  STL.64 [R1+0x2a08], R10 ;  /* 0x002a080a01007387 */ /* 0x0041e20000100a00 */
[----:B------:R-:W2:Y:S02]  /*419c0*/  LDL.LU R8, [R1+0x1e0] ;  /* 0x0001e00001087983 */ /* 0x000ea40000300800 */
[----:B------:R-:W2:Y:S01]  /*419d0*/  LDL.LU R9, [R1+0x1e4] ;  /* 0x0001e40001097983 */ /* 0x000ea20000300800 */
[----:B0-----:R-:W2:Y:S01]  /*419e0*/  LDL.LU R10, [R1+0x1e8] ;  /* 0x0001e800010a7983 */ /* 0x001ea20000300800 */
[----:B------:R-:W2:Y:S01]  /*419f0*/  LDL.LU R11, [R1+0x1ec] ;  /* 0x0001ec00010b7983 */ /* 0x000ea20000300800 */
[C---:B----4-:R-:W-:Y:S02]  /*41a00*/  HMMA.16816.F32.BF16 R4, R20.reuse, R14, R4 ;  /* 0x0000000e1404723c */ /* 0x050fe40000041804 */
[----:B--2---:R0:W-:Y:S01]  /*41a10*/  STL.64 [R1+0x2a18], R10 ;  /* 0x002a180a01007387 */ /* 0x0041e20000100a00 */
[----:B------:R1:W-:Y:S03]  /*41a20*/  STL.64 [R1+0x2a10], R8 ;  /* 0x002a100801007387 */ /* 0x0003e60000100a00 */
[----:B0-----:R-:W2:Y:S04]  /*41a30*/  LDL.LU.64 R10, [R1+0x48] ;  /* 0x00004800010a7983 */ /* 0x001ea80000300a00 */
[----:B--2---:R0:W-:Y:S01]  /*41a40*/  STL.64 [R1+0x2a38], R10 ;  /* 0x002a380a01007387 */ /* 0x0041e20000100a00 */
[----:B-1----:R-:W2:Y:S02]  /*41a50*/  LDL.LU R8, [R1+0x110] ;  /* 0x0001100001087983 */ /* 0x002ea40000300800 */
[----:B------:R-:W2:Y:S01]  /*41a60*/  LDL.LU R9, [R1+0x114] ;  /* 0x0001140001097983 */ /* 0x000ea20000300800 */
[----:B0-----:R-:W2:Y:S01]  /*41a70*/  LDL.LU R10, [R1+0x118] ;  /* 0x00011800010a7983 */ /* 0x001ea20000300800 */
[----:B------:R-:W2:Y:S08]  /*41a80*/  LDL.LU R11, [R1+0x11c] ;  /* 0x00011c00010b7983 */ /* 0x000eb00000300800 */
[----:B------:R-:W-:Y:S02]  /*41a90*/  STL.64 [R1+0x250], R4 ;  /* 0x0002500401007387 */ /* 0x000fe40000100a00 */
[----:B------:R0:W-:Y:S02]  /*41aa0*/  STL.64 [R1+0x258], R6 ;  /* 0x0002580601007387 */ /* 0x0001e40000100a00 */
[----:B0-----:R-:W4:Y:S01]  /*41ab0*/  LDL.LU.64 R6, [R1+0x2a58] ;  /* 0x002a580001067983 */ /* 0x001f220000300a00 */
[----:B------:R-:W2:Y:S02]  /*41ac0*/  LDL.LU.64 R4, [R1+0x2a50] ;  /* 0x002a500001047983 */ /* 0x000ea40000300a00 */
[----:B------:R0:W-:Y:S02]  /*41ad0*/  STL.64 [R1+0x2a20], R14 ;  /* 0x002a200e01007387 */ /* 0x0001e40000100a00 */
[----:B------:R-:W2:Y:S01]  /*41ae0*/  LDL.LU R12, [R1+0x1f0] ;  /* 0x0001f000010c7983 */ /* 0x000ea20000300800 */
[----:B------:R-:W2:Y:S04]  /*41af0*/  LDL.LU R13, [R1+0x1f4] ;  /* 0x0001f400010d7983 */ /* 0x000ea80000300800 */
[----:B0-----:R-:W2:Y:S01]  /*41b00*/  LDL.LU R14, [R1+0x1f8] ;  /* 0x0001f800010e7983 */ /* 0x001ea20000300800 */
[----:B------:R-:W2:Y:S01]  /*41b10*/  LDL.LU R15, [R1+0x1fc] ;  /* 0x0001fc00010f7983 */ /* 0x000ea20000300800 */
[C---:B----4-:R-:W-:Y:S11]  /*41b20*/  HMMA.16816.F32.BF16 R16, R20.reuse, R6, R16 ;  /* 0x000000061410723c */ /* 0x050ff60000041810 */
[----:B------:R-:W-:Y:S11]  /*41b30*/  @!UPT UIADD3 URZ, URZ, URZ, URZ ;  /* 0x0000003f3f3ff290 */ /* 0x000ff6000fffe03f */
[----:B------:R-:W-:Y:S01]  /*41b40*/  @!UPT UIADD3 URZ, URZ, URZ, URZ ;  /* 0x0000003f3f3ff290 */ /* 0x000fe2000fffe03f */
[----:B------:R-:W-:Y:S01]  /*41b50*/  STL.64 [R1+0x240], R16 ;  /* 0x0002401001007387 */ /* 0x000fe20000100a00 */
[----:B------:R0:W-:Y:S03]  /*41b60*/  STL.64 [R1+0x248], R18 ;  /* 0x0002481201007387 */ /* 0x0001e60000100a00 */
[----:B0-----:R-:W3:Y:S01]  /*41b70*/  LDL.LU.64 R18, [R1+0x2a48] ;  /* 0x002a480001127983 */ /* 0x001ee20000300a00 */
[----:B------:R-:W-:Y:S02]  /*41b80*/  STL.64 [R1+0x2a00], R6 ;  /* 0x002a000601007387 */ /* 0x000fe40000100a00 */
[----:B--2---:R0:W-:Y:S02]  /*41b90*/  STL.64 [R1+0x29f8], R4 ;  /* 0x0029f80401007387 */ /* 0x0041e40000100a00 */
[----:B0-----:R-:W2:Y:S01]  /*41ba0*/  LDL.LU R4, [R1+0x1d0] ;  /* 0x0001d00001047983 */ /* 0x001ea20000300800 */
[----:B------:R-:W2:Y:S02]  /*41bb0*/  LDL.LU R5, [R1+0x1d4] ;  /* 0x0001d40001057983 */ /* 0x000ea40000300800 */
[----:B------:R-:W2:Y:S02]  /*41bc0*/  LDL.LU R6, [R1+0x1d8] ;  /* 0x0001d80001067983 */ /* 0x000ea40000300800 */
[----:B------:R-:W2:Y:S01]  /*41bd0*/  LDL.LU R7, [R1+0x1dc] ;  /* 0x0001dc0001077983 */ /* 0x000ea20000300800 */
[C---:B---3--:R-:W-:Y:S11]  /*41be0*/  HMMA.16816.F32.BF16 R24, R20.reuse, R18, R24 ;  /* 0x000000121418723c */ /* 0x048ff60000041818 */
[----:B------:R-:W-:Y:S11]  /*41bf0*/  @!UPT UIADD3 URZ, URZ, URZ, URZ ;  /* 0x0000003f3f3ff290 */ /* 0x000ff6000fffe03f */
[----:B------:R-:W-:Y:S01]  /*41c00*/  @!UPT UIADD3 URZ, URZ, URZ, URZ ;  /* 0x0000003f3f3ff290 */ /* 0x000fe2000fffe03f */
[----:B------:R-:W-:Y:S01]  /*41c10*/  STL.64 [R1+0x230], R24 ;  /* 0x0002301801007387 */ /* 0x000fe20000100a00 */
[----:B------:R0:W-:Y:S03]  /*41c20*/  STL.64 [R1+0x238], R26 ;  /* 0x0002381a01007387 */ /* 0x0001e60000100a00 */
[----:B0-----:R-:W3:Y:S01]  /*41c30*/  LDL.LU.64 R26, [R1+0x2a40] ;  /* 0x002a4000011a7983 */ /* 0x001ee20000300a00 */
[----:B------:R0:W-:Y:S03]  /*41c40*/  STL.64 [R1+0x29e0], R18 ;  /* 0x0029e01201007387 */ /* 0x0001e60000100a00 */
[----:B0-----:R-:W4:Y:S01]  /*41c50*/  LDL.LU.64 R18, [R1+0x28] ;  /* 0x0000280001127983 */ /* 0x001f220000300a00 */
[----:B---3--:R-:W-:Y:S03]  /*41c60*/  HMMA.16816.F32.BF16 R20, R20, R26, R8 ;  /* 0x0000001a1414723c */ /* 0x008fe60000041808 */
[----:B------:R-:W3:Y:S01]  /*41c70*/  LDL.LU.64 R10, [R1+0x2a38] ;  /* 0x002a3800010a7983 */ /* 0x000ee20000300a00 */
[----:B------:R-:W-:-:S03]  /*41c80*/  IMAD.MOV.U32 R0, RZ, RZ, R27 ;  /* 0x000000ffff007224 */ /* 0x000fc600078e001b */
[----:B------:R-:W-:Y:S11]  /*41c90*/  IMAD.MOV.U32 R8, RZ, RZ, R26 ;  /* 0x000000ffff087224 */ /* 0x000ff600078e001a */
[----:B------:R-:W-:Y:S05]  /*41ca0*/  @!UPT UIADD3 URZ, URZ, URZ, URZ ;  /* 0x0000003f3f3ff290 */ /* 0x000fea000fffe03f */
[----:B------:R-:W-:Y:S01]  /*41cb0*/  STL.64 [R1+0x110], R20 ;  /* 0x0001101401007387 */ /* 0x000fe20000100a00 */
[----:B------:R0:W-:Y:S02]  /*41cc0*/  STL.64 [R1+0x118], R22 ;  /* 0x0001181601007387 */ /* 0x0001e40000100a00 */
[----:B------:R-:W2:Y:S02]  /*41cd0*/  LDL.LU.64 R26, [R1+0x2a30] ;  /* 0x002a3000011a7983 */ /* 0x000ea40000300a00 */
[----:B------:R-:W2:Y:S02]  /*41ce0*/  LDL.LU.64 R24, [R1+0x2a28] ;  /* 0x002a280001187983 */ /* 0x000ea40000300a00 */
[----:B0-----:R-:W-:Y:S02]  /*41cf0*/  IMAD.MOV.U32 R23, RZ, RZ, R0 ;  /* 0x000000ffff177224 */ /* 0x001fe400078e0000 */
[----:B------:R-:W-:Y:S02]  /*41d00*/  IMAD.MOV.U32 R22, RZ, RZ, R8 ;  /* 0x000000ffff167224 */ /* 0x000fe400078e0008 */
[----:B---3--:R-:W-:Y:S01]  /*41d10*/  IMAD.MOV.U32 R0, RZ, RZ, R10 ;  /* 0x000000ffff007224 */ /* 0x008fe200078e000a */
[C---:B--2---:R-:W-:Y:S01]  /*41d20*/  HMMA.16816.F32.BF16 R12, R24.reuse, R10, R12 ;  /* 0x0000000a180c723c */ /* 0x044fe2000004180c */
[----:B------:R-:W-:Y:S11]  /*41d30*/  IMAD.MOV.U32 R29, RZ, RZ, R11 ;  /* 0x000000ffff1d7224 */ /* 0x000ff600078e000b */
[----:B------:R-:W-:Y:S11]  /*41d40*/  @!UPT UIADD3 URZ, URZ, URZ, URZ ;  /* 0x0000003f3f3ff290 */ /* 0x000ff6000fffe03f */
[----:B------:R-:W-:Y:S01]  /*41d50*/  STL.64 [R1+0x1f0], R12 ;  /* 0x0001f00c01007387 */ /* 0x000fe20000100a00 */
[----:B------:R0:W-:Y:S03]  /*41d60*/  STL.64 [R1+0x1f8], R14 ;  /* 0x0001f80e01007387 */ /* 0x0001e60000100a00 */
[----:B0-----:R-:W2:Y:S01]  /*41d70*/  LDL.LU.64 R14, [R1+0x2a20] ;  /* 0x002a2000010e7983 */ /* 0x001ea20000300a00 */
[----:B------:R-:W4:Y:S02]  /*41d80*/  LDL.LU.64 R10, [R1+0x2a18] ;  /* 0x002a1800010a7983 */ /* 0x000f240000300a00 */
[----:B------:R-:W4:Y:S02]  /*41d90*/  LDL.LU.64 R8, [R1+0x2a10] ;  /* 0x002a100001087983 */ /* 0x000f240000300a00 */
[C---:B----4-:R-:W-:Y:S11]  /*41da0*/  HMMA.16816.F32.BF16 R8, R24.reuse, R18, R8 ;  /* 0x000000121808723c */ /* 0x050ff60000041808 */
[----:B------:R-:W-:Y:S11]  /*41db0*/  @!UPT UIADD3 URZ, URZ, URZ, URZ ;  /* 0x0000003f3f3ff290 */ /* 0x000ff6000fffe03f */
[----:B------:R-:W-:Y:S01]  /*41dc0*/  @!UPT UIADD3 URZ, URZ, URZ, URZ ;  /* 0x0000003f3f3ff290 */ /* 0x000fe2000fffe03f */
[----:B------:R-:W-:Y:S01]  /*41dd0*/  STL.64 [R1+0x1e0], R8 ;  /* 0x0001e00801007387 */ /* 0x000fe20000100a00 */
[----:B------:R0:W-:Y:S03]  /*41de0*/  STL.64 [R1+0x1e8], R10 ;  /* 0x0001e80a01007387 */ /* 0x0001e60000100a00 */
[----:B0-----:R-:W3:Y:S01]  /*41df0*/  LDL.LU.64 R10, [R1+0x2a08] ;  /* 0x002a0800010a7983 */ /* 0x001ee20000300a00 */
[----:B------:R-:W4:Y:S02]  /*41e00*/  LDL.LU R16, [R1+0x1a0] ;  /* 0x0001a00001107983 */ /* 0x000f240000300800 */
[----:B------:R-:W-:Y:S02]  /*41e10*/  IMAD.MOV.U32 R13, RZ, RZ, R18 ;  /* 0x000000ffff0d7224 */ /* 0x000fe400078e0012 */
[----:B------:R-:W4:Y:S02]  /*41e20*/  LDL.LU R17, [R1+0x1a4] ;  /* 0x0001a40001117983 */ /* 0x000f240000300800 */
[----:B------:R-:W-:Y:S01]  /*41e30*/  IMAD.MOV.U32 R12, RZ, RZ, R19 ;  /* 0x000000ffff0c7224 */ /* 0x000fe200078e0013 */
[----:B------:R-:W4:Y:S01]  /*41e40*/  LDL.LU R18, [R1+0x1a8] ;  /* 0x0001a80001127983 */ /* 0x000f220000300800 */
[----:B------:R-:W4:Y:S02]  /*41e50*/  LDL.LU R19, [R1+0x1ac] ;  /* 0x0001ac0001137983 */ /* 0x000f240000300800 */
[----:B------:R-:W2:Y:S01]  /*41e60*/  LDL R28, [R1+0x5c4] ;  /* 0x0005c400011c7983 */ /* 0x000ea20000100800 */
[----:B---3--:R-:W-:Y:S01]  /*41e70*/  HMMA.16816.F32.BF16 R4, R24, R10, R4 ;  /* 0x0000000a1804723c */ /* 0x008fe20000041804 */
[----:B------:R-:W-:-:S02]  /*41e80*/  IMAD.MOV.U32 R21, RZ, RZ, R10 ;  /* 0x000000ffff157224 */ /* 0x000fc400078e000a */
[----:B------:R-:W-:Y:S11]  /*41e90*/  IMAD.MOV.U32 R20, RZ, RZ, R11 ;  /* 0x000000ffff147224 */ /* 0x000ff600078e000b */
[----:B------:R-:W-:Y:S09]  /*41ea0*/  @!UPT UIADD3 URZ, URZ, URZ, URZ ;  /* 0x0000003f3f3ff290 */ /* 0x000ff2000fffe03f */
[----:B------:R-:W-:Y:S01]  /*41eb0*/  STL.64 [R1+0x1d0], R4 ;  /* 0x0001d00401007387 */ /* 0x000fe20000100a00 */
[----:B------:R0:W-:Y:S03]  /*41ec0*/  STL.64 [R1+0x1d8], R6 ;  /* 0x0001d80601007387 */ /* 0x0001e60000100a00 */
[----:B0-----:R-:W4:Y:S01]  /*41ed0*/  LDL.LU.64 R6, [R1+0x2a00] ;  /* 0x002a000001067983 */ /* 0x001f220000300a00 */
[----:B------:R-:W3:Y:S02]  /*41ee0*/  LDL.LU.64 R4, [R1+0x29f8] ;  /* 0x0029f80001047983 */ /* 0x000ee40000300a00 */
[----:B------:R-:W2:Y:S02]  /*41ef0*/  LDL.LU.64 R10, [R1+0x29f0] ;  /* 0x0029f000010a7983 */ /* 0x000ea40000300a00 */
[----:B------:R-:W-:Y:S01]  /*41f00*/  STL.64 [R1+0x29d8], R22 ;  /* 0x0029d81601007387 */ /* 0x000fe20000100a00 */
[----:B------:R0:W-:Y:S04]  /*41f10*/  STL.64 [R1+0x29d0], R20 ;  /* 0x0029d01401007387 */ /* 0x0001e80000100a00 */
[----:B0-----:R-:W2:Y:S01]  /*41f20*/  LDL.LU R20, [R1+0x1c0] ;  /* 0x0001c00001147983 */ /* 0x001ea20000300800 */
[----:B------:R-:W2:Y:S02]  /*41f30*/  LDL.LU R21, [R1+0x1c4] ;  /* 0x0001c40001157983 */ /* 0x000ea40000300800 */
[----:B------:R-:W2:Y:S02]  /*41f40*/  LDL.LU R22, [R1+0x1c8] ;  /* 0x0001c80001167983 */ /* 0x000ea40000300800 */
[----:B------:R-:W2:Y:S02]  /*41f50*/  LDL.LU R23, [R1+0x1cc] ;  /* 0x0001cc0001177983 */ /* 0x000ea40000300800 */
[----:B--2---:R-:W-:Y:S11]  /*41f60*/  HMMA.16816.F32.BF16 R20, R24, R10, R20 ;  /* 0x0000000a1814723c */ /* 0x004ff60000041814 */
[----:B------:R-:W-:Y:S11]  /*41f70*/  @!UPT UIADD3 URZ, URZ, URZ, URZ ;  /* 0x0000003f3f3ff290 */ /* 0x000ff6000fffe03f */
[----:B------:R-:W-:Y:S01]  /*41f80*/  @!UPT UIADD3 URZ, URZ, URZ, URZ ;  /* 0x0000003f3f3ff290 */ /* 0x000fe2000fffe03f */
[----:B------:R0:W-:Y:S01]  /*41f90*/  STL.64 [R1+0x1c0], R20 ;  /* 0x0001c01401007387 */ /* 0x0001e20000100a00 */
[----:B------:R1:W-:Y:S03]  /*41fa0*/  STL.64 [R1+0x1c8], R22 ;  /* 0x0001c81601007387 */ /* 0x0003e60000100a00 */
[----:B0-----:R-:W2:Y:S01]  /*41fb0*/  LDL.LU R20, [R1+0x190] ;  /* 0x0001900001147983 */ /* 0x001ea20000300800 */
[----:B------:R-:W2:Y:S02]  /*41fc0*/  LDL.LU R21, [R1+0x194] ;  /* 0x0001940001157983 */ /* 0x000ea40000300800 */
[----:B-1----:R-:W2:Y:S02]  /*41fd0*/  LDL.LU R22, [R1+0x198] ;  /* 0x0001980001167983 */ /* 0x002ea40000300800 */
[----:B------:R-:W2:Y:S01]  /*41fe0*/  LDL.LU R23, [R1+0x19c] ;  /* 0x00019c0001177983 */ /* 0x000ea20000300800 */
[----:B------:R0:W-:Y:S01]  /*41ff0*/  STL.64 [R1+0x2988], R10 ;  /* 0x0029880a01007387 */ /* 0x0001e20000100a00 */
[----:B------:R-:W2:Y:S02]  /*42000*/  LDL.LU R8, [R1+0x80] ;  /* 0x0000800001087983 */ /* 0x000ea40000300800 */
[----:B------:R-:W2:Y:S01]  /*42010*/  LDL.LU R9, [R1+0x84] ;  /* 0x0000840001097983 */ /* 0x000ea20000300800 */
[----:B0-----:R-:W2:Y:S01]  /*42020*/  LDL.LU R10, [R1+0x88] ;  /* 0x00008800010a7983 */ /* 0x001ea20000300800 */
[----:B------:R-:W2:Y:S03]  /*42030*/  LDL.LU R11, [R1+0x8c] ;  /* 0x00008c00010b7983 */ /* 0x000ea60000300800 */
[----:B--2---:R0:W-:Y:S01]  /*42040*/  STL.64 [R1+0x2998], R10 ;  /* 0x0029980a01007387 */ /* 0x0041e20000100a00 */
[----:B------:R1:W-:Y:S02]  /*42050*/  STL.64 [R1+0x2990], R8 ;  /* 0x0029900801007387 */ /* 0x0003e40000100a00 */
[----:B0-----:R-:W-:-:S02]  /*42060*/  IMAD.MOV.U32 R10, RZ, RZ, R13 ;  /* 0x000000ffff0a7224 */ /* 0x001fc400078e000d */
[----:B------:R-:W-:-:S05]  /*42070*/  IMAD.MOV.U32 R11, RZ, RZ, R12 ;  /* 0x000000ffff0b7224 */ /* 0x000fca00078e000c */
[----:B------:R0:W-:Y:S01]  /*42080*/  STL.64 [R1+0x29a8], R10 ;  /* 0x0029a80a01007387 */ /* 0x0001e20000100a00 */
[----:B-1----:R-:W2:Y:S02]  /*42090*/  LDL.LU R8, [R1+0x1b0] ;  /* 0x0001b00001087983 */ /* 0x002ea40000300800 */
[----:B------:R-:W2:Y:S01]  /*420a0*/  LDL.LU R9, [R1+0x1b4] ;  /* 0x0001b40001097983 */ /* 0x000ea20000300800 */
[----:B0-----:R-:W2:Y:S01]  /*420b0*/  LDL.LU R10, [R1+0x1b8] ;  /* 0x0001b800010a7983 */ /* 0x001ea20000300800 */
[----:B------:R-:W2:Y:S01]  /*420c0*/  LDL.LU R11, [R1+0x1bc] ;  /* 0x0001bc00010b7983 */ /* 0x000ea20000300800 */
[C---:B----4-:R-:W-:Y:S08]  /*420d0*/  HMMA.16816.F32.BF16 R16, R24.reuse, R6, R16 ;  /* 0x000000061810723c */ /* 0x050ff00000041810 */
[----:B--2---:R-:W-:Y:S11]  /*420e0*/  HMMA.16816.F32.BF16 R8, R24, R14, R8 ;  /* 0x0000000e1808723c */ /* 0x004ff60000041808 */
[----:B------:R-:W-:Y:S11]  /*420f0*/  @!UPT UIADD3 URZ, URZ, URZ, URZ ;  /* 0x0000003f3f3ff290 */ /* 0x000ff6000fffe03f */
[----:B------:R-:W-:Y:S01]  /*42100*/  @!UPT UIADD3 URZ, URZ, URZ, URZ ;  /* 0x0000003f3f3ff290 */ /* 0x000fe2000fffe03f */
[----:B------:R0:W-:Y:S01]  /*42110*/  STL.64 [R1+0x1b0], R8 ;  /* 0x0001b00801007387 */ /* 0x0001e20000100a00 */
[----:B------:R1:W-:Y:S02]  /*42120*/  STL.64 [R1+0x1b8], R10 ;  /* 0x0001b80a01007387 */ /* 0x0003e40000100a00 */
[----:B------:R-:W2:Y:S02]  /*42130*/  LDL.LU R12, [R1+0xc0] ;  /* 0x0000c000010c7983 */ /* 0x000ea40000300800 */
[----:B------:R-:W2:Y:S02]  /*42140*/  LDL.LU R13, [R1+0xc4] ;  /* 0x0000c400010d7983 */ /* 0x000ea40000300800 */
[----:B0-----:R-:W-:Y:S02]  /*42150*/  IMAD.MOV.U32 R9, RZ, RZ, R14 ;  /* 0x000000ffff097224 */ /* 0x001fe400078e000e */
[----:B------:R-:W-:Y:S01]  /*42160*/  IMAD.MOV.U32 R8, RZ, RZ, R15 ;  /* 0x000000ffff087224 */ /* 0x000fe200078e000f */
[----:B------:R-:W2:Y:S01]  /*42170*/  LDL.LU R14, [R1+0xc8] ;  /* 0x0000c800010e7983 */ /* 0x000ea20000300800 */
[----:B------:R-:W2:Y:S02]  /*42180*/  LDL.LU R15, [R1+0xcc] ;  /* 0x0000cc00010f7983 */ /* 0x000ea40000300800 */
[----:B-1----:R-:W-:-:S02]  /*42190*/  IMAD.MOV.U32 R10, RZ, RZ, R0 ;  /* 0x000000ffff0a7224 */ /* 0x002fc400078e0000 */
[----:B------:R-:W4:Y:S01]  /*421a0*/  LDL.LU R0, [R1+0x29e8] ;  /* 0x0029e80001007983 */ /* 0x000f220000300800 */
[----:B------:R-:W-:Y:S02]  /*421b0*/  STL.64 [R1+0x1a0], R16 ;  /* 0x0001a01001007387 */ /* 0x000fe40000100a00 */
[----:B------:R0:W-:Y:S02]  /*421c0*/  STL.64 [R1+0x1a8], R18 ;  /* 0x0001a81201007387 */ /* 0x0001e40000100a00 */
[----:B0-----:R-:W2:Y:S01]  /*421d0*/  LDL.LU.64 R18, [R1+0x29e0] ;  /* 0x0029e00001127983 */ /* 0x001ea20000300a00 */
[----:B------:R0:W-:Y:S02]  /*421e0*/  STL.64 [R1+0x2968], R6 ;  /* 0x0029680601007387 */ /* 0x0001e40000100a00 */
[----:B---3--:R1:W-:Y:S02]  /*421f0*/  STL.64 [R1+0x2960], R4 ;  /* 0x0029600401007387 */ /* 0x0083e40000100a00 */
[----:B0-----:R-:W-:-:S02]  /*42200*/  IMAD.MOV.U32 R6, RZ, RZ, R9 ;  /* 0x000000ffff067224 */ /* 0x001fc400078e0009 */
[----:B------:R-:W-:-:S05]  /*42210*/  IMAD.MOV.U32 R7, RZ, RZ, R8 ;  /* 0x000000ffff077224 */ /* 0x000fca00078e0008 */
[----:B------:R0:W-:Y:S01]  /*42220*/  STL.64 [R1+0x29a0], R6 ;  /* 0x0029a00601007387 */ /* 0x0001e20000100a00 */
[----:B-1----:R-:W3:Y:S02]  /*42230*/  LDL.LU R4, [R1+0x90] ;  /* 0x0000900001047983 */ /* 0x002ee40000300800 */
[----:B------:R-:W3:Y:S01]  /*42240*/  LDL.LU R5, [R1+0x94] ;  /* 0x0000940001057983 */ /* 0x000ee20000300800 */
[----:B0-----:R-:W3:Y:S01]  /*42250*/  LDL.LU R6, [R1+0x98] ;  /* 0x0000980001067983 */ /* 0x001ee20000300800 */
[----:B------:R-:W3:Y:S01]  /*42260*/  LDL.LU R7, [R1+0x9c] ;  /* 0x00009c0001077983 */ /* 0x000ee20000300800 */
[C---:B--2---:R-:W-:Y:S02]  /*42270*/  HMMA.16816.F32.BF16 R20, R24.reuse, R18, R20 ;  /* 0x000000121814723c */ /* 0x044fe40000041814 */
[----:B---3--:R-:W-:Y:S01]  /*42280*/  STL.64 [R1+0x29b8], R6 ;  /* 0x0029b80601007387 */ /* 0x008fe20000100a00 */
        /* <DEDUP_REMOVED lines=8> */
[----:B0-----:R-:W3:Y:S01]  /*42310*/  LDL.LU.64 R22, [R1+0x29d8] ;  /* 0x0029d80001167983 */ /* 0x001ee20000300a00 */
[----:B------:R-:W2:Y:S02]  /*42320*/  LDL.LU.64 R20, [R1+0x29d0] ;  /* 0x0029d00001147983 */ /* 0x000ea40000300a00 */
[----:B------:R0:W-:Y:S02]  /*42330*/  STL.64 [R1+0x2958], R18 ;  /* 0x0029581201007387 */ /* 0x0001e40000100a00 */
[----:B------:R-:W2:Y:S01]  /*42340*/  LDL.LU R16, [R1+0x340] ;  /* 0x0003400001107983 */ /* 0x000ea20000300800 */
[----:B------:R-:W2:Y:S04]  /*42350*/  LDL.LU R17, [R1+0x344] ;  /* 0x0003440001117983 */ /* 0x000ea80000300800 */
        /* <DEDUP_REMOVED lines=9> */
[----:B------:R-:W3:Y:S01]  /*423f0*/  LDL.LU.64 R14, [R1+0x29c8] ;  /* 0x0029c800010e7983 */ /* 0x000ee20000300a00 */
[----:B------:R-:W3:Y:S02]  /*42400*/  LDL.LU.64 R12, [R1+0x29c0] ;  /* 0x0029c000010c7983 */ /* 0x000ee40000300a00 */
[----:B------:R-:W-:-:S08]  /*42410*/  IMAD.MOV.U32 R11, RZ, RZ, R29 ;  /* 0x000000ffff0b7224 */ /* 0x000fd000078e001d */
[----:B------:R0:W-:Y:S01]  /*42420*/  STL.64 [R1+0xc0], R24 ;  /* 0x0000c01801007387 */ /* 0x0001e20000100a00 */
[----:B------:R1:W-:Y:S04]  /*42430*/  STL.64 [R1+0xc8], R26 ;  /* 0x0000c81a01007387 */ /* 0x0003e80000100a00 */
[----:B0-----:R-:W2:Y:S01]  /*42440*/  LDL.LU R24, [R1+0x70] ;  /* 0x0000700001187983 */ /* 0x001ea20000300800 */
[----:B------:R-:W2:Y:S02]  /*42450*/  LDL.LU R25, [R1+0x74] ;  /* 0x0000740001197983 */ /* 0x000ea40000300800 */
[----:B-1----:R-:W2:Y:S02]  /*42460*/  LDL.LU R26, [R1+0x78] ;  /* 0x00007800011a7983 */ /* 0x002ea40000300800 */
[----:B------:R-:W2:Y:S01]  /*42470*/  LDL.LU R27, [R1+0x7c] ;  /* 0x00007c00011b7983 */ /* 0x000ea20000300800 */
[----:B------:R-:W-:Y:S01]  /*42480*/  STL.64 [R1+0x2950], R22 ;  /* 0x0029501601007387 */ /* 0x000fe20000100a00 */
[C---:B---3--:R-:W-:Y:S03]  /*42490*/  HMMA.16816.F32.BF16 R8, R12.reuse, R10, R4 ;  /* 0x0000000a0c08723c */ /* 0x048fe60000041804 */
[----:B------:R-:W3:Y:S01]  /*424a0*/  LDL.LU.64 R6, [R1+0x29b8] ;  /* 0x0029b80001067983 */ /* 0x000ee20000300a00 */
[----:B------:R-:W3:Y:S11]  /*424b0*/  LDL.LU.64 R4, [R1+0x29b0] ;  /* 0x0029b00001047983 */ /* 0x000ef60000300a00 */
[----:B------:R-:W-:Y:S08]  /*424c0*/  @!UPT UIADD3 URZ, URZ, URZ, URZ ;  /* 0x0000003f3f3ff290 */ /* 0x000ff0000fffe03f */
[----:B------:R-:W-:Y:S01]  /*424d0*/  STL.64 [R1+0xa0], R8 ;  /* 0x0000a00801007387 */ /* 0x000fe20000100a00 */
[----:B------:R0:W-:Y:S03]  /*424e0*/  STL.64 [R1+0xa8], R10 ;  /* 0x0000a80a01007387 */ /* 0x0001e60000100a00 */
[----:B0-----:R-:W3:Y:S02]  /*424f0*/  LDL.LU.64 R10, [R1+0x29a8] ;  /* 0x0029a800010a7983 */ /* 0x001ee40000300a00 */
[----:B---3--:R-:W-:Y:S02]  /*42500*/  HMMA.16816.F32.BF16 R8, R12, R10, R4 ;  /* 0x0000000a0c08723c */ /* 0x008fe40000041804 */
[----:B------:R-:W3:Y:S11]  /*42510*/  LDL.LU.64 R6, [R1+0x29a0] ;  /* 0x0029a00001067983 */ /* 0x000ef60000300a00 */
[----:B------:R-:W-:Y:S10]  /*42520*/  @!UPT UIADD3 URZ, URZ, URZ, URZ ;  /* 0x0000003f3f3ff290 */ /* 0x000ff4000fffe03f */
[----:B------:R-:W-:Y:S01]  /*42530*/  STL.64 [R1+0x90], R8 ;  /* 0x0000900801007387 */ /* 0x000fe20000100a00 */
[----:B------:R0:W-:Y:S03]  /*42540*/  STL.64 [R1+0x98], R10 ;  /* 0x0000980a01007387 */ /* 0x0001e60000100a00 */
[----:B0-----:R-:W2:Y:S01]  /*42550*/  LDL.LU.64 R10, [R1+0x2998] ;  /* 0x00299800010a7983 */ /* 0x001ea20000300a00 */
[----:B------:R-:W2:Y:S02]  /*42560*/  LDL.LU.64 R8, [R1+0x2990] ;  /* 0x0029900001087983 */ /* 0x000ea40000300a00 */
[----:B------:R-:W-:Y:S02]  /*42570*/  IMAD.MOV.U32 R22, RZ, RZ, R21 ;  /* 0x000000ffff167224 */ /* 0x000fe400078e0015 */
[----:B------:R-:W-:-:S07]  /*42580*/  IMAD.MOV.U32 R23, RZ, RZ, R20 ;  /* 0x000000ffff177224 */ /* 0x000fce00078e0014 */
[C---:B--2---:R-:W-:Y:S01]  /*42590*/  HMMA.16816.F32.BF16 R20, R12.reuse, R22, R8 ;  /* 0x000000160c14723c */ /* 0x044fe20000041808 */
[----:B------:R-:W2:Y:S11]  /*425a0*/  LDL.LU.64 R10, [R1+0x2988] ;  /* 0x00298800010a7983 */ /* 0x000eb60000300a00 */
[----:B------:R-:W-:Y:S11]  /*425b0*/  @!UPT UIADD3 URZ, URZ, URZ, URZ ;  /* 0x0000003f3f3ff290 */ /* 0x000ff6000fffe03f */
[----:B------:R0:W-:Y:S01]  /*425c0*/  STL.64 [R1+0x480], R20 ;  /* 0x0004801401007387 */ /* 0x0001e20000100a00 */
[----:B------:R4:W-:Y:S03]  /*425d0*/  STL.64 [R1+0x488], R22 ;  /* 0x0004881601007387 */ /* 0x0009e60000100a00 */
[----:B0-----:R-:W3:Y:S01]  /*425e0*/  LDL.LU R20, [R1+0x350] ;  /* 0x0003500001147983 */ /* 0x001ee20000300800 */
[----:B----4-:R-:W-:Y:S01]  /*425f0*/  IMAD.MOV.U32 R22, RZ, RZ, R0 ;  /* 0x000000ffff167224 */ /* 0x010fe200078e0000 */
[C---:B--2---:R-:W-:Y:S11]  /*42600*/  HMMA.16816.F32.BF16 R8, R12.reuse, R10, R24 ;  /* 0x0000000a0c08723c */ /* 0x044ff60000041818 */
[----:B------:R-:W-:Y:S11]  /*42610*/  @!UPT UIADD3 URZ, URZ, URZ, URZ ;  /* 0x0000003f3f3ff290 */ /* 0x000ff6000fffe03f */
[----:B------:R-:W-:Y:S01]  /*42620*/  @!UPT UIADD3 URZ, URZ, URZ, URZ ;  /* 0x0000003f3f3ff290 */ /* 0x000fe2000fffe03f */
[----:B------:R-:W-:Y:S01]  /*42630*/  STL.64 [R1+0x470], R8 ;  /* 0x0004700801007387 */ /* 0x000fe20000100a00 */
[----:B------:R-:W-:Y:S02]  /*42640*/  STL.64 [R1+0x478], R10 ;  /* 0x0004780a01007387 */ /* 0x000fe40000100a00 */
[----:B------:R-:W2:Y:S02]  /*42650*/  LDL.LU R21, [R1+0x354] ;  /* 0x0003540001157983 */ /* 0x000ea40000300800 */
[----:B------:R-:W4:Y:S01]  /*42660*/  LDL.LU R0, [R1+0x2980] ;  /* 0x0029800001007983 */ /* 0x000f220000300800 */
[----:B------:R-:W0:Y:S01]  /*42670*/  LDSM.16.MT88.4 R8, [R28+0x14000] ;  /* 0x014000001c08783b */ /* 0x000e220000004200 */
[----:B---3--:R-:W-:Y:S03]  /*42680*/  HMMA.16816.F32.BF16 R4, R12, R6, R16 ;  /* 0x000000060c04723c */ /* 0x008fe60000041810 */
[----:B------:R-:W2:Y:S04]  /*42690*/  LDL.LU R23, [R1+0x35c] ;  /* 0x00035c0001177983 */ /* 0x000ea80000300800 */
[----:B0-----:R-:W-:Y:S01]  /*426a0*/  STL.64 [R1+0x2948], R10 ;  /* 0x0029480a01007387 */ /* 0x001fe20000100a00 */
[----:B------:R0:W-:Y:S03]  /*426b0*/  STL.64 [R1+0x2940], R8 ;  /* 0x0029400801007387 */ /* 0x0001e60000100a00 */
[----:B0-----:R-:W3:Y:S01]  /*426c0*/  LDL.LU R8, [R1+0x330] ;  /* 0x0003300001087983 */ /* 0x001ee20000300800 */
[----:B------:R-:W3:Y:S02]  /*426d0*/  LDL.LU R9, [R1+0x334] ;  /* 0x0003340001097983 */ /* 0x000ee40000300800 */
[----:B------:R-:W2:Y:S02]  /*426e0*/  LDL.LU.64 R18, [R1+0x2978] ;  /* 0x0029780001127983 */ /* 0x000ea40000300a00 */
[----:B------:R-:W2:Y:S07]  /*426f0*/  LDL.LU.64 R16, [R1+0x2970] ;  /* 0x0029700001107983 */ /* 0x000eae0000300a00 */
[----:B------:R-:W-:Y:S01]  /*42700*/  STL.64 [R1+0x220], R4 ;  /* 0x0002200401007387 */ /* 0x000fe20000100a00 */
[----:B------:R-:W-:Y:S03]  /*42710*/  STL.64 [R1+0x228], R6 ;  /* 0x0002280601007387 */ /* 0x000fe60000100a00 */
[----:B----4-:R-:W0:Y:S04]  /*42720*/  LDSM.16.M88.4 R4, [R0+0x2080] ;  /* 0x002080000004783b */ /* 0x010e280000000200 */
[----:B------:R-:W1:Y:S04]  /*42730*/  LDSM.16.M88.4 R24, [R0+0x80] ;  /* 0x000080000018783b */ /* 0x000e680000000200 */
[----:B0-----:R-:W-:Y:S01]  /*42740*/  STL.64 [R1+0x30], R4 ;  /* 0x0000300401007387 */ /* 0x001fe20000100a00 */
[----:B------:R0:W-:Y:S03]  /*42750*/  STL.64 [R1+0x38], R6 ;  /* 0x0000380601007387 */ /* 0x0001e60000100a00 */
[----:B0-----:R-:W2:Y:S01]  /*42760*/  LDL.LU.64 R6, [R1+0x2968] ;  /* 0x0029680001067983 */ /* 0x001ea20000300a00 */
[----:B------:R-:W-:-:S02]  /*42770*/  IMAD.MOV.U32 R11, RZ, RZ, R2 ;  /* 0x000000ffff0b7224 */ /* 0x000fc400078e0002 */
[----:B------:R-:W-:Y:S02]  /*42780*/  IMAD.MOV.U32 R28, RZ, RZ, R4 ;  /* 0x000000ffff1c7224 */ /* 0x000fe400078e0004 */
[----:B------:R-:W-:Y:S02]  /*42790*/  IMAD.MOV.U32 R29, RZ, RZ, R5 ;  /* 0x000000ffff1d7224 */ /* 0x000fe400078e0005 */
[----:B------:R-:W4:Y:S01]  /*427a0*/  LDL.LU.64 R4, [R1+0x2960] ;  /* 0x0029600001047983 */ /* 0x000f220000300a00 */
[----:B--2---:R-:W-:Y:S11]  /*427b0*/  HMMA.16816.F32.BF16 R16, R12, R6, R16 ;  /* 0x000000060c10723c */ /* 0x004ff60000041810 */
[----:B------:R-:W-:Y:S11]  /*427c0*/  @!UPT UIADD3 URZ, URZ, URZ, URZ ;  /* 0x0000003f3f3ff290 */ /* 0x000ff6000fffe03f */
[----:B------:R-:W-:Y:S02]  /*427d0*/  @!UPT UIADD3 URZ, URZ, URZ, URZ ;  /* 0x0000003f3f3ff290 */ /* 0x000fe4000fffe03f */
[----:B------:R-:W-:Y:S02]  /*427e0*/  IMAD.MOV.U32 R0, RZ, RZ, R19 ;  /* 0x000000ffff007224 */ /* 0x000fe400078e0013 */
[----:B------:R-:W-:Y:S01]  /*427f0*/  IMAD.MOV.U32 R2, RZ, RZ, R18 ;  /* 0x000000ffff027224 */ /* 0x000fe200078e0012 */
[----:B------:R-:W-:Y:S01]  /*42800*/  STL [R1+0x340], R16 ;  /* 0x0003401001007387 */ /* 0x000fe20000100800 */
[----:B-1----:R-:W-:Y:S02]  /*42810*/  STL.64 [R1+0x40], R24 ;  /* 0x0000401801007387 */ /* 0x002fe40000100a00 */
[----:B------:R-:W-:Y:S02]  /*42820*/  STL.64 [R1+0x48], R26 ;  /* 0x0000481a01007387 */ /* 0x000fe40000100a00 */
[----:B------:R-:W-:Y:S01]  /*42830*/  STL [R1+0x2630], R0 ;  /* 0x0026300001007387 */ /* 0x000fe20000100800 */
[----:B------:R0:W-:Y:S04]  /*42840*/  STL [R1+0x25c4], R2 ;  /* 0x0025c40201007387 */ /* 0x0001e80000100800 */
[----:B0-----:R-:W2:Y:S01]  /*42850*/  LDL R2, [R1+0x13a4] ;  /* 0x0013a40001027983 */ /* 0x001ea20000100800 */
[----:B------:R-:W-:-:S03]  /*42860*/  IMAD.MOV.U32 R10, RZ, RZ, R3 ;  /* 0x000000ffff0a7224 */ /* 0x000fc600078e0003 */
[----:B--2---:R0:W-:Y:S04]  /*42870*/  STL [R1+0x2918], R2 ;  /* 0x0029180201007387 */ /* 0x0041e80000100800 */
[----:B0-----:R-:W2:Y:S01]  /*42880*/  LDL R2, [R1+0x5cc] ;  /* 0x0005cc0001027983 */ /* 0x001ea20000100800 */
[----:B------:R-:W-:-:S05]  /*42890*/  IMAD.MOV.U32 R3, RZ, RZ, R17 ;  /* 0x000000ffff037224 */ /* 0x000fca00078e0011 */
[----:B------:R-:W-:Y:S04]  /*428a0*/  STL [R1+0x25c0], R3 ;  /* 0x0025c00301007387 */ /* 0x000fe80000100800 */
[----:B--2---:R-:W0:Y:S04]  /*428b0*/  LDSM.16.M88.4 R16, [R2+0x4080] ;  /* 0x004080000210783b */ /* 0x004e280000000200 */
[----:B0-----:R-:W-:Y:S01]  /*428c0*/  STL.64 [R1+0x10], R16 ;  /* 0x0000101001007387 */ /* 0x001fe20000100a00 */
[----:B------:R-:W-:Y:S02]  /*428d0*/  IMAD.MOV.U32 R3, RZ, RZ, R16 ;  /* 0x000000ffff037224 */ /* 0x000fe400078e0010 */
[----:B------:R-:W-:Y:S02]  /*428e0*/  STL.64 [R1+0x18], R18 ;  /* 0x0000181201007387 */ /* 0x000fe40000100a00 */
[----:B------:R-:W-:-:S02]  /*428f0*/  IMAD.MOV.U32 R0, RZ, RZ, R17 ;  /* 0x000000ffff007224 */ /* 0x000fc400078e0011 */
[----:B------:R-:W0:Y:S04]  /*42900*/  LDSM.16.M88.4 R16, [R2+0x6080] ;  /* 0x006080000210783b */ /* 0x000e280000000200 */
[----:B0-----:R-:W-:Y:S01]  /*42910*/  STL.64 [R1], R16 ;  /* 0x0000001001007387 */ /* 0x001fe20000100a00 */
[----:B------:R0:W-:Y:S03]  /*42920*/  STL.64 [R1+0x8], R18 ;  /* 0x0000081201007387 */ /* 0x0001e60000100a00 */
[----:B0-----:R-:W2:Y:S01]  /*42930*/  LDL.LU.64 R18, [R1+0x2958] ;  /* 0x0029580001127983 */ /* 0x001ea20000300a00 */
[----:B------:R-:W-:Y:S02]  /*42940*/  IMAD.MOV.U32 R7, RZ, RZ, R16 ;  /* 0x000000ffff077224 */ /* 0x000fe400078e0010 */
[----:B------:R-:W-:-:S02]  /*42950*/  IMAD.MOV.U32 R6, RZ, RZ, R17 ;  /* 0x000000ffff067224 */ /* 0x000fc400078e0011 */
[C---:B--2---:R-:W-:Y:S01]  /*42960*/  HMMA.16816.F32.BF16 R16, R12.reuse, R18, R20 ;  /* 0x000000120c10723c */ /* 0x044fe20000041814 */
[----:B------:R-:W3:Y:S11]  /*42970*/  LDL.LU.64 R22, [R1+0x2950] ;  /* 0x0029500001167983 */ /* 0x000ef60000300a00 */
[----:B------:R-:W-:Y:S11]  /*42980*/  @!UPT UIADD3 URZ, URZ, URZ, URZ ;  /* 0x0000003f3f3ff290 */ /* 0x000ff6000fffe03f */
[----:B------:R-:W-:Y:S01]  /*42990*/  STL.64 [R1+0x460], R16 ;  /* 0x0004601001007387 */ /* 0x000fe20000100a00 */
[----:B------:R-:W-:Y:S02]  /*429a0*/  STL.64 [R1+0x468], R18 ;  /* 0x0004681201007387 */ /* 0x000fe40000100a00 */
[----:B------:R-:W0:Y:S01]  /*429b0*/  LDSM.16.M88.4 R16, [R2+0x8080] ;  /* 0x008080000210783b */ /* 0x000e220000000200 */
[----:B---3--:R-:W-:Y:S01]  /*429c0*/  HMMA.16816.F32.BF16 R12, R12, R22, R8 ;  /* 0x000000160c0c723c */ /* 0x008fe20000041808 */
[----:B------:R-:W2:Y:S02]  /*429d0*/  LDL.LU.64 R10, [R1+0x2948] ;  /* 0x00294800010a7983 */ /* 0x000ea40000300a00 */
[----:B------:R-:W2:Y:S02]  /*429e0*/  LDL.LU.64 R8, [R1+0x2940] ;  /* 0x0029400001087983 */ /* 0x000ea40000300a00 */
[----:B------:R-:W3:Y:S11]  /*429f0*/  LDL.LU R20, [R1+0x2d0] ;  /* 0x0002d00001147983 */ /* 0x000ef60000300800 */
[----:B------:R-:W-:Y:S07]  /*42a00*/  @!UPT UIADD3 URZ, URZ, URZ, URZ ;  /* 0x0000003f3f3ff290 */ /* 0x000fee000fffe03f */
[----:B------:R-:W-:Y:S01]  /*42a10*/  STL.64 [R1+0x330], R12 ;  /* 0x0003300c01007387 */ /* 0x000fe20000100a00 */
[----:B------:R-:W-:Y:S02]  /*42a20*/  STL.64 [R1+0x338], R14 ;  /* 0x0003380e01007387 */ /* 0x000fe40000100a00 */
[----:B------:R-:W3:Y:S02]  /*42a30*/  LDL.LU R21, [R1+0x2d4] ;  /* 0x0002d40001157983 */ /* 0x000ee40000300800 */
[----:B0-----:R-:W-:Y:S01]  /*42a40*/  STL.64 [R1+0x20], R16 ;  /* 0x0000201001007387 */ /* 0x001fe20000100a00 */
[----:B------:R-:W-:Y:S01]  /*42a50*/  STL.64 [R1+0x28], R18 ;  /* 0x0000281201007387 */ /* 0x000fe20000100a00 */
[----:B------:R0:W-:Y:S02]  /*42a60*/  STL.64 [R1+0x28e8], R16 ;  /* 0x0028e81001007387 */ /* 0x0001e40000100a00 */
[----:B------:R-:W2:Y:S02]  /*42a70*/  LDL.LU R22, [R1+0x2d8] ;  /* 0x0002d80001167983 */ /* 0x000ea40000300800 */
[----:B------:R-:W2:Y:S02]  /*42a80*/  LDL.LU R23, [R1+0x2dc] ;  /* 0x0002dc0001177983 */ /* 0x000ea40000300800 */
[----:B0-----:R-:W-:-:S02]  /*42a90*/  IMAD.MOV.U32 R16, RZ, RZ, R7 ;  /* 0x000000ffff107224 */ /* 0x001fc400078e0007 */
[----:B------:R-:W-:-:S05]  /*42aa0*/  IMAD.MOV.U32 R17, RZ, RZ, R6 ;  /* 0x000000ffff117224 */ /* 0x000fca00078e0006 */
[----:B------:R0:W-:Y:S02]  /*42ab0*/  STL.64 [R1+0x28f8], R16 ;  /* 0x0028f81001007387 */ /* 0x0001e40000100a00 */
[----:B0-----:R-:W-:Y:S02]  /*42ac0*/  IMAD.MOV.U32 R16, RZ, RZ, R3 ;  /* 0x000000ffff107224 */ /* 0x001fe400078e0003 */
[----:B------:R-:W-:-:S05]  /*42ad0*/  IMAD.MOV.U32 R17, RZ, RZ, R0 ;  /* 0x000000ffff117224 */ /* 0x000fca00078e0000 */
[----:B------:R0:W-:Y:S02]  /*42ae0*/  STL.64 [R1+0x2910], R16 ;  /* 0x0029101001007387 */ /* 0x0001e40000100a00 */
[----:B0-----:R-:W-:Y:S02]  /*42af0*/  IMAD.MOV.U32 R16, RZ, RZ, R28 ;  /* 0x000000ffff107224 */ /* 0x001fe400078e001c */
[----:B------:R-:W-:Y:S01]  /*42b00*/  IMAD.MOV.U32 R17, RZ, RZ, R29 ;  /* 0x000000ffff117224 */ /* 0x000fe200078e001d */
[----:B------:R-:W2:Y:S01]  /*42b10*/  LDL.LU R28, [R1+0x293c] ;  /* 0x00293c00011c7983 */ /* 0x000ea20000300800 */
[----:B------:R-:W2:Y:S03]  /*42b20*/  LDL.LU R29, [R1+0x2938] ;  /* 0x00293800011d7983 */ /* 0x000ea60000300800 */
[----:B------:R0:W-:Y:S04]  /*42b30*/  STL.64 [R1+0x2930], R16 ;  /* 0x0029301001007387 */ /* 0x0001e80000100a00 */
[----:B0-----:R-:W2:Y:S01]  /*42b40*/  LDL.LU R16, [R1+0x320] ;  /* 0x0003200001107983 */ /* 0x001ea20000300800 */
[----:B------:R-:W2:Y:S02]  /*42b50*/  LDL.LU R17, [R1+0x324] ;  /* 0x0003240001117983 */ /* 0x000ea40000300800 */
[----:B------:R-:W2:Y:S02]  /*42b60*/  LDL.LU R18, [R1+0x328] ;  /* 0x0003280001127983 */ /* 0x000ea40000300800 */
[----:B------:R-:W2:Y:S01]  /*42b70*/  LDL.LU R19, [R1+0x32c] ;  /* 0x00032c0001137983 */ /* 0x000ea20000300800 */
[----:B------:R-:W2:Y:S04]  /*42b80*/  LDL R15, [R1+0x5c4] ;  /* 0x0005c400010f7983 */ /* 0x000ea80000100800 */
[----:B--2---:R0:W-:Y:S01]  /*42b90*/  STL [R1+0x28f0], R15 ;  /* 0x0028f00f01007387 */ /* 0x0041e20000100800 */
[----:B------:R-:W2:Y:S02]  /*42ba0*/  LDL.LU R12, [R1+0x2f0] ;  /* 0x0002f000010c7983 */ /* 0x000ea40000300800 */
[----:B------:R-:W2:Y:S02]  /*42bb0*/  LDL.LU R13, [R1+0x2f4] ;  /* 0x0002f400010d7983 */ /* 0x000ea40000300800 */
[----:B------:R-:W2:Y:S01]  /*42bc0*/  LDL.LU R14, [R1+0x2f8] ;  /* 0x0002f800010e7983 */ /* 0x000ea20000300800 */
[----:B0-----:R-:W2:Y:S04]  /*42bd0*/  LDL.LU R15, [R1+0x2fc] ;  /* 0x0002fc00010f7983 */ /* 0x001ea80000300800 */
[----:B--2---:R-:W-:Y:S01]  /*42be0*/  STL.64 [R1+0x2908], R14 ;  /* 0x0029080e01007387 */ /* 0x004fe20000100a00 */
[----:B------:R0:W-:Y:S03]  /*42bf0*/  STL.64 [R1+0x2900], R12 ;  /* 0x0029000c01007387 */ /* 0x0001e60000100a00 */
[----:B0-----:R-:W2:Y:S01]  /*42c00*/  LDL.LU R12, [R1+0x300] ;  /* 0x00030000010c7983 */ /* 0x001ea20000300800 */
[----:B------:R-:W2:Y:S02]  /*42c10*/  LDL.LU R13, [R1+0x304] ;  /* 0x00030400010d7983 */ /* 0x000ea40000300800 */
[----:B------:R-:W2:Y:S02]  /*42c20*/  LDL.LU R14, [R1+0x308] ;  /* 0x00030800010e7983 */ /* 0x000ea40000300800 */
[----:B------:R-:W2:Y:S01]  /*42c30*/  LDL.LU R15, [R1+0x30c] ;  /* 0x00030c00010f7983 */ /* 0x000ea20000300800 */
[----:B------:R-:W-:Y:S01]  /*42c40*/  HMMA.16816.F32.BF16 R16, R8, R24, R16 ;  /* 0x000000180810723c */ /* 0x000fe20000041810 */
[----:B------:R-:W-:Y:S01]  /*42c50*/  IMAD.MOV.U32 R3, RZ, RZ, R25 ;  /* 0x000000ffff037224 */ /* 0x000fe200078e0019 */
[----:B--2---:R-:W-:Y:S01]  /*42c60*/  STL.64 [R1+0x2928], R14 ;  /* 0x0029280e01007387 */ /* 0x004fe20000100a00 */
[----:B------:R0:W-:Y:S03]  /*42c70*/  STL.64 [R1+0x2920], R12 ;  /* 0x0029200c01007387 */ /* 0x0001e60000100a00 */
[----:B0-----:R-:W2:Y:S01]  /*42c80*/  LDL.LU R12, [R1+0x310] ;  /* 0x00031000010c7983 */ /* 0x001ea20000300800 */
[----:B------:R-:W2:Y:S02]  /*42c90*/  LDL.LU R13, [R1+0x314] ;  /* 0x00031400010d7983 */ /* 0x000ea40000300800 */
[----:B------:R-:W2:Y:S02]  /*42ca0*/  LDL.LU R14, [R1+0x318] ;  /* 0x00031800010e7983 */ /* 0x000ea40000300800 */
[----:B------:R-:W2:Y:S01]  /*42cb0*/  LDL.LU R15, [R1+0x31c] ;  /* 0x00031c00010f7983 */ /* 0x000ea20000300800 */
[----:B------:R4:W-:Y:S02]  /*42cc0*/  STL.64 [R1+0x28e0], R22 ;  /* 0x0028e01601007387 */ /* 0x0009e40000100a00 */
[----:B----4-:R-:W-:-:S02]  /*42cd0*/  IMAD.MOV.U32 R22, RZ, RZ, R5 ;  /* 0x000000ffff167224 */ /* 0x010fc400078e0005 */
[----:B------:R-:W-:Y:S02]  /*42ce0*/  IMAD.MOV.U32 R23, RZ, RZ, R4 ;  /* 0x000000ffff177224 */ /* 0x000fe400078e0004 */
[----:B------:R-:W0:Y:S04]  /*42cf0*/  LDSM.16.M88.4 R4, [R2+0xa080] ;  /* 0x00a080000204783b */ /* 0x000e280000000200 */
[----:B---3--:R1:W-:Y:S02]  /*42d00*/  STL.64 [R1+0x28d8], R20 ;  /* 0x0028d81401007387 */ /* 0x0083e40000100a00 */
[----:B-1----:R-:W-:Y:S02]  /*42d10*/  IMAD.MOV.U32 R20, RZ, RZ, R29 ;  /* 0x000000ffff147224 */ /* 0x002fe400078e001d */
[----:B------:R-:W-:-:S02]  /*42d20*/  IMAD.MOV.U32 R21, RZ, RZ, R28 ;  /* 0x000000ffff157224 */ /* 0x000fc400078e001c */
[----:B------:R-:W-:Y:S02]  /*42d30*/  IMAD.MOV.U32 R29, RZ, RZ, R18 ;  /* 0x000000ffff1d7224 */ /* 0x000fe400078e0012 */
[----:B------:R-:W-:Y:S01]  /*42d40*/  IMAD.MOV.U32 R28, RZ, RZ, R19 ;  /* 0x000000ffff1c7224 */ /* 0x000fe200078e0013 */
[----:B0-----:R-:W-:Y:S01]  /*42d50*/  STL [R1+0x249c], R6 ;  /* 0x00249c0601007387 */ /* 0x001fe20000100800 */
[----:B------:R-:W-:Y:S02]  /*42d60*/  STL [R1+0x2498], R7 ;  /* 0x0024980701007387 */ /* 0x000fe40000100800 */
[----:B------:R-:W-:Y:S02]  /*42d70*/  STL.64 [R1+0x320], R16 ;  /* 0x0003201001007387 */ /* 0x000fe40000100a00 */
[----:B------:R-:W0:Y:S04]  /*42d80*/  LDSM.16.M88.4 R16, [R2+0xc080] ;  /* 0x00c080000210783b */ /* 0x000e280000000200 */
[----:B------:R-:W3:Y:S01]  /*42d90*/  LDL.LU R24, [R1+0x2c0] ;  /* 0x0002c00001187983 */ /* 0x000ee20000300800 */
[----:B------:R-:W3:Y:S02]  /*42da0*/  LDL.LU R25, [R1+0x2c4] ;  /* 0x0002c40001197983 */ /* 0x000ee40000300800 */
[----:B------:R-:W3:Y:S02]  /*42db0*/  LDL.LU R26, [R1+0x2c8] ;  /* 0x0002c800011a7983 */ /* 0x000ee40000300800 */
[----:B------:R-:W3:Y:S01]  /*42dc0*/  LDL.LU R27, [R1+0x2cc] ;  /* 0x0002cc00011b7983 */ /* 0x000ee20000300800 */
[----:B------:R-:W4:Y:S01]  /*42dd0*/  LDL R0, [R1+0x13a0] ;  /* 0x0013a00001007983 */ /* 0x000f220000100800 */
[----:B------:R-:W-:Y:S02]  /*42de0*/  STL [R1+0x2504], R28 ;  /* 0x0025041c01007387 */ /* 0x000fe40000100800 */
[----:B------:R-:W-:Y:S01]  /*42df0*/  STL [R1+0x2500], R29 ;  /* 0x0025001d01007387 */ /* 0x000fe20000100800 */
[----:B0-----:R0:W-:Y:S01]  /*42e00*/  STL.64 [R1+0x70], R16 ;  /* 0x0000701001007387 */ /* 0x0011e20000100a00 */
[----:B------:R2:W-:Y:S03]  /*42e10*/  STL.64 [R1+0x78], R18 ;  /* 0x0000781201007387 */ /* 0x0005e60000100a00 */
[----:B0-----:R-:W2:Y:S02]  /*42e20*/  LDL.LU.64 R16, [R1+0x2930] ;  /* 0x0029300001107983 */ /* 0x001ea40000300a00 */
[----:B--2---:R-:W-:Y:S02]  /*42e30*/  HMMA.16816.F32.BF16 R16, R8, R16, R12 ;  /* 0x000000100810723c */ /* 0x004fe4000004180c */
[----:B------:R-:W2:Y:S01]  /*42e40*/  LDL.LU.64 R14, [R1+0x2928] ;  /* 0x00292800010e7983 */ /* 0x000ea20000300a00 */
[----:B------:R-:W2:Y:S11]  /*42e50*/  LDL.LU.64 R12, [R1+0x2920] ;  /* 0x00292000010c7983 */ /* 0x000eb60000300a00 */
[----:B------:R-:W-:Y:S09]  /*42e60*/  @!UPT UIADD3 URZ, URZ, URZ, URZ ;  /* 0x0000003f3f3ff290 */ /* 0x000ff2000fffe03f */
[----:B------:R-:W-:Y:S01]  /*42e70*/  STL.64 [R1+0x318], R18 ;  /* 0x0003181201007387 */ /* 0x000fe20000100a00 */
[----:B------:R-:W-:Y:S02]  /*42e80*/  IMAD.MOV.U32 R28, RZ, RZ, R16 ;  /* 0x000000ffff1c7224 */ /* 0x000fe400078e0010 */
[----:B------:R-:W-:Y:S02]  /*42e90*/  IMAD.MOV.U32 R29, RZ, RZ, R17 ;  /* 0x000000ffff1d7224 */ /* 0x000fe400078e0011 */
[----:B------:R0:W1:Y:S04]  /*42ea0*/  LDSM.16.M88.4 R16, [R2+0xe080] ;  /* 0x00e080000210783b */ /* 0x0000680000000200 */
[----:B------:R-:W-:Y:S01]  /*42eb0*/  STL [R1+0x250c], R28 ;  /* 0x00250c1c01007387 */ /* 0x000fe20000100800 */
[----:B------:R-:W-:Y:S03]  /*42ec0*/  STL [R1+0x2508], R29 ;  /* 0x0025081d01007387 */ /* 0x000fe60000100800 */
[----:B0-----:R-:W2:Y:S04]  /*42ed0*/  LDL.LU R2, [R1+0x2918] ;  /* 0x0029180001027983 */ /* 0x001ea80000300800 */
[----:B-1----:R0:W-:Y:S01]  /*42ee0*/  STL.64 [R1+0x80], R16 ;  /* 0x0000801001007387 */ /* 0x0021e20000100a00 */
[----:B------:R-:W-:-:S02]  /*42ef0*/  IMAD.MOV.U32 R7, RZ, RZ, R16 ;  /* 0x000000ffff077224 */ /* 0x000fc400078e0010 */
[----:B------:R2:W-:Y:S02]  /*42f00*/  STL.64 [R1+0x88], R18 ;  /* 0x0000881201007387 */ /* 0x0005e40000100a00 */
[----:B------:R-:W-:Y:S02]  /*42f10*/  IMAD.MOV.U32 R6, RZ, RZ, R17 ;  /* 0x000000ffff067224 */ /* 0x000fe400078e0011 */
[----:B0-----:R-:W2:Y:S02]  /*42f20*/  LDL.LU.64 R16, [R1+0x2910] ;  /* 0x0029100001107983 */ /* 0x001ea40000300a00 */
[C---:B--2---:R-:W-:Y:S02]  /*42f30*/  HMMA.16816.F32.BF16 R16, R8.reuse, R16, R12 ;  /* 0x000000100810723c */ /* 0x044fe4000004180c */
[----:B------:R-:W2:Y:S01]  /*42f40*/  LDL.LU.64 R14, [R1+0x2908] ;  /* 0x00290800010e7983 */ /* 0x000ea20000300a00 */
[----:B------:R-:W2:Y:S11]  /*42f50*/  LDL.LU.64 R12, [R1+0x2900] ;  /* 0x00290000010c7983 */ /* 0x000eb60000300a00 */
[----:B------:R-:W-:Y:S09]  /*42f60*/  @!UPT UIADD3 URZ, URZ, URZ, URZ ;  /* 0x0000003f3f3ff290 */ /* 0x000ff2000fffe03f */
[----:B------:R0:W-:Y:S01]  /*42f70*/  STL.64 [R1+0x300], R16 ;  /* 0x0003001001007387 */ /* 0x0001e20000100a00 */
[----:B------:R2:W-:Y:S03]  /*42f80*/  STL.64 [R1+0x308], R18 ;  /* 0x0003081201007387 */ /* 0x0005e60000100a00 */
[----:B0-----:R-:W2:Y:S02]  /*42f90*/  LDL.LU.64 R16, [R1+0x28f8] ;  /* 0x0028f80001107983 */ /* 0x001ea40000300a00 */
[C---:B--2---:R-:W-:Y:S02]  /*42fa0*/  HMMA.16816.F32.BF16 R16, R8.reuse, R16, R12 ;  /* 0x000000100810723c */ /* 0x044fe4000004180c */
[----:B------:R-:W2:Y:S11]  /*42fb0*/  LDL.LU R15, [R1+0x28f0] ;  /* 0x0028f000010f7983 */ /* 0x000eb60000300800 */
[----:B------:R-:W-:Y:S10]  /*42fc0*/  @!UPT UIADD3 URZ, URZ, URZ, URZ ;  /* 0x0000003f3f3ff290 */ /* 0x000ff4000fffe03f */
[----:B------:R0:W-:Y:S01]  /*42fd0*/  STL.64 [R1+0x2f8], R18 ;  /* 0x0002f81201007387 */ /* 0x0001e20000100a00 */
[----:B------:R-:W-:Y:S02]  /*42fe0*/  IMAD.MOV.U32 R28, RZ, RZ, R16 ;  /* 0x000000ffff1c7224 */ /* 0x000fe400078e0010 */
[----:B------:R-:W-:Y:S02]  /*42ff0*/  IMAD.MOV.U32 R29, RZ, RZ, R17 ;  /* 0x000000ffff1d7224 */ /* 0x000fe400078e0011 */
[----:B------:R-:W0:Y:S03]  /*43000*/  LDL.LU.64 R16, [R1+0x28e8] ;  /* 0x0028e80001107983 */ /* 0x000e260000300a00 */
[----:B------:R-:W-:Y:S02]  /*43010*/  STL [R1+0x2514], R29 ;  /* 0x0025141d01007387 */ /* 0x000fe40000100800 */
[----:B------:R-:W-:Y:S01]  /*43020*/  STL [R1+0x2510], R28 ;  /* 0x0025101c01007387 */ /* 0x000fe20000100800 */
[----:B--2---:R-:W-:Y:S01]  /*43030*/  LDSM.16.MT88.4 R12, [R15+0x14080] ;  /* 0x014080000f0c783b */ /* 0x004fe20000004200 */
[C---:B0-----:R-:W-:Y:S03]  /*43040*/  HMMA.16816.F32.BF16 R16, R8.reuse, R16, R20 ;  /* 0x000000100810723c */ /* 0x041fe60000041814 */
[----:B------:R-:W2:Y:S01]  /*43050*/  LDL.LU.64 R22, [R1+0x28e0] ;  /* 0x0028e00001167983 */ /* 0x000ea20000300a00 */
[----:B------:R-:W2:Y:S11]  /*43060*/  LDL.LU.64 R20, [R1+0x28d8] ;  /* 0x0028d80001147983 */ /* 0x000eb60000300a00 */
[----:B------:R-:W-:Y:S08]  /*43070*/  @!UPT UIADD3 URZ, URZ, URZ, URZ ;  /* 0x0000003f3f3ff290 */ /* 0x000ff0000fffe03f */
[----:B------:R-:W-:Y:S01]  /*43080*/  STL.64 [R1+0x2e0], R16 ;  /* 0x0002e01001007387 */ /* 0x000fe20000100a00 */
[----:B------:R-:W-:Y:S02]  /*43090*/  STL.64 [R1+0x2e8], R18 ;  /* 0x0002e81201007387 */ /* 0x000fe40000100a00 */
[----:B------:R-:W0:Y:S02]  /*430a0*/  LDSM.16.MT88.4 R16, [R2+0x14000] ;  /* 0x014000000210783b */ /* 0x000e240000004200 */
[----:B0-----:R-:W-:Y:S02]  /*430b0*/  STL.64 [R1+0x2868], R18 ;  /* 0x0028681201007387 */ /* 0x001fe40000100a00 */
[----:B------:R-:W-:Y:S01]  /*430c0*/  STL.64 [R1+0x2860], R16 ;  /* 0x0028601001007387 */ /* 0x000fe20000100a00 */
[C---:B--2---:R-:W-:Y:S11]  /*430d0*/  HMMA.16816.F32.BF16 R20, R8.reuse, R4, R20 ;  /* 0x000000040814723c */ /* 0x044ff60000041814 */
[----:B------:R-:W-:Y:S11]  /*430e0*/  @!UPT UIADD3 URZ, URZ, URZ, URZ ;  /* 0x0000003f3f3ff290 */ /* 0x000ff6000fffe03f */
[----:B------:R-:W-:Y:S01]  /*430f0*/  @!UPT UIADD3 URZ, URZ, URZ, URZ ;  /* 0x0000003f3f3ff290 */ /* 0x000fe2000fffe03f */
[----:B------:R-:W-:Y:S01]  /*43100*/  STL.64 [R1+0x2d0], R20 ;  /* 0x0002d01401007387 */ /* 0x000fe20000100a00 */
[----:B------:R-:W-:Y:S02]  /*43110*/  IMAD.MOV.U32 R29, RZ, RZ, R22 ;  /* 0x000000ffff1d7224 */ /* 0x000fe400078e0016 */
[----:B------:R-:W-:Y:S02]  /*43120*/  IMAD.MOV.U32 R28, RZ, RZ, R23 ;  /* 0x000000ffff1c7224 */ /* 0x000fe400078e0017 */
[----:B------:R-:W0:Y:S04]  /*43130*/  LDSM.16.MT88.4 R20, [R2+0x14080] ;  /* 0x014080000214783b */ /* 0x000e280000004200 */
[----:B------:R-:W-:Y:S01]  /*43140*/  STL [R1+0x2638], R28 ;  /* 0x0026381c01007387 */ /* 0x000fe20000100800 */
[----:B------:R-:W-:Y:S03]  /*43150*/  STL [R1+0x2634], R29 ;  /* 0x0026341d01007387 */ /* 0x000fe60000100800 */
[----:B0-----:R-:W-:Y:S01]  /*43160*/  STL.64 [R1+0x27d0], R22 ;  /* 0x0027d01601007387 */ /* 0x001fe20000100a00 */
[----:B------:R0:W-:Y:S03]  /*43170*/  STL.64 [R1+0x27c8], R20 ;  /* 0x0027c81401007387 */ /* 0x0001e60000100a00 */
[----:B0-----:R-:W3:Y:S01]  /*43180*/  LDL.64 R20, [R1+0x70] ;  /* 0x0000700001147983 */ /* 0x001ee20000100a00 */
[----:B------:R-:W-:Y:S01]  /*43190*/  STL [R1+0x263c], R2 ;  /* 0x00263c0201007387 */ /* 0x000fe20000100800 */
[----:B---3--:R-:W-:Y:S02]  /*431a0*/  HMMA.16816.F32.BF16 R24, R8, R20, R24 ;  /* 0x000000140818723c */ /* 0x008fe40000041818 */
[----:B------:R0:W-:Y:S04]  /*431b0*/  STL.64 [R1+0x2878], R20 ;  /* 0x0028781401007387 */ /* 0x0001e80000100a00 */
[----:B0-----:R-:W2:Y:S11]  /*431c0*/  LDL.LU R20, [R1+0x210] ;  /* 0x0002100001147983 */ /* 0x001eb60000300800 */
[----:B------:R-:W-:Y:S06]  /*431d0*/  @!UPT UIADD3 URZ, URZ, URZ, URZ ;  /* 0x0000003f3f3ff290 */ /* 0x000fec000fffe03f */
[----:B------:R-:W-:Y:S01]  /*431e0*/  STL.64 [R1+0x2c0], R24 ;  /* 0x0002c01801007387 */ /* 0x000fe20000100a00 */
[----:B------:R-:W-:Y:S02]  /*431f0*/  STL.64 [R1+0x2c8], R26 ;  /* 0x0002c81a01007387 */ /* 0x000fe40000100a00 */
[----:B------:R-:W2:Y:S02]  /*43200*/  LDL.LU R21, [R1+0x214] ;  /* 0x0002140001157983 */ /* 0x000ea40000300800 */
[----:B------:R-:W2:Y:S01]  /*43210*/  LDL.LU R22, [R1+0x218] ;  /* 0x0002180001167983 */ /* 0x000ea20000300800 */
[----:B------:R-:W2:Y:S04]  /*43220*/  LDL.LU R23, [R1+0x21c] ;  /* 0x00021c0001177983 */ /* 0x000ea80000300800 */
[----:B----4-:R-:W0:Y:S01]  /*43230*/  LDSM.16.MT88.4 R24, [R0+0x14000] ;  /* 0x014000000018783b */ /* 0x010e220000004200 */
[----:B------:R-:W-:-:S02]  /*43240*/  IMAD.MOV.U32 R16, RZ, RZ, R7 ;  /* 0x000000ffff107224 */ /* 0x000fc400078e0007 */
[----:B------:R-:W-:Y:S01]  /*43250*/  IMAD.MOV.U32 R17, RZ, RZ, R6 ;  /* 0x000000ffff117224 */ /* 0x000fe200078e0006 */
[----:B0-----:R-:W-:Y:S01]  /*43260*/  STL.64 [R1+0x2738], R26 ;  /* 0x0027381a01007387 */ /* 0x001fe20000100a00 */
[----:B------:R-:W-:Y:S05]  /*43270*/  STL.64 [R1+0x2730], R24 ;  /* 0x0027301801007387 */ /* 0x000fea0000100a00 */
[----:B--2---:R-:W-:Y:S01]  /*43280*/  HMMA.16816.F32.BF16 R16, R8, R16, R20 ;  /* 0x000000100810723c */ /* 0x004fe20000041814 */
[----:B------:R-:W0:Y:S11]  /*43290*/  LDSM.16.MT88.4 R8, [R0+0x14080] ;  /* 0x014080000008783b */ /* 0x000e360000004200 */
[----:B------:R-:W-:Y:S11]  /*432a0*/  @!UPT UIADD3 URZ, URZ, URZ, URZ ;  /* 0x0000003f3f3ff290 */ /* 0x000ff6000fffe03f */
[----:B------:R-:W-:Y:S01]  /*432b0*/  @!UPT UIADD3 URZ, URZ, URZ, URZ ;  /* 0x0000003f3f3ff290 */ /* 0x000fe2000fffe03f */
[----:B------:R-:W-:Y:S02]  /*432c0*/  IMAD.MOV.U32 R6, RZ, RZ, R16 ;  /* 0x000000ffff067224 */ /* 0x000fe400078e0010 */
[----:B------:R-:W-:Y:S01]  /*432d0*/  IMAD.MOV.U32 R7, RZ, RZ, R17 ;  /* 0x000000ffff077224 */ /* 0x000fe200078e0011 */
[----:B------:R-:W-:Y:S04]  /*432e0*/  STL.64 [R1+0x218], R18 ;  /* 0x0002181201007387 */ /* 0x000fe80000100a00 */
[----:B------:R-:W-:Y:S01]  /*432f0*/  STL.64 [R1+0x2888], R6 ;  /* 0x0028880601007387 */ /* 0x000fe20000100a00 */
[----:B------:R1:W-:Y:S03]  /*43300*/  STL.64 [R1+0x2880], R4 ;  /* 0x0028800401007387 */ /* 0x0003e60000100a00 */
[----:B-1----:R-:W2:Y:S04]  /*43310*/  LDL.64 R4, [R1] ;  /* 0x0000000001047983 */ /* 0x002ea80000100a00 */
[----:B--2---:R1:W-:Y:S01]  /*43320*/  STL.64 [R1+0x28a0], R4 ;  /* 0x0028a00401007387 */ /* 0x0043e20000100a00 */
[----:B------:R-:W2:Y:S02]  /*43330*/  LDL.LU R16, [R1+0x140] ;  /* 0x0001400001107983 */ /* 0x000ea40000300800 */
[----:B------:R-:W2:Y:S02]  /*43340*/  LDL.LU R17, [R1+0x144] ;  /* 0x0001440001117983 */ /* 0x000ea40000300800 */
[----:B------:R-:W3:Y:S01]  /*43350*/  LDL.LU R18, [R1+0x148] ;  /* 0x0001480001127983 */ /* 0x000ee20000300800 */
[----:B------:R-:W3:Y:S04]  /*43360*/  LDL.LU R19, [R1+0x14c] ;  /* 0x00014c0001137983 */ /* 0x000ee80000300800 */
[----:B-1----:R-:W4:Y:S04]  /*43370*/  LDL.64 R4, [R1+0x10] ;  /* 0x0000100001047983 */ /* 0x002f280000100a00 */
[----:B----4-:R1:W-:Y:S04]  /*43380*/  STL.64 [R1+0x28a8], R4 ;  /* 0x0028a80401007387 */ /* 0x0103e80000100a00 */
[----:B-1----:R-:W4:Y:S04]  /*43390*/  LDL.64 R4, [R1+0x30] ;  /* 0x0000300001047983 */ /* 0x002f280000100a00 */
[----:B----4-:R-:W-:Y:S01]  /*433a0*/  STL.64 [R1+0x28c0], R4 ;  /* 0x0028c00401007387 */ /* 0x010fe20000100a00 */
[----:B---3--:R-:W-:Y:S02]  /*433b0*/  STL.64 [R1+0x2898], R18 ;  /* 0x0028981201007387 */ /* 0x008fe40000100a00 */
[----:B--2---:R1:W-:Y:S02]  /*433c0*/  STL.64 [R1+0x2890], R16 ;  /* 0x0028901001007387 */ /* 0x0043e40000100a00 */
[----:B-1----:R-:W2:Y:S01]  /*433d0*/  LDL.LU R16, [R1+0x150] ;  /* 0x0001500001107983 */ /* 0x002ea20000300800 */
[----:B------:R-:W2:Y:S02]  /*433e0*/  LDL.LU R17, [R1+0x154] ;  /* 0x0001540001117983 */ /* 0x000ea40000300800 */
[----:B------:R-:W3:Y:S02]  /*433f0*/  LDL.LU R18, [R1+0x158] ;  /* 0x0001580001127983 */ /* 0x000ee40000300800 */
[----:B------:R-:W3:Y:S01]  /*43400*/  LDL.LU R19, [R1+0x15c] ;  /* 0x00015c0001137983 */ /* 0x000ee20000300800 */
[----:B------:R-:W4:Y:S04]  /*43410*/  LDL R4, [R1+0x40] ;  /* 0x0000400001047983 */ /* 0x000f280000100800 */
[----:B---3--:R-:W-:Y:S01]  /*43420*/  STL.64 [R1+0x28b8], R18 ;  /* 0x0028b81201007387 */ /* 0x008fe20000100a00 */
[----:B--2---:R1:W-:Y:S03]  /*43430*/  STL.64 [R1+0x28b0], R16 ;  /* 0x0028b01001007387 */ /* 0x0043e60000100a00 */
[----:B-1----:R-:W2:Y:S01]  /*43440*/  LDL.LU R16, [R1+0x170] ;  /* 0x0001700001107983 */ /* 0x002ea20000300800 */
[----:B------:R-:W2:Y:S02]  /*43450*/  LDL.LU R17, [R1+0x174] ;  /* 0x0001740001117983 */ /* 0x000ea40000300800 */
[----:B------:R-:W3:Y:S02]  /*43460*/  LDL.LU R18, [R1+0x178] ;  /* 0x0001780001127983 */ /* 0x000ee40000300800 */
[----:B------:R-:W3:Y:S02]  /*43470*/  LDL.LU R19, [R1+0x17c] ;  /* 0x00017c0001137983 */ /* 0x000ee40000300800 */
[----:B---3--:R-:W-:Y:S01]  /*43480*/  STL.64 [R1+0x28d0], R18 ;  /* 0x0028d01201007387 */ /* 0x008fe20000100a00 */
[----:B--2---:R1:W-:Y:S03]  /*43490*/  STL.64 [R1+0x28c8], R16 ;  /* 0x0028c81001007387 */ /* 0x0043e60000100a00 */
[----:B-1----:R-:W4:Y:S01]  /*434a0*/  LDL.LU R16, [R1+0x180] ;  /* 0x0001800001107983 */ /* 0x002f220000300800 */
[----:B------:R-:W4:Y:S02]  /*434b0*/  LDL.LU R17, [R1+0x184] ;  /* 0x0001840001117983 */ /* 0x000f240000300800 */
[----:B------:R-:W4:Y:S02]  /*434c0*/  LDL.LU R18, [R1+0x188] ;  /* 0x0001880001127983 */ /* 0x000f240000300800 */
[----:B------:R-:W4:Y:S01]  /*434d0*/  LDL.LU R19, [R1+0x18c] ;  /* 0x00018c0001137983 */ /* 0x000f220000300800 */
[----:B------:R-:W2:Y:S01]  /*434e0*/  LDL.LU R24, [R1+0x560] ;  /* 0x0005600001187983 */ /* 0x000ea20000300800 */
[----:B------:R-:W2:Y:S02]  /*434f0*/  LDL.LU R25, [R1+0x564] ;  /* 0x0005640001197983 */ /* 0x000ea40000300800 */
[----:B------:R-:W3:Y:S02]  /*43500*/  LDL.LU R26, [R1+0x568] ;  /* 0x00056800011a7983 */ /* 0x000ee40000300800 */
[----:B------:R-:W3:Y:S02]  /*43510*/  LDL.LU R27, [R1+0x56c] ;  /* 0x00056c00011b7983 */ /* 0x000ee40000300800 */
[----:B---3--:R-:W-:Y:S01]  /*43520*/  STL.64 [R1+0x27e0], R26 ;  /* 0x0027e01a01007387 */ /* 0x008fe20000100a00 */
[----:B--2---:R1:W-:Y:S03]  /*43530*/  STL.64 [R1+0x27d8], R24 ;  /* 0x0027d81801007387 */ /* 0x0043e60000100a00 */
[----:B-1----:R-:W2:Y:S01]  /*43540*/  LDL.LU R24, [R1+0x2b0] ;  /* 0x0002b00001187983 */ /* 0x002ea20000300800 */
[----:B------:R-:W2:Y:S02]  /*43550*/  LDL.LU R25, [R1+0x2b4] ;  /* 0x0002b40001197983 */ /* 0x000ea40000300800 */
[----:B------:R-:W3:Y:S02]  /*43560*/  LDL.LU R26, [R1+0x2b8] ;  /* 0x0002b800011a7983 */ /* 0x000ee40000300800 */
[----:B------:R-:W3:Y:S02]  /*43570*/  LDL.LU R27, [R1+0x2bc] ;  /* 0x0002bc00011b7983 */ /* 0x000ee40000300800 */
[----:B------:R-:W-:Y:S01]  /*43580*/  IMAD.MOV.U32 R5, RZ, RZ, R3 ;  /* 0x000000ffff057224 */ /* 0x000fe200078e0003 */
[----:B---3--:R-:W-:Y:S01]  /*43590*/  STL.64 [R1+0x27f0], R26 ;  /* 0x0027f01a01007387 */ /* 0x008fe20000100a00 */
[----:B--2---:R1:W-:Y:S03]  /*435a0*/  STL.64 [R1+0x27e8], R24 ;  /* 0x0027e81801007387 */ /* 0x0043e60000100a00 */
[----:B-1----:R-:W2:Y:S01]  /*435b0*/  LDL.64 R24, [R1+0x20] ;  /* 0x0000200001187983 */ /* 0x002ea20000100a00 */
[----:B------:R-:W3:Y:S02]  /*435c0*/  LDL.LU R20, [R1+0x130] ;  /* 0x0001300001147983 */ /* 0x000ee40000300800 */
[----:B------:R-:W3:Y:S02]  /*435d0*/  LDL.LU R21, [R1+0x134] ;  /* 0x0001340001157983 */ /* 0x000ee40000300800 */
[----:B------:R-:W3:Y:S01]  /*435e0*/  LDL.LU R22, [R1+0x138] ;  /* 0x0001380001167983 */ /* 0x000ee20000300800 */
[----:B------:R-:W3:Y:S01]  /*435f0*/  LDL.LU R23, [R1+0x13c] ;  /* 0x00013c0001177983 */ /* 0x000ee20000300800 */
[----:B0-----:R-:W-:Y:S02]  /*43600*/  STL.64 [R1+0x26c0], R10 ;  /* 0x0026c00a01007387 */ /* 0x001fe40000100a00 */
[----:B------:R0:W-:Y:S02]  /*43610*/  STL.64 [R1+0x26b8], R8 ;  /* 0x0026b80801007387 */ /* 0x0001e40000100a00 */
[----:B0-----:R-:W2:Y:S01]  /*43620*/  LDL.64 R8, [R1+0x80] ;  /* 0x0000800001087983 */ /* 0x001ea20000100a00 */
[C---:B----4-:R-:W-:Y:S03]  /*43630*/  HMMA.16816.F32.BF16 R4, R12.reuse, R4, R16 ;  /* 0x000000040c04723c */ /* 0x050fe60000041810 */
[----:B--2---:R0:W-:Y:S04]  /*43640*/  STL.64 [R1+0x2870], R8 ;  /* 0x0028700801007387 */ /* 0x0041e80000100a00 */
[----:B0-----:R-:W2:Y:S01]  /*43650*/  LDL.LU R8, [R1+0x160] ;  /* 0x0001600001087983 */ /* 0x001ea20000300800 */
[----:B------:R-:W2:Y:S02]  /*43660*/  LDL.LU R9, [R1+0x164] ;  /* 0x0001640001097983 */ /* 0x000ea40000300800 */
[----:B------:R-:W2:Y:S02]  /*43670*/  LDL.LU R10, [R1+0x168] ;  /* 0x00016800010a7983 */ /* 0x000ea40000300800 */
[----:B------:R-:W2:Y:S01]  /*43680*/  LDL.LU R11, [R1+0x16c] ;  /* 0x00016c00010b7983 */ /* 0x000ea20000300800 */
[----:B------:R-:W4:Y:S01]  /*43690*/  LDL.LU.64 R18, [R1+0x28d0] ;  /* 0x0028d00001127983 */ /* 0x000f220000300a00 */
[----:B------:R-:W4:Y:S09]  /*436a0*/  LDL.LU.64 R16, [R1+0x28c8] ;  /* 0x0028c80001107983 */ /* 0x000f320000300a00 */
[----:B------:R0:W-:Y:S02]  /*436b0*/  STL.64 [R1+0x180], R4 ;  /* 0x0001800401007387 */ /* 0x0001e40000100a00 */
[----:B------:R-:W-:Y:S01]  /*436c0*/  STL.64 [R1+0x188], R6 ;  /* 0x0001880601007387 */ /* 0x000fe20000100a00 */
[----:B0-----:R-:W4:Y:S02]  /*436d0*/  LDL.LU.64 R4, [R1+0x28c0] ;  /* 0x0028c00001047983 */ /* 0x001f240000300a00 */
        /* <DEDUP_REMOVED lines=16> */
[----:B------:R-:W4:Y:S02]  /*437e0*/  LDL.LU.64 R4, [R1+0x28a0] ;  /* 0x0028a00001047983 */ /* 0x000f240000300a00 */
[C---:B----4-:R-:W-:Y:S11]  /*437f0*/  HMMA.16816.F32.BF16 R16, R12.reuse, R4, R16 ;  /* 0x000000040c10723c */ /* 0x050ff60000041810 */
[----:B------:R-:W-:Y:S11]  /*43800*/  @!UPT UIADD3 URZ, URZ, URZ, URZ ;  /* 0x0000003f3f3ff290 */ /* 0x000ff6000fffe03f */
[----:B------:R-:W-:Y:S01]  /*43810*/  @!UPT UIADD3 URZ, URZ, URZ, URZ ;  /* 0x0000003f3f3ff290 */ /* 0x000fe2000fffe03f */
[----:B------:R-:W-:Y:S01]  /*43820*/  STL.64 [R1+0x150], R16 ;  /* 0x0001501001007387 */ /* 0x000fe20000100a00 */
[----:B------:R0:W-:Y:S03]  /*43830*/  STL.64 [R1+0x158], R18 ;  /* 0x0001581201007387 */ /* 0x0001e60000100a00 */
[----:B0-----:R-:W2:Y:S01]  /*43840*/  LDL.LU.64 R18, [R1+0x2898] ;  /* 0x0028980001127983 */ /* 0x001ea20000300a00 */
[----:B------:R-:W2:Y:S02]  /*43850*/  LDL.LU.64 R16, [R1+0x2890] ;  /* 0x0028900001107983 */ /* 0x000ea40000300a00 */
[----:B------:R-:W-:Y:S02]  /*43860*/  IMAD.MOV.U32 R2, RZ, RZ, R4 ;  /* 0x000000ffff027224 */ /* 0x000fe400078e0004 */
[----:B------:R-:W-:Y:S01]  /*43870*/  IMAD.MOV.U32 R0, RZ, RZ, R5 ;  /* 0x000000ffff007224 */ /* 0x000fe200078e0005 */
[----:B------:R-:W4:Y:S01]  /*43880*/  LDL.LU.64 R6, [R1+0x2888] ;  /* 0x0028880001067983 */ /* 0x000f220000300a00 */
[----:B------:R-:W3:Y:S02]  /*43890*/  LDL.LU.64 R4, [R1+0x2880] ;  /* 0x0028800001047983 */ /* 0x000ee40000300a00 */
[----:B------:R0:W-:Y:S01]  /*438a0*/  STL.64 [R1+0x2808], R24 ;  /* 0x0028081801007387 */ /* 0x0001e20000100a00 */
[C---:B--2---:R-:W-:Y:S01]  /*438b0*/  HMMA.16816.F32.BF16 R16, R12.reuse, R24, R16 ;  /* 0x000000180c10723c */ /* 0x044fe20000041810 */
[----:B0-----:R-:W2:Y:S11]  /*438c0*/  LDL.LU R24, [R1+0xd0] ;  /* 0x0000d00001187983 */ /* 0x001eb60000300800 */
[----:B------:R-:W-:Y:S11]  /*438d0*/  @!UPT UIADD3 URZ, URZ, URZ, URZ ;  /* 0x0000003f3f3ff290 */ /* 0x000ff6000fffe03f */
[----:B------:R0:W-:Y:S01]  /*438e0*/  STL.64 [R1+0x140], R16 ;  /* 0x0001401001007387 */ /* 0x0001e20000100a00 */
[----:B------:R1:W-:Y:S02]  /*438f0*/  STL.64 [R1+0x148], R18 ;  /* 0x0001481201007387 */ /* 0x0003e40000100a00 */
[----:B------:R-:W2:Y:S02]  /*43900*/  LDL.LU R25, [R1+0xd4] ;  /* 0x0000d40001197983 */ /* 0x000ea40000300800 */
[----:B------:R-:W2:Y:S01]  /*43910*/  LDL.LU R26, [R1+0xd8] ;  /* 0x0000d800011a7983 */ /* 0x000ea20000300800 */
[----:B------:R-:W2:Y:S01]  /*43920*/  LDL.LU R27, [R1+0xdc] ;  /* 0x0000dc00011b7983 */ /* 0x000ea20000300800 */
[----:B---3--:R-:W-:Y:S03]  /*43930*/  HMMA.16816.F32.BF16 R20, R12, R4, R20 ;  /* 0x000000040c14723c */ /* 0x008fe60000041814 */
[----:B--2---:R-:W-:Y:S01]  /*43940*/  STL.64 [R1+0x2818], R26 ;  /* 0x0028181a01007387 */ /* 0x004fe20000100a00 */
[----:B------:R2:W-:Y:S02]  /*43950*/  STL.64 [R1+0x2810], R24 ;  /* 0x0028101801007387 */ /* 0x0005e40000100a00 */
[----:B0-----:R-:W3:Y:S02]  /*43960*/  LDL.LU R16, [R1+0xb0] ;  /* 0x0000b00001107983 */ /* 0x001ee40000300800 */
[----:B------:R-:W3:Y:S01]  /*43970*/  LDL.LU R17, [R1+0xb4] ;  /* 0x0000b40001117983 */ /* 0x000ee20000300800 */
[----:B-1----:R-:W3:Y:S01]  /*43980*/  LDL.LU R18, [R1+0xb8] ;  /* 0x0000b80001127983 */ /* 0x002ee20000300800 */
[----:B------:R-:W3:Y:S02]  /*43990*/  LDL.LU R19, [R1+0xbc] ;  /* 0x0000bc0001137983 */ /* 0x000ee40000300800 */
[----:B--2---:R-:W-:-:S02]  /*439a0*/  IMAD.MOV.U32 R24, RZ, RZ, R9 ;  /* 0x000000ffff187224 */ /* 0x004fc400078e0009 */
[----:B------:R-:W-:Y:S02]  /*439b0*/  IMAD.MOV.U32 R25, RZ, RZ, R8 ;  /* 0x000000ffff197224 */ /* 0x000fe400078e0008 */
[----:B------:R-:W2:Y:S01]  /*439c0*/  LDL.LU R8, [R1+0x120] ;  /* 0x0001200001087983 */ /* 0x000ea20000300800 */
[----:B------:R-:W2:Y:S02]  /*439d0*/  LDL.LU R9, [R1+0x124] ;  /* 0x0001240001097983 */ /* 0x000ea40000300800 */
[----:B------:R-:W2:Y:S02]  /*439e0*/  LDL.LU R10, [R1+0x128] ;  /* 0x00012800010a7983 */ /* 0x000ea40000300800 */
[----:B------:R-:W2:Y:S01]  /*439f0*/  LDL.LU R11, [R1+0x12c] ;  /* 0x00012c00010b7983 */ /* 0x000ea20000300800 */
[----:B------:R0:W-:Y:S02]  /*43a00*/  STL.64 [R1+0x2830], R24 ;  /* 0x0028301801007387 */ /* 0x0001e40000100a00 */
[----:B0-----:R-:W-:-:S02]  /*43a10*/  IMAD.MOV.U32 R24, RZ, RZ, R28 ;  /* 0x000000ffff187224 */ /* 0x001fc400078e001c */
[----:B------:R-:W-:-:S05]  /*43a20*/  IMAD.MOV.U32 R25, RZ, RZ, R3 ;  /* 0x000000ffff197224 */ /* 0x000fca00078e0003 */
[----:B------:R0:W-:Y:S04]  /*43a30*/  STL.64 [R1+0x2848], R24 ;  /* 0x0028481801007387 */ /* 0x0001e80000100a00 */
[----:B0-----:R-:W2:Y:S01]  /*43a40*/  LDL.64 R24, [R1+0x40] ;  /* 0x0000400001187983 */ /* 0x001ea20000100a00 */
[----:B------:R0:W-:Y:S02]  /*43a50*/  STL.64 [R1+0x130], R20 ;  /* 0x0001301401007387 */ /* 0x0001e40000100a00 */
[----:B------:R-:W-:Y:S01]  /*43a60*/  STL.64 [R1+0x138], R22 ;  /* 0x0001381601007387 */ /* 0x000fe20000100a00 */
[----:B0-----:R-:W2:Y:S01]  /*43a70*/  LDL.LU.64 R20, [R1+0x2878] ;  /* 0x0028780001147983 */ /* 0x001ea20000300a00 */
[----:B----4-:R-:W-:Y:S02]  /*43a80*/  STL.64 [R1+0x2800], R6 ;  /* 0x0028000601007387 */ /* 0x010fe40000100a00 */
[----:B------:R0:W-:Y:S02]  /*43a90*/  STL.64 [R1+0x27f8], R4 ;  /* 0x0027f80401007387 */ /* 0x0001e40000100a00 */
        /* <DEDUP_REMOVED lines=10> */
[C---:B------:R-:W-:Y:S01]  /*43b40*/  HMMA.16816.F32.BF16 R8, R12.reuse, R20, R8 ;  /* 0x000000140c08723c */ /* 0x040fe20000041808 */
[----:B----4-:R-:W-:Y:S01]  /*43b50*/  STL.64 [R1+0x2840], R6 ;  /* 0x0028400601007387 */ /* 0x010fe20000100a00 */
[----:B--2---:R0:W-:Y:S03]  /*43b60*/  STL.64 [R1+0x2838], R4 ;  /* 0x0028380401007387 */ /* 0x0041e60000100a00 */
        /* <DEDUP_REMOVED lines=9> */
[----:B------:R-:W2:Y:S02]  /*43c00*/  LDL.LU R7, [R1+0x10c] ;  /* 0x00010c0001077983 */ /* 0x000ea40000300800 */
[----:B------:R0:W-:Y:S01]  /*43c10*/  STL.64 [R1+0x120], R8 ;  /* 0x0001200801007387 */ /* 0x0001e20000100a00 */
[----:B------:R-:W-:Y:S03]  /*43c20*/  STL.64 [R1+0x128], R10 ;  /* 0x0001280a01007387 */ /* 0x000fe60000100a00 */
[----:B0-----:R-:W3:Y:S02]  /*43c30*/  LDL.LU.64 R8, [R1+0x2870] ;  /* 0x0028700001087983 */ /* 0x001ee40000300a00 */
[----:B---3--:R-:W-:Y:S02]  /*43c40*/  HMMA.16816.F32.BF16 R12, R12, R8, R16 ;  /* 0x000000080c0c723c */ /* 0x008fe40000041810 */
[----:B------:R-:W2:Y:S01]  /*43c50*/  LDL.LU.64 R18, [R1+0x2868] ;  /* 0x0028680001127983 */ /* 0x000ea20000300a00 */
[----:B------:R-:W2:Y:S02]  /*43c60*/  LDL.LU.64 R16, [R1+0x2860] ;  /* 0x0028600001107983 */ /* 0x000ea40000300a00 */
[----:B------:R-:W-:-:S02]  /*43c70*/  IMAD.MOV.U32 R28, RZ, RZ, R24 ;  /* 0x000000ffff1c7224 */ /* 0x000fc400078e0018 */
[----:B------:R-:W-:Y:S11]  /*43c80*/  IMAD.MOV.U32 R3, RZ, RZ, R25 ;  /* 0x000000ffff037224 */ /* 0x000ff600078e0019 */
[----:B------:R-:W-:Y:S05]  /*43c90*/  @!UPT UIADD3 URZ, URZ, URZ, URZ ;  /* 0x0000003f3f3ff290 */ /* 0x000fea000fffe03f */
[----:B------:R-:W-:Y:S01]  /*43ca0*/  STL.64 [R1+0xb0], R12 ;  /* 0x0000b00c01007387 */ /* 0x000fe20000100a00 */
[----:B------:R-:W-:Y:S01]  /*43cb0*/  STL.64 [R1+0xb8], R14 ;  /* 0x0000b80e01007387 */ /* 0x000fe20000100a00 */
        /* <DEDUP_REMOVED lines=12> */
[----:B------:R0:W-:Y:S01]  /*43d80*/  STL.64 [R1+0xf0], R24 ;  /* 0x0000f01801007387 */ /* 0x0001e20000100a00 */
[----:B------:R2:W-:Y:S03]  /*43d90*/  STL.64 [R1+0xf8], R26 ;  /* 0x0000f81a01007387 */ /* 0x0005e60000100a00 */
[----:B0-----:R-:W2:Y:S02]  /*43da0*/  LDL.LU.64 R24, [R1+0x2830] ;  /* 0x0028300001187983 */ /* 0x001ea40000300a00 */
[----:B--2---:R-:W-:Y:S02]  /*43db0*/  HMMA.16816.F32.BF16 R24, R16, R24, R4 ;  /* 0x000000181018723c */ /* 0x004fe40000041804 */
[----:B------:R-:W2:Y:S01]  /*43dc0*/  LDL.LU.64 R6, [R1+0x2828] ;  /* 0x0028280001067983 */ /* 0x000ea20000300a00 */
[----:B------:R-:W2:Y:S11]  /*43dd0*/  LDL.LU.64 R4, [R1+0x2820] ;  /* 0x0028200001047983 */ /* 0x000eb60000300a00 */
[----:B------:R-:W-:Y:S09]  /*43de0*/  @!UPT UIADD3 URZ, URZ, URZ, URZ ;  /* 0x0000003f3f3ff290 */ /* 0x000ff2000fffe03f */
[----:B------:R-:W-:Y:S01]  /*43df0*/  STL.64 [R1+0xe0], R24 ;  /* 0x0000e01801007387 */ /* 0x000fe20000100a00 */
[----:B------:R0:W-:Y:S03]  /*43e00*/  STL.64 [R1+0xe8], R26 ;  /* 0x0000e81a01007387 */ /* 0x0001e60000100a00 */
[----:B0-----:R-:W3:Y:S01]  /*43e10*/  LDL.LU.64 R26, [R1+0x2818] ;  /* 0x00281800011a7983 */ /* 0x001ee20000300a00 */
[----:B------:R-:W3:Y:S02]  /*43e20*/  LDL.LU.64 R24, [R1+0x2810] ;  /* 0x0028100001187983 */ /* 0x000ee40000300a00 */
[----:B------:R-:W-:Y:S02]  /*43e30*/  IMAD.MOV.U32 R12, RZ, RZ, R2 ;  /* 0x000000ffff0c7224 */ /* 0x000fe400078e0002 */
[----:B------:R-:W-:-:S07]  /*43e40*/  IMAD.MOV.U32 R13, RZ, RZ, R0 ;  /* 0x000000ffff0d7224 */ /* 0x000fce00078e0000 */
        /* <DEDUP_REMOVED lines=19> */
[----:B------:R-:W4:Y:S02]  /*43f80*/  LDL.LU.64 R26, [R1+0x27f0] ;  /* 0x0027f000011a7983 */ /* 0x000f240000300a00 */
[----:B------:R-:W4:Y:S01]  /*43f90*/  LDL.LU.64 R24, [R1+0x27e8] ;  /* 0x0027e80001187983 */ /* 0x000f220000300a00 */
[C---:B---3--:R-:W-:Y:S08]  /*43fa0*/  HMMA.16816.F32.BF16 R12, R16.reuse, R20, R12 ;  /* 0x00000014100c723c */ /* 0x048ff0000004180c */
[----:B----4-:R-:W-:Y:S11]  /*43fb0*/  HMMA.16816.F32.BF16 R24, R16, R4, R24 ;  /* 0x000000041018723c */ /* 0x010ff60000041818 */
[----:B------:R-:W-:Y:S11]  /*43fc0*/  @!UPT UIADD3 URZ, URZ, URZ, URZ ;  /* 0x0000003f3f3ff290 */ /* 0x000ff6000fffe03f */
[----:B------:R-:W-:Y:S01]  /*43fd0*/  @!UPT UIADD3 URZ, URZ, URZ, URZ ;  /* 0x0000003f3f3ff290 */ /* 0x000fe2000fffe03f */
[----:B------:R-:W-:Y:S01]  /*43fe0*/  STL.64 [R1+0x2b0], R24 ;  /* 0x0002b01801007387 */ /* 0x000fe20000100a00 */
[----:B------:R0:W-:Y:S03]  /*43ff0*/  STL.64 [R1+0x2b8], R26 ;  /* 0x0002b81a01007387 */ /* 0x0001e60000100a00 */
[----:B0-----:R-:W3:Y:S01]  /*44000*/  LDL.LU.64 R26, [R1+0x27e0] ;  /* 0x0027e000011a7983 */ /* 0x001ee20000300a00 */
[----:B------:R-:W3:Y:S02]  /*44010*/  LDL.LU.64 R24, [R1+0x27d8] ;  /* 0x0027d80001187983 */ /* 0x000ee40000300a00 */
[----:B--2---:R-:W-:Y:S02]  /*44020*/  STL.64 [R1+0x2768], R6 ;  /* 0x0027680601007387 */ /* 0x004fe40000100a00 */
[----:B------:R0:W-:Y:S01]  /*44030*/  STL.64 [R1+0x2760], R4 ;  /* 0x0027600401007387 */ /* 0x0001e20000100a00 */
[----:B------:R-:W-:Y:S01]  /*44040*/  STL.64 [R1+0x3e0], R12 ;  /* 0x0003e00c01007387 */ /* 0x000fe20000100a00 */
[----:B------:R3:W-:Y:S02]  /*44050*/  STL.64 [R1+0x3e8], R14 ;  /* 0x0003e80e01007387 */ /* 0x0007e40000100a00 */
[----:B------:R-:W2:Y:S02]  /*44060*/  LDL.LU.64 R22, [R1+0x27d0] ;  /* 0x0027d00001167983 */ /* 0x000ea40000300a00 */
[----:B0-----:R-:W-:-:S02]  /*44070*/  IMAD.MOV.U32 R5, RZ, RZ, R20 ;  /* 0x000000ffff057224 */ /* 0x001fc400078e0014 */
[----:B------:R-:W-:Y:S02]  /*44080*/  IMAD.MOV.U32 R4, RZ, RZ, R21 ;  /* 0x000000ffff047224 */ /* 0x000fe400078e0015 */
[----:B------:R-:W2:Y:S01]  /*44090*/  LDL.LU.64 R20, [R1+0x27c8] ;  /* 0x0027c80001147983 */ /* 0x000ea20000300a00 */
[----:B------:R-:W-:Y:S01]  /*440a0*/  STL.64 [R1+0x2740], R8 ;  /* 0x0027400801007387 */ /* 0x000fe20000100a00 */
[----:B---3--:R-:W-:Y:S02]  /*440b0*/  HMMA.16816.F32.BF16 R12, R16, R8, R24 ;  /* 0x00000008100c723c */ /* 0x008fe40000041818 */
[----:B------:R-:W3:Y:S11]  /*440c0*/  LDL R19, [R1+0x139c] ;  /* 0x00139c0001137983 */ /* 0x000ef60000100800 */
[----:B------:R-:W-:Y:S10]  /*440d0*/  @!UPT UIADD3 URZ, URZ, URZ, URZ ;  /* 0x0000003f3f3ff290 */ /* 0x000ff4000fffe03f */
[----:B------:R-:W-:Y:S01]  /*440e0*/  STL.64 [R1+0x3d0], R12 ;  /* 0x0003d00c01007387 */ /* 0x000fe20000100a00 */
[----:B------:R-:W-:Y:S03]  /*440f0*/  STL.64 [R1+0x3d8], R14 ;  /* 0x0003d80e01007387 */ /* 0x000fe60000100a00 */
        /* <DEDUP_REMOVED lines=10> */
[----:B------:R-:W-:Y:S01]  /*441a0*/  IMAD.MOV.U32 R9, RZ, RZ, R4 ;  /* 0x000000ffff097224 */ /* 0x000fe200078e0004 */
[----:B--2---:R-:W-:Y:S01]  /*441b0*/  STL.64 [R1+0x2750], R26 ;  /* 0x0027501a01007387 */ /* 0x004fe20000100a00 */
[----:B------:R-:W-:Y:S03]  /*441c0*/  STL.64 [R1+0x2748], R24 ;  /* 0x0027481801007387 */ /* 0x000fe60000100a00 */
[----:B------:R0:W-:Y:S02]  /*441d0*/  STL.64 [R1+0x2758], R8 ;  /* 0x0027580801007387 */ /* 0x0001e40000100a00 */
[----:B0-----:R-:W2:Y:S01]  /*441e0*/  LDL.LU R8, [R1+0x500] ;  /* 0x0005000001087983 */ /* 0x001ea20000300800 */
[----:B------:R-:W2:Y:S02]  /*441f0*/  LDL.LU R9, [R1+0x504] ;  /* 0x0005040001097983 */ /* 0x000ea40000300800 */
[----:B------:R-:W2:Y:S02]  /*44200*/  LDL.LU R10, [R1+0x508] ;  /* 0x00050800010a7983 */ /* 0x000ea40000300800 */
[----:B------:R-:W2:Y:S01]  /*44210*/  LDL.LU R11, [R1+0x50c] ;  /* 0x00050c00010b7983 */ /* 0x000ea20000300800 */
[----:B------:R-:W2:Y:S01]  /*44220*/  LDL.LU R12, [R1+0x530] ;  /* 0x00053000010c7983 */ /* 0x000ea20000300800 */
[----:B------:R-:W2:Y:S02]  /*44230*/  LDL.LU R13, [R1+0x534] ;  /* 0x00053400010d7983 */ /* 0x000ea40000300800 */
[----:B------:R-:W2:Y:S02]  /*44240*/  LDL.LU R14, [R1+0x538] ;  /* 0x00053800010e7983 */ /* 0x000ea40000300800 */
[----:B------:R-:W2:Y:S02]  /*44250*/  LDL.LU R15, [R1+0x53c] ;  /* 0x00053c00010f7983 */ /* 0x000ea40000300800 */
[----:B--2---:R-:W-:Y:S01]  /*44260*/  STL.64 [R1+0x2798], R14 ;  /* 0x0027980e01007387 */ /* 0x004fe20000100a00 */
[----:B------:R0:W-:Y:S03]  /*44270*/  STL.64 [R1+0x2790], R12 ;  /* 0x0027900c01007387 */ /* 0x0001e60000100a00 */
[----:B0-----:R-:W2:Y:S01]  /*44280*/  LDL.64 R12, [R1+0x30] ;  /* 0x00003000010c7983 */ /* 0x001ea20000100a00 */
[----:B------:R-:W-:-:S02]  /*44290*/  IMAD.MOV.U32 R4, RZ, RZ, R2 ;  /* 0x000000ffff047224 */ /* 0x000fc400078e0002 */
[----:B------:R-:W-:Y:S01]  /*442a0*/  IMAD.MOV.U32 R5, RZ, RZ, R0 ;  /* 0x000000ffff057224 */ /* 0x000fe200078e0000 */
[----:B--2---:R-:W-:Y:S01]  /*442b0*/  STL.64 [R1+0x27b0], R12 ;  /* 0x0027b00c01007387 */ /* 0x004fe20000100a00 */
[----:B------:R-:W-:Y:S02]  /*442c0*/  STL.64 [R1+0x2778], R10 ;  /* 0x0027780a01007387 */ /* 0x000fe40000100a00 */
        /* <DEDUP_REMOVED lines=11> */
[----:B------:R-:W2:Y:S02]  /*44380*/  LDL.LU R7, [R1+0x54c] ;  /* 0x00054c0001077983 */ /* 0x000ea40000300800 */
[----:B------:R-:W-:-:S02]  /*44390*/  IMAD.MOV.U32 R12, RZ, RZ, R28 ;  /* 0x000000ffff0c7224 */ /* 0x000fc400078e001c */
[----:B------:R-:W-:Y:S01]  /*443a0*/  IMAD.MOV.U32 R13, RZ, RZ, R3 ;  /* 0x000000ffff0d7224 */ /* 0x000fe200078e0003 */
[----:B--2---:R-:W-:Y:S01]  /*443b0*/  STL.64 [R1+0x27c0], R6 ;  /* 0x0027c00601007387 */ /* 0x004fe20000100a00 */
[----:B------:R0:W-:Y:S03]  /*443c0*/  STL.64 [R1+0x27b8], R4 ;  /* 0x0027b80401007387 */ /* 0x0001e60000100a00 */
        /* <DEDUP_REMOVED lines=18> */
[C---:B--2---:R-:W-:Y:S01]  /*444f0*/  HMMA.16816.F32.BF16 R12, R20.reuse, R12, R4 ;  /* 0x0000000c140c723c */ /* 0x044fe20000041804 */
[----:B----4-:R-:W-:Y:S01]  /*44500*/  STL.64 [R1+0x2708], R18 ;  /* 0x0027081201007387 */ /* 0x010fe20000100a00 */
[----:B---3--:R0:W-:Y:S03]  /*44510*/  STL.64 [R1+0x2700], R16 ;  /* 0x0027001001007387 */ /* 0x0081e60000100a00 */
[----:B0-----:R-:W2:Y:S01]  /*44520*/  LDL.64 R16, [R1+0x10] ;  /* 0x0000100001107983 */ /* 0x001ea20000100a00 */
[----:B------:R-:W3:Y:S02]  /*44530*/  LDL.LU.64 R6, [R1+0x27c0] ;  /* 0x0027c00001067983 */ /* 0x000ee40000300a00 */
[----:B------:R-:W3:Y:S11]  /*44540*/  LDL.LU.64 R4, [R1+0x27b8] ;  /* 0x0027b80001047983 */ /* 0x000ef60000300a00 */
[----:B------:R-:W-:Y:S04]  /*44550*/  @!UPT UIADD3 URZ, URZ, URZ, URZ ;  /* 0x0000003f3f3ff290 */ /* 0x000fe8000fffe03f */
[----:B------:R0:W-:Y:S01]  /*44560*/  STL.64 [R1+0x450], R12 ;  /* 0x0004500c01007387 */ /* 0x0001e20000100a00 */
[----:B------:R-:W-:Y:S04]  /*44570*/  STL.64 [R1+0x458], R14 ;  /* 0x0004580e01007387 */ /* 0x000fe80000100a00 */
[----:B0-----:R-:W3:Y:S02]  /*44580*/  LDL.LU.64 R12, [R1+0x27b0] ;  /* 0x0027b000010c7983 */ /* 0x001ee40000300a00 */
[C---:B---3--:R-:W-:Y:S01]  /*44590*/  HMMA.16816.F32.BF16 R4, R20.reuse, R12, R4 ;  /* 0x0000000c1404723c */ /* 0x048fe20000041804 */
[----:B------:R-:W-:Y:S02]  /*445a0*/  IMAD.MOV.U32 R2, RZ, RZ, R12 ;  /* 0x000000ffff027224 */ /* 0x000fe400078e000c */
[----:B------:R-:W-:Y:S11]  /*445b0*/  IMAD.MOV.U32 R0, RZ, RZ, R13 ;  /* 0x000000ffff007224 */ /* 0x000ff600078e000d */
[----:B------:R-:W-:Y:S09]  /*445c0*/  @!UPT UIADD3 URZ, URZ, URZ, URZ ;  /* 0x0000003f3f3ff290 */ /* 0x000ff2000fffe03f */
[----:B------:R-:W-:Y:S01]  /*445d0*/  STL.64 [R1+0x440], R4 ;  /* 0x0004400401007387 */ /* 0x000fe20000100a00 */
[----:B------:R0:W-:Y:S03]  /*445e0*/  STL.64 [R1+0x448], R6 ;  /* 0x0004480601007387 */ /* 0x0001e60000100a00 */
[----:B0-----:R-:W3:Y:S01]  /*445f0*/  LDL.LU.64 R6, [R1+0x27a8] ;  /* 0x0027a80001067983 */ /* 0x001ee20000300a00 */
[----:B------:R-:W3:Y:S02]  /*44600*/  LDL.LU.64 R4, [R1+0x27a0] ;  /* 0x0027a00001047983 */ /* 0x000ee40000300a00 */
[----:B------:R-:W2:Y:S02]  /*44610*/  LDL.LU.64 R14, [R1+0x2798] ;  /* 0x00279800010e7983 */ /* 0x000ea40000300a00 */
[----:B------:R-:W2:Y:S02]  /*44620*/  LDL.LU.64 R12, [R1+0x2790] ;  /* 0x00279000010c7983 */ /* 0x000ea40000300a00 */
        /* <DEDUP_REMOVED lines=9> */
[----:B------:R-:W4:Y:S02]  /*446c0*/  LDL.LU R18, [R1+0x4e8] ;  /* 0x0004e80001127983 */ /* 0x000f240000300800 */
[----:B------:R-:W4:Y:S01]  /*446d0*/  LDL.LU R19, [R1+0x4ec] ;  /* 0x0004ec0001137983 */ /* 0x000f220000300800 */
[C---:B---3--:R-:W-:Y:S01]  /*446e0*/  HMMA.16816.F32.BF16 R4, R20.reuse, R12, R4 ;  /* 0x0000000c1404723c */ /* 0x048fe20000041804 */
[----:B----4-:R-:W-:Y:S01]  /*446f0*/  STL.64 [R1+0x2720], R18 ;  /* 0x0027201201007387 */ /* 0x010fe20000100a00 */
[----:B--2---:R0:W-:Y:S03]  /*44700*/  STL.64 [R1+0x2718], R16 ;  /* 0x0027181001007387 */ /* 0x0041e60000100a00 */
[----:B0-----:R-:W2:Y:S11]  /*44710*/  LDL.64 R16, [R1+0x40] ;  /* 0x0000400001107983 */ /* 0x001eb60000100a00 */
[----:B------:R-:W-:Y:S07]  /*44720*/  @!UPT UIADD3 URZ, URZ, URZ, URZ ;  /* 0x0000003f3f3ff290 */ /* 0x000fee000fffe03f */
[----:B------:R0:W-:Y:S02]  /*44730*/  STL.64 [R1+0x420], R4 ;  /* 0x0004200401007387 */ /* 0x0001e40000100a00 */
[----:B------:R-:W-:Y:S01]  /*44740*/  STL.64 [R1+0x428], R6 ;  /* 0x0004280601007387 */ /* 0x000fe20000100a00 */
[----:B0-----:R-:W3:Y:S01]  /*44750*/  LDL.LU.64 R4, [R1+0x2780] ;  /* 0x0027800001047983 */ /* 0x001ee20000300a00 */
[----:B------:R0:W-:Y:S03]  /*44760*/  STL.64 [R1+0x2728], R12 ;  /* 0x0027280c01007387 */ /* 0x0001e60000100a00 */
[----:B0-----:R-:W4:Y:S01]  /*44770*/  LDL.LU R12, [R1+0x4f0] ;  /* 0x0004f000010c7983 */ /* 0x001f220000300800 */
[----:B------:R-:W4:Y:S02]  /*44780*/  LDL.LU R13, [R1+0x4f4] ;  /* 0x0004f400010d7983 */ /* 0x000f240000300800 */
[----:B------:R-:W4:Y:S02]  /*44790*/  LDL.LU R14, [R1+0x4f8] ;  /* 0x0004f800010e7983 */ /* 0x000f240000300800 */
[----:B------:R-:W4:Y:S01]  /*447a0*/  LDL.LU R15, [R1+0x4fc] ;  /* 0x0004fc00010f7983 */ /* 0x000f220000300800 */
[C---:B---3--:R-:W-:Y:S01]  /*447b0*/  HMMA.16816.F32.BF16 R4, R20.reuse, R4, R8 ;  /* 0x000000041404723c */ /* 0x048fe20000041808 */
[----:B------:R-:W3:Y:S01]  /*447c0*/  LDL.LU.64 R10, [R1+0x2778] ;  /* 0x00277800010a7983 */ /* 0x000ee20000300a00 */
[----:B------:R-:W3:Y:S11]  /*447d0*/  LDL.LU.64 R8, [R1+0x2770] ;  /* 0x0027700001087983 */ /* 0x000ef60000300a00 */
[----:B------:R-:W-:Y:S10]  /*447e0*/  @!UPT UIADD3 URZ, URZ, URZ, URZ ;  /* 0x0000003f3f3ff290 */ /* 0x000ff4000fffe03f */
        /* <DEDUP_REMOVED lines=9> */
[----:B0-----:R-:W1:Y:S02]  /*44880*/  LDL.LU.64 R8, [R1+0x2758] ;  /* 0x0027580001087983 */ /* 0x001e640000300a00 */
[C---:B-1----:R-:W-:Y:S02]  /*44890*/  HMMA.16816.F32.BF16 R8, R20.reuse, R8, R24 ;  /* 0x000000081408723c */ /* 0x042fe40000041818 */
[----:B------:R-:W3:Y:S01]  /*448a0*/  LDL.LU.64 R26, [R1+0x2750] ;  /* 0x00275000011a7983 */ /* 0x000ee20000300a00 */
[----:B------:R-:W3:Y:S11]  /*448b0*/  LDL.LU.64 R24, [R1+0x2748] ;  /* 0x0027480001187983 */ /* 0x000ef60000300a00 */
[----:B------:R-:W-:Y:S09]  /*448c0*/  @!UPT UIADD3 URZ, URZ, URZ, URZ ;  /* 0x0000003f3f3ff290 */ /* 0x000ff2000fffe03f */
[----:B------:R0:W-:Y:S01]  /*448d0*/  STL.64 [R1+0x3f0], R8 ;  /* 0x0003f00801007387 */ /* 0x0001e20000100a00 */
[----:B------:R-:W-:Y:S03]  /*448e0*/  STL.64 [R1+0x3f8], R10 ;  /* 0x0003f80a01007387 */ /* 0x000fe60000100a00 */
[----:B0-----:R-:W3:Y:S02]  /*448f0*/  LDL.LU.64 R8, [R1+0x2740] ;  /* 0x0027400001087983 */ /* 0x001ee40000300a00 */
[----:B---3--:R-:W-:Y:S02]  /*44900*/  HMMA.16816.F32.BF16 R20, R20, R8, R24 ;  /* 0x000000081414723c */ /* 0x008fe40000041818 */
[----:B------:R-:W4:Y:S01]  /*44910*/  LDL.LU.64 R26, [R1+0x2738] ;  /* 0x00273800011a7983 */ /* 0x000f220000300a00 */
[----:B------:R-:W4:Y:S11]  /*44920*/  LDL.LU.64 R24, [R1+0x2730] ;  /* 0x0027300001187983 */ /* 0x000f360000300a00 */
[----:B------:R-:W-:Y:S09]  /*44930*/  @!UPT UIADD3 URZ, URZ, URZ, URZ ;  /* 0x0000003f3f3ff290 */ /* 0x000ff2000fffe03f */
[----:B------:R0:W-:Y:S01]  /*44940*/  STL.64 [R1+0x350], R20 ;  /* 0x0003501401007387 */ /* 0x0001e20000100a00 */
[----:B------:R1:W-:Y:S03]  /*44950*/  STL.64 [R1+0x358], R22 ;  /* 0x0003581601007387 */ /* 0x0003e60000100a00 */
[----:B0-----:R-:W3:Y:S01]  /*44960*/  LDL.LU R20, [R1+0x4d0] ;  /* 0x0004d00001147983 */ /* 0x001ee20000300800 */
[----:B------:R-:W3:Y:S02]  /*44970*/  LDL.LU R21, [R1+0x4d4] ;  /* 0x0004d40001157983 */ /* 0x000ee40000300800 */
[----:B-1----:R-:W3:Y:S02]  /*44980*/  LDL.LU R22, [R1+0x4d8] ;  /* 0x0004d80001167983 */ /* 0x002ee40000300800 */
[----:B------:R-:W3:Y:S01]  /*44990*/  LDL.LU R23, [R1+0x4dc] ;  /* 0x0004dc0001177983 */ /* 0x000ee20000300800 */
[----:B------:R0:W-:Y:S02]  /*449a0*/  STL.64 [R1+0x26d0], R8 ;  /* 0x0026d00801007387 */ /* 0x0001e40000100a00 */
[----:B0-----:R-:W-:-:S02]  /*449b0*/  IMAD.MOV.U32 R8, RZ, RZ, R2 ;  /* 0x000000ffff087224 */ /* 0x001fc400078e0002 */
[----:B------:R-:W-:Y:S02]  /*449c0*/  IMAD.MOV.U32 R9, RZ, RZ, R0 ;  /* 0x000000ffff097224 */ /* 0x000fe400078e0000 */
[----:B--2---:R-:W-:Y:S02]  /*449d0*/  IMAD.MOV.U32 R2, RZ, RZ, R16 ;  /* 0x000000ffff027224 */ /* 0x004fe400078e0010 */
[----:B------:R-:W-:Y:S01]  /*449e0*/  IMAD.MOV.U32 R0, RZ, RZ, R17 ;  /* 0x000000ffff007224 */ /* 0x000fe200078e0011 */
[C---:B----4-:R-:W-:Y:S11]  /*449f0*/  HMMA.16816.F32.BF16 R12, R24.reuse, R16, R12 ;  /* 0x00000010180c723c */ /* 0x050ff6000004180c */
[----:B------:R-:W-:Y:S11]  /*44a00*/  @!UPT UIADD3 URZ, URZ, URZ, URZ ;  /* 0x0000003f3f3ff290 */ /* 0x000ff6000fffe03f */
[----:B------:R-:W-:Y:S01]  /*44a10*/  @!UPT UIADD3 URZ, URZ, URZ, URZ ;  /* 0x0000003f3f3ff290 */ /* 0x000fe2000fffe03f */
[----:B------:R0:W-:Y:S01]  /*44a20*/  STL.64 [R1+0x3c0], R12 ;  /* 0x0003c00c01007387 */ /* 0x0001e20000100a00 */
[----:B------:R-:W-:Y:S03]  /*44a30*/  STL.64 [R1+0x3c8], R14 ;  /* 0x0003c80e01007387 */ /* 0x000fe60000100a00 */
[----:B0-----:R-:W2:Y:S01]  /*44a40*/  LDL.LU.64 R12, [R1+0x2728] ;  /* 0x00272800010c7983 */ /* 0x001ea20000300a00 */
[----:B------:R-:W4:Y:S02]  /*44a50*/  LDL.LU.64 R18, [R1+0x2720] ;  /* 0x0027200001127983 */ /* 0x000f240000300a00 */
[----:B------:R-:W4:Y:S02]  /*44a60*/  LDL.LU.64 R16, [R1+0x2718] ;  /* 0x0027180001107983 */ /* 0x000f240000300a00 */
[C---:B----4-:R-:W-:Y:S01]  /*44a70*/  HMMA.16816.F32.BF16 R8, R24.reuse, R8, R16 ;  /* 0x000000081808723c */ /* 0x050fe20000041810 */
[----:B------:R-:W3:Y:S11]  /*44a80*/  LDL.LU.64 R16, [R1+0x2710] ;  /* 0x0027100001107983 */ /* 0x000ef60000300a00 */
[----:B------:R-:W-:Y:S11]  /*44a90*/  @!UPT UIADD3 URZ, URZ, URZ, URZ ;  /* 0x0000003f3f3ff290 */ /* 0x000ff6000fffe03f */
[----:B------:R0:W-:Y:S01]  /*44aa0*/  STL.64 [R1+0x3b0], R8 ;  /* 0x0003b00801007387 */ /* 0x0001e20000100a00 */
[----:B------:R-:W-:Y:S01]  /*44ab0*/  STL.64 [R1+0x3b8], R10 ;  /* 0x0003b80a01007387 */ /* 0x000fe20000100a00 */
[C---:B---3--:R-:W-:Y:S01]  /*44ac0*/  HMMA.16816.F32.BF16 R20, R24.reuse, R16, R20 ;  /* 0x000000101814723c */ /* 0x048fe20000041814 */
[----:B0-----:R-:W-:Y:S02]  /*44ad0*/  IMAD.MOV.U32 R8, RZ, RZ, R16 ;  /* 0x000000ffff087224 */ /* 0x001fe400078e0010 */
[----:B------:R-:W-:Y:S11]  /*44ae0*/  IMAD.MOV.U32 R3, RZ, RZ, R17 ;  /* 0x000000ffff037224 */ /* 0x000ff600078e0011 */
[----:B------:R-:W-:Y:S09]  /*44af0*/  @!UPT UIADD3 URZ, URZ, URZ, URZ ;  /* 0x0000003f3f3ff290 */ /* 0x000ff2000fffe03f */
[----:B------:R0:W-:Y:S01]  /*44b00*/  STL.64 [R1+0x3a0], R20 ;  /* 0x0003a01401007387 */ /* 0x0001e20000100a00 */
[----:B------:R1:W-:Y:S02]  /*44b10*/  STL.64 [R1+0x3a8], R22 ;  /* 0x0003a81601007387 */ /* 0x0003e40000100a00 */
[----:B------:R-:W2:Y:S02]  /*44b20*/  LDL.LU.64 R18, [R1+0x2708] ;  /* 0x0027080001127983 */ /* 0x000ea40000300a00 */
[----:B------:R-:W2:Y:S01]  /*44b30*/  LDL.LU.64 R16, [R1+0x2700] ;  /* 0x0027000001107983 */ /* 0x000ea20000300a00 */
[----:B0-----:R-:W3:Y:S01]  /*44b40*/  LDL.LU R20, [R1+0x240] ;  /* 0x0002400001147983 */ /* 0x001ee20000300800 */
[----:B------:R-:W3:Y:S02]  /*44b50*/  LDL.LU R21, [R1+0x244] ;  /* 0x0002440001157983 */ /* 0x000ee40000300800 */
[----:B-1----:R-:W4:Y:S02]  /*44b60*/  LDL.LU R22, [R1+0x248] ;  /* 0x0002480001167983 */ /* 0x002f240000300800 */
[----:B------:R-:W4:Y:S01]  /*44b70*/  LDL.LU R23, [R1+0x24c] ;  /* 0x00024c0001177983 */ /* 0x000f220000300800 */
[----:B--2---:R-:W-:Y:S01]  /*44b80*/  HMMA.16816.F32.BF16 R16, R24, R12, R16 ;  /* 0x0000000c1810723c */ /* 0x004fe20000041810 */
[----:B----4-:R-:W-:Y:S01]  /*44b90*/  STL.64 [R1+0x2650], R22 ;  /* 0x0026501601007387 */ /* 0x010fe20000100a00 */
[----:B---3--:R0:W-:Y:S03]  /*44ba0*/  STL.64 [R1+0x2648], R20 ;  /* 0x0026481401007387 */ /* 0x0081e60000100a00 */
[----:B0-----:R-:W2:Y:S11]  /*44bb0*/  LDL.LU.64 R20, [R1+0x20] ;  /* 0x0000200001147983 */ /* 0x001eb60000300a00 */
[----:B------:R-:W-:Y:S07]  /*44bc0*/  @!UPT UIADD3 URZ, URZ, URZ, URZ ;  /* 0x0000003f3f3ff290 */ /* 0x000fee000fffe03f */
[----:B------:R-:W-:Y:S02]  /*44bd0*/  STL.64 [R1+0x390], R16 ;  /* 0x0003901001007387 */ /* 0x000fe40000100a00 */
[----:B------:R0:W-:Y:S02]  /*44be0*/  STL.64 [R1+0x398], R18 ;  /* 0x0003981201007387 */ /* 0x0001e40000100a00 */
[----:B0-----:R-:W2:Y:S01]  /*44bf0*/  LDL.LU.64 R18, [R1+0x26f8] ;  /* 0x0026f80001127983 */ /* 0x001ea20000300a00 */
[----:B------:R-:W2:Y:S02]  /*44c00*/  LDL.LU.64 R16, [R1+0x26f0] ;  /* 0x0026f00001107983 */ /* 0x000ea40000300a00 */
[----:B------:R0:W-:Y:S02]  /*44c10*/  STL.64 [R1+0x2670], R12 ;  /* 0x0026700c01007387 */ /* 0x0001e40000100a00 */
[----:B0-----:R-:W-:Y:S02]  /*44c20*/  IMAD.MOV.U32 R12, RZ, RZ, R8 ;  /* 0x000000ffff0c7224 */ /* 0x001fe400078e0008 */
[----:B------:R-:W-:-:S05]  /*44c30*/  IMAD.MOV.U32 R13, RZ, RZ, R3 ;  /* 0x000000ffff0d7224 */ /* 0x000fca00078e0003 */
[----:B------:R0:W-:Y:S04]  /*44c40*/  STL.64 [R1+0x2688], R12 ;  /* 0x0026880c01007387 */ /* 0x0001e80000100a00 */
[----:B0-----:R-:W3:Y:S01]  /*44c50*/  LDL.64 R12, [R1+0x30] ;  /* 0x00003000010c7983 */ /* 0x001ee20000100a00 */
[----:B--2---:R-:W-:Y:S03]  /*44c60*/  HMMA.16816.F32.BF16 R8, R24, R20, R16 ;  /* 0x000000141808723c */ /* 0x004fe60000041810 */
[----:B---3--:R0:W-:Y:S11]  /*44c70*/  STL.64 [R1+0x26a0], R12 ;  /* 0x0026a00c01007387 */ /* 0x0081f60000100a00 */
[----:B------:R-:W-:Y:S09]  /*44c80*/  @!UPT UIADD3 URZ, URZ, URZ, URZ ;  /* 0x0000003f3f3ff290 */ /* 0x000ff2000fffe03f */
[----:B------:R-:W-:Y:S02]  /*44c90*/  STL.64 [R1+0x380], R8 ;  /* 0x0003800801007387 */ /* 0x000fe40000100a00 */
[----:B------:R-:W-:Y:S02]  /*44ca0*/  STL.64 [R1+0x388], R10 ;  /* 0x0003880a01007387 */ /* 0x000fe40000100a00 */
[----:B0-----:R-:W-:Y:S02]  /*44cb0*/  IMAD.MOV.U32 R12, RZ, RZ, R2 ;  /* 0x000000ffff0c7224 */ /* 0x001fe400078e0002 */
[----:B------:R-:W-:-:S05]  /*44cc0*/  IMAD.MOV.U32 R13, RZ, RZ, R0 ;  /* 0x000000ffff0d7224 */ /* 0x000fca00078e0000 */
[----:B------:R0:W-:Y:S04]  /*44cd0*/  STL.64 [R1+0x26c8], R12 ;  /* 0x0026c80c01007387 */ /* 0x0001e80000100a00 */
        /* <DEDUP_REMOVED lines=10> */
[----:B------:R-:W3:Y:S01]  /*44d80*/  LDL.LU R16, [R1+0x490] ;  /* 0x0004900001107983 */ /* 0x000ee20000300800 */
[----:B------:R-:W3:Y:S02]  /*44d90*/  LDL.LU R17, [R1+0x494] ;  /* 0x0004940001117983 */ /* 0x000ee40000300800 */
[----:B------:R-:W3:Y:S02]  /*44da0*/  LDL.LU R18, [R1+0x498] ;  /* 0x0004980001127983 */ /* 0x000ee40000300800 */
[----:B------:R-:W3:Y:S01]  /*44db0*/  LDL.LU R19, [R1+0x49c] ;  /* 0x00049c0001137983 */ /* 0x000ee20000300800 */
[----:B------:R-:W3:Y:S01]  /*44dc0*/  LDL.64 R8, [R1+0x70] ;  /* 0x0000700001087983 */ /* 0x000ee20000100a00 */
[----:B------:R0:W-:Y:S03]  /*44dd0*/  STL.64 [R1+0x2668], R20 ;  /* 0x0026681401007387 */ /* 0x0001e60000100a00 */
        /* <DEDUP_REMOVED lines=10> */
[C---:B------:R-:W-:Y:S08]  /*44e80*/  HMMA.16816.F32.BF16 R12, R24.reuse, R4, R12 ;  /* 0x00000004180c723c */ /* 0x040ff0000004180c */
[----:B---3--:R-:W-:Y:S01]  /*44e90*/  HMMA.16816.F32.BF16 R16, R24, R8, R16 ;  /* 0x000000081810723c */ /* 0x008fe20000041810 */
[----:B----4-:R-:W-:Y:S01]  /*44ea0*/  STL.64 [R1+0x2698], R22 ;  /* 0x0026981601007387 */ /* 0x010fe20000100a00 */
        /* <DEDUP_REMOVED lines=11> */
[----:B------:R-:W-:Y:S01]  /*44f60*/  STL.64 [R1+0x370], R12 ;  /* 0x0003700c01007387 */ /* 0x000fe20000100a00 */
[----:B------:R0:W-:Y:S03]  /*44f70*/  STL.64 [R1+0x378], R14 ;  /* 0x0003780e01007387 */ /* 0x0001e60000100a00 */
[----:B0-----:R-:W3:Y:S01]  /*44f80*/  LDL.LU.64 R14, [R1+0x26e8] ;  /* 0x0026e800010e7983 */ /* 0x001ee20000300a00 */
[----:B------:R-:W3:Y:S02]  /*44f90*/  LDL.LU.64 R12, [R1+0x26e0] ;  /* 0x0026e000010c7983 */ /* 0x000ee40000300a00 */
[----:B------:R-:W-:Y:S02]  /*44fa0*/  STL.64 [R1+0x2660], R6 ;  /* 0x0026600601007387 */ /* 0x000fe40000100a00 */
[----:B------:R0:W-:Y:S02]  /*44fb0*/  STL.64 [R1+0x2658], R4 ;  /* 0x0026580401007387 */ /* 0x0001e40000100a00 */
[----:B0-----:R-:W4:Y:S01]  /*44fc0*/  LDL.LU R4, [R1+0x250] ;  /* 0x0002500001047983 */ /* 0x001f220000300800 */
[----:B------:R-:W4:Y:S02]  /*44fd0*/  LDL.LU R5, [R1+0x254] ;  /* 0x0002540001057983 */ /* 0x000f240000300800 */
[----:B------:R-:W4:Y:S02]  /*44fe0*/  LDL.LU R6, [R1+0x258] ;  /* 0x0002580001067983 */ /* 0x000f240000300800 */
[----:B------:R-:W4:Y:S01]  /*44ff0*/  LDL.LU R7, [R1+0x25c] ;  /* 0x00025c0001077983 */ /* 0x000f220000300800 */
[----:B------:R0:W-:Y:S01]  /*45000*/  STL.64 [R1+0x360], R16 ;  /* 0x0003601001007387 */ /* 0x0001e20000100a00 */
[----:B------:R1:W-:Y:S02]  /*45010*/  STL.64 [R1+0x368], R18 ;  /* 0x0003681201007387 */ /* 0x0003e40000100a00 */
[----:B0-----:R-:W-:Y:S01]  /*45020*/  IMAD.MOV.U32 R17, RZ, RZ, R8 ;  /* 0x000000ffff117224 */ /* 0x001fe200078e0008 */
[----:B-1----:R-:W2:Y:S01]  /*45030*/  LDL.LU R19, [R1+0x26d8] ;  /* 0x0026d80001137983 */ /* 0x002ea20000300800 */
[----:B------:R-:W-:-:S02]  /*45040*/  IMAD.MOV.U32 R16, RZ, RZ, R9 ;  /* 0x000000ffff107224 */ /* 0x000fc400078e0009 */
[----:B------:R-:W3:Y:S02]  /*45050*/  LDL.LU.64 R8, [R1+0x26d0] ;  /* 0x0026d00001087983 */ /* 0x000ee40000300a00 */
[----:B---3--:R-:W-:Y:S01]  /*45060*/  HMMA.16816.F32.BF16 R24, R24, R8, R12 ;  /* 0x000000081818723c */ /* 0x008fe2000004180c */
[----:B------:R-:W2:Y:S01]  /*45070*/  LDL.LU.64 R12, [R1+0x26c8] ;  /* 0x0026c800010c7983 */ /* 0x000ea20000300a00 */
[----:B------:R-:W-:Y:S02]  /*45080*/  IMAD.MOV.U32 R0, RZ, RZ, R8 ;  /* 0x000000ffff007224 */ /* 0x000fe400078e0008 */
[----:B------:R-:W-:Y:S11]  /*45090*/  IMAD.MOV.U32 R3, RZ, RZ, R9 ;  /* 0x000000ffff037224 */ /* 0x000ff600078e0009 */
[----:B------:R-:W-:Y:S08]  /*450a0*/  @!UPT UIADD3 URZ, URZ, URZ, URZ ;  /* 0x0000003f3f3ff290 */ /* 0x000ff0000fffe03f */
[----:B------:R-:W-:Y:S01]  /*450b0*/  STL.64 [R1+0x2a0], R24 ;  /* 0x0002a01801007387 */ /* 0x000fe20000100a00 */
[----:B------:R0:W-:Y:S02]  /*450c0*/  STL.64 [R1+0x2a8], R26 ;  /* 0x0002a81a01007387 */ /* 0x0001e40000100a00 */
[----:B------:R-:W2:Y:S02]  /*450d0*/  LDL.LU.64 R10, [R1+0x26c0] ;  /* 0x0026c000010a7983 */ /* 0x000ea40000300a00 */
[----:B------:R-:W2:Y:S01]  /*450e0*/  LDL.LU.64 R8, [R1+0x26b8] ;  /* 0x0026b80001087983 */ /* 0x000ea20000300a00 */
[----:B0-----:R-:W3:Y:S01]  /*450f0*/  LDL R27, [R1+0x5c4] ;  /* 0x0005c400011b7983 */ /* 0x001ee20000100800 */
[----:B------:R-:W-:Y:S01]  /*45100*/  STL [R1+0x2640], R0 ;  /* 0x0026400001007387 */ /* 0x000fe20000100800 */
        /* <DEDUP_REMOVED lines=24> */
[----:B------:R-:W4:Y:S11]  /*45290*/  LDL.LU.64 R20, [R1+0x2668] ;  /* 0x0026680001147983 */ /* 0x000f360000300a00 */
[----:B------:R-:W-:Y:S10]  /*452a0*/  @!UPT UIADD3 URZ, URZ, URZ, URZ ;  /* 0x0000003f3f3ff290 */ /* 0x000ff4000fffe03f */
[----:B------:R-:W-:Y:S01]  /*452b0*/  STL.64 [R1+0x260], R12 ;  /* 0x0002600c01007387 */ /* 0x000fe20000100a00 */
[----:B------:R-:W-:Y:S02]  /*452c0*/  STL.64 [R1+0x268], R14 ;  /* 0x0002680e01007387 */ /* 0x000fe40000100a00 */
[----:B------:R-:W0:Y:S02]  /*452d0*/  LDSM.16.MT88.4 R12, [R19+0x14000] ;  /* 0x01400000130c783b */ /* 0x000e240000004200 */
[----:B0-----:R-:W-:Y:S02]  /*452e0*/  STL.64 [R1+0x2628], R14 ;  /* 0x0026280e01007387 */ /* 0x001fe40000100a00 */
[----:B------:R0:W-:Y:S02]  /*452f0*/  STL.64 [R1+0x2620], R12 ;  /* 0x0026200c01007387 */ /* 0x0001e40000100a00 */
[----:B0-----:R-:W-:Y:S02]  /*45300*/  IMAD.MOV.U32 R12, RZ, RZ, R17 ;  /* 0x000000ffff0c7224 */ /* 0x001fe400078e0011 */
[----:B------:R-:W-:-:S02]  /*45310*/  IMAD.MOV.U32 R13, RZ, RZ, R16 ;  /* 0x000000ffff0d7224 */ /* 0x000fc400078e0010 */
[----:B------:R-:W0:Y:S01]  /*45320*/  LDSM.16.MT88.4 R16, [R19+0x14080] ;  /* 0x014080001310783b */ /* 0x000e220000004200 */
[C---:B----4-:R-:W-:Y:S01]  /*45330*/  HMMA.16816.F32.BF16 R4, R8.reuse, R20, R4 ;  /* 0x000000140804723c */ /* 0x050fe20000041804 */
[----:B------:R-:W-:Y:S02]  /*45340*/  IMAD.MOV.U32 R28, RZ, RZ, R20 ;  /* 0x000000ffff1c7224 */ /* 0x000fe400078e0014 */
[----:B------:R-:W-:Y:S11]  /*45350*/  IMAD.MOV.U32 R29, RZ, RZ, R21 ;  /* 0x000000ffff1d7224 */ /* 0x000ff600078e0015 */
[----:B------:R-:W-:Y:S09]  /*45360*/  @!UPT UIADD3 URZ, URZ, URZ, URZ ;  /* 0x0000003f3f3ff290 */ /* 0x000ff2000fffe03f */
[----:B------:R-:W-:Y:S01]  /*45370*/  STL.64 [R1+0x250], R4 ;  /* 0x0002500401007387 */ /* 0x000fe20000100a00 */
[----:B------:R1:W-:Y:S03]  /*45380*/  STL.64 [R1+0x258], R6 ;  /* 0x0002580601007387 */ /* 0x0003e60000100a00 */
[----:B-1----:R-:W2:Y:S01]  /*45390*/  LDL.LU.64 R6, [R1+0x2660] ;  /* 0x0026600001067983 */ /* 0x002ea20000300a00 */
[----:B------:R-:W4:Y:S02]  /*453a0*/  LDL.LU.64 R4, [R1+0x2658] ;  /* 0x0026580001047983 */ /* 0x000f240000300a00 */
[----:B------:R-:W4:Y:S02]  /*453b0*/  LDL.LU.64 R22, [R1+0x2650] ;  /* 0x0026500001167983 */ /* 0x000f240000300a00 */
[----:B------:R-:W4:Y:S01]  /*453c0*/  LDL.LU.64 R20, [R1+0x2648] ;  /* 0x0026480001147983 */ /* 0x000f220000300a00 */
[----:B0-----:R-:W-:Y:S01]  /*453d0*/  STL.64 [R1+0x2598], R18 ;  /* 0x0025981201007387 */ /* 0x001fe20000100a00 */
[----:B------:R0:W-:Y:S03]  /*453e0*/  STL.64 [R1+0x2590], R16 ;  /* 0x0025901001007387 */ /* 0x0001e60000100a00 */
[----:B0-----:R-:W3:Y:S01]  /*453f0*/  LDL.LU R16, [R1+0x230] ;  /* 0x0002300001107983 */ /* 0x001ee20000300800 */
[----:B------:R-:W3:Y:S02]  /*45400*/  LDL.LU R17, [R1+0x234] ;  /* 0x0002340001117983 */ /* 0x000ee40000300800 */
[----:B------:R-:W3:Y:S02]  /*45410*/  LDL.LU R18, [R1+0x238] ;  /* 0x0002380001127983 */ /* 0x000ee40000300800 */
[----:B------:R-:W3:Y:S01]  /*45420*/  LDL.LU R19, [R1+0x23c] ;  /* 0x00023c0001137983 */ /* 0x000ee20000300800 */
[C---:B----4-:R-:W-:Y:S01]  /*45430*/  HMMA.16816.F32.BF16 R20, R8.reuse, R4, R20 ;  /* 0x000000040814723c */ /* 0x050fe20000041814 */
[----:B--2---:R-:W-:Y:S01]  /*45440*/  STL.64 [R1+0x25d0], R6 ;  /* 0x0025d00601007387 */ /* 0x004fe20000100a00 */
[----:B------:R0:W-:Y:S11]  /*45450*/  STL.64 [R1+0x25c8], R4 ;  /* 0x0025c80401007387 */ /* 0x0001f60000100a00 */
[----:B------:R-:W-:Y:S10]  /*45460*/  @!UPT UIADD3 URZ, URZ, URZ, URZ ;  /* 0x0000003f3f3ff290 */ /* 0x000ff4000fffe03f */
[----:B------:R-:W-:Y:S01]  /*45470*/  STL.64 [R1+0x240], R20 ;  /* 0x0002401401007387 */ /* 0x000fe20000100a00 */
[----:B------:R-:W-:Y:S02]  /*45480*/  STL.64 [R1+0x248], R22 ;  /* 0x0002481601007387 */ /* 0x000fe40000100a00 */
[----:B---3--:R-:W1:Y:S01]  /*45490*/  LDSM.16.MT88.4 R20, [R27+0x15000] ;  /* 0x015000001b14783b */ /* 0x008e620000004200 */
[----:B0-----:R-:W-:Y:S01]  /*454a0*/  HMMA.16816.F32.BF16 R4, R8, R12, R16 ;  /* 0x0000000c0804723c */ /* 0x001fe20000041810 */
[----:B------:R-:W0:Y:S04]  /*454b0*/  LDSM.16.MT88.4 R24, [R27+0x15080] ;  /* 0x015080001b18783b */ /* 0x000e280000004200 */
[----:B-1----:R-:W-:Y:S01]  /*454c0*/  STL.64 [R1+0x24f8], R22 ;  /* 0x0024f81601007387 */ /* 0x002fe20000100a00 */
[----:B------:R1:W-:Y:S03]  /*454d0*/  STL.64 [R1+0x24f0], R20 ;  /* 0x0024f01401007387 */ /* 0x0003e60000100a00 */
[----:B-1----:R-:W2:Y:S11]  /*454e0*/  LDL.LU R20, [R1+0x460] ;  /* 0x0004600001147983 */ /* 0x002eb60000300800 */
[----:B------:R-:W-:Y:S03]  /*454f0*/  @!UPT UIADD3 URZ, URZ, URZ, URZ ;  /* 0x0000003f3f3ff290 */ /* 0x000fe6000fffe03f */
[----:B------:R1:W-:Y:S02]  /*45500*/  STL.64 [R1+0x230], R4 ;  /* 0x0002300401007387 */ /* 0x0003e40000100a00 */
[----:B------:R-:W-:Y:S02]  /*45510*/  STL.64 [R1+0x238], R6 ;  /* 0x0002380601007387 */ /* 0x000fe40000100a00 */
[----:B------:R-:W2:Y:S01]  /*45520*/  LDL.LU R21, [R1+0x464] ;  /* 0x0004640001157983 */ /* 0x000ea20000300800 */
[----:B------:R-:W3:Y:S01]  /*45530*/  LDL.LU R22, [R1+0x468] ;  /* 0x0004680001167983 */ /* 0x000ee20000300800 */
[----:B------:R-:W3:Y:S03]  /*45540*/  LDL.LU R23, [R1+0x46c] ;  /* 0x00046c0001177983 */ /* 0x000ee60000300800 */
[----:B-1----:R-:W4:Y:S04]  /*45550*/  LDL.LU.64 R4, [R1] ;  /* 0x0000000001047983 */ /* 0x002f280000300a00 */
[----:B----4-:R1:W-:Y:S01]  /*45560*/  STL.64 [R1+0x25e8], R4 ;  /* 0x0025e80401007387 */ /* 0x0103e20000100a00 */
[----:B------:R-:W4:Y:S02]  /*45570*/  LDL.LU R16, [R1+0x1b0] ;  /* 0x0001b00001107983 */ /* 0x000f240000300800 */
[----:B------:R-:W4:Y:S02]  /*45580*/  LDL.LU R17, [R1+0x1b4] ;  /* 0x0001b40001117983 */ /* 0x000f240000300800 */
[----:B------:R-:W2:Y:S01]  /*45590*/  LDL.LU R18, [R1+0x1b8] ;  /* 0x0001b80001127983 */ /* 0x000ea20000300800 */
[----:B------:R-:W2:Y:S04]  /*455a0*/  LDL.LU R19, [R1+0x1bc] ;  /* 0x0001bc0001137983 */ /* 0x000ea80000300800 */
[----:B-1----:R-:W2:Y:S04]  /*455b0*/  LDL.LU.64 R4, [R1+0x10] ;  /* 0x0000100001047983 */ /* 0x002ea80000300a00 */
[----:B--2---:R1:W-:Y:S02]  /*455c0*/  STL.64 [R1+0x25f0], R4 ;  /* 0x0025f00401007387 */ /* 0x0043e40000100a00 */
[----:B-1----:R-:W-:-:S02]  /*455d0*/  IMAD.MOV.U32 R4, RZ, RZ, R0 ;  /* 0x000000ffff047224 */ /* 0x002fc400078e0000 */
[----:B------:R-:W-:Y:S01]  /*455e0*/  IMAD.MOV.U32 R5, RZ, RZ, R2 ;  /* 0x000000ffff057224 */ /* 0x000fe200078e0002 */
[----:B------:R-:W2:Y:S01]  /*455f0*/  LDL.LU R0, [R1+0x2640] ;  /* 0x0026400001007983 */ /* 0x000ea20000300800 */
[----:B------:R-:W2:Y:S02]  /*45600*/  LDL.LU R2, [R1+0x263c] ;  /* 0x00263c0001027983 */ /* 0x000ea40000300800 */
[----:B------:R-:W2:Y:S02]  /*45610*/  LDL.LU R12, [R1+0x110] ;  /* 0x00011000010c7983 */ /* 0x000ea40000300800 */
[----:B------:R-:W2:Y:S01]  /*45620*/  LDL.LU R13, [R1+0x114] ;  /* 0x00011400010d7983 */ /* 0x000ea20000300800 */
[----:B------:R-:W2:Y:S01]  /*45630*/  LDL.LU R14, [R1+0x118] ;  /* 0x00011800010e7983 */ /* 0x000ea20000300800 */
[----:B------:R-:W2:Y:S02]  /*45640*/  LDL.LU R15, [R1+0x11c] ;  /* 0x00011c00010f7983 */ /* 0x000ea40000300800 */
[----:B------:R-:W-:Y:S02]  /*45650*/  STL.64 [R1+0x2608], R4 ;  /* 0x0026080401007387 */ /* 0x000fe40000100a00 */
[----:B------:R-:W-:Y:S01]  /*45660*/  STL.64 [R1+0x25e0], R18 ;  /* 0x0025e01201007387 */ /* 0x000fe20000100a00 */
[----:B----4-:R1:W-:Y:S04]  /*45670*/  STL.64 [R1+0x25d8], R16 ;  /* 0x0025d81001007387 */ /* 0x0103e80000100a00 */
[----:B-1----:R-:W4:Y:S01]  /*45680*/  LDL.LU R16, [R1+0x1c0] ;  /* 0x0001c00001107983 */ /* 0x002f220000300800 */
[----:B------:R-:W4:Y:S02]  /*45690*/  LDL.LU R17, [R1+0x1c4] ;  /* 0x0001c40001117983 */ /* 0x000f240000300800 */
[----:B------:R-:W2:Y:S02]  /*456a0*/  LDL.LU R18, [R1+0x1c8] ;  /* 0x0001c80001127983 */ /* 0x000ea40000300800 */
[----:B------:R-:W2:Y:S01]  /*456b0*/  LDL.LU R19, [R1+0x1cc] ;  /* 0x0001cc0001137983 */ /* 0x000ea20000300800 */
[----:B------:R-:W3:Y:S04]  /*456c0*/  LDL.LU.64 R4, [R1+0x40] ;  /* 0x0000400001047983 */ /* 0x000ee80000300a00 */
[----:B--2---:R-:W-:Y:S01]  /*456d0*/  STL.64 [R1+0x2600], R18 ;  /* 0x0026001201007387 */ /* 0x004fe20000100a00 */
[----:B----4-:R1:W-:Y:S03]  /*456e0*/  STL.64 [R1+0x25f8], R16 ;  /* 0x0025f81001007387 */ /* 0x0103e60000100a00 */
[----:B-1----:R-:W2:Y:S01]  /*456f0*/  LDL.LU R16, [R1+0x1e0] ;  /* 0x0001e00001107983 */ /* 0x002ea20000300800 */
[----:B------:R-:W2:Y:S02]  /*45700*/  LDL.LU R17, [R1+0x1e4] ;  /* 0x0001e40001117983 */ /* 0x000ea40000300800 */
[----:B------:R-:W4:Y:S02]  /*45710*/  LDL.LU R18, [R1+0x1e8] ;  /* 0x0001e80001127983 */ /* 0x000f240000300800 */
[----:B------:R-:W4:Y:S02]  /*45720*/  LDL.LU R19, [R1+0x1ec] ;  /* 0x0001ec0001137983 */ /* 0x000f240000300800 */
[----:B----4-:R-:W-:Y:S01]  /*45730*/  STL.64 [R1+0x2618], R18 ;  /* 0x0026181201007387 */ /* 0x010fe20000100a00 */
[----:B--2---:R1:W-:Y:S03]  /*45740*/  STL.64 [R1+0x2610], R16 ;  /* 0x0026101001007387 */ /* 0x0043e60000100a00 */
[----:B-1----:R-:W2:Y:S01]  /*45750*/  LDL.LU R16, [R1+0x1f0] ;  /* 0x0001f00001107983 */ /* 0x002ea20000300800 */
[----:B------:R-:W2:Y:S02]  /*45760*/  LDL.LU R17, [R1+0x1f4] ;  /* 0x0001f40001117983 */ /* 0x000ea40000300800 */
[----:B------:R-:W2:Y:S02]  /*45770*/  LDL.LU R18, [R1+0x1f8] ;  /* 0x0001f80001127983 */ /* 0x000ea40000300800 */
[----:B------:R-:W2:Y:S01]  /*45780*/  LDL.LU R19, [R1+0x1fc] ;  /* 0x0001fc0001137983 */ /* 0x000ea20000300800 */
[----:B---3--:R-:W-:Y:S01]  /*45790*/  STL.64 [R1+0x2520], R22 ;  /* 0x0025201601007387 */ /* 0x008fe20000100a00 */
[----:B------:R1:W-:Y:S02]  /*457a0*/  STL.64 [R1+0x2518], R20 ;  /* 0x0025181401007387 */ /* 0x0003e40000100a00 */
[----:B-1----:R-:W-:-:S02]  /*457b0*/  IMAD.MOV.U32 R20, RZ, RZ, R28 ;  /* 0x000000ffff147224 */ /* 0x002fc400078e001c */
[----:B------:R-:W-:Y:S01]  /*457c0*/  IMAD.MOV.U32 R21, RZ, RZ, R29 ;  /* 0x000000ffff157224 */ /* 0x000fe200078e001d */
[----:B------:R-:W3:Y:S01]  /*457d0*/  LDL.LU R28, [R1+0x2638] ;  /* 0x00263800011c7983 */ /* 0x000ee20000300800 */
[----:B------:R-:W4:Y:S02]  /*457e0*/  LDL.LU R29, [R1+0x2634] ;  /* 0x00263400011d7983 */ /* 0x000f240000300800 */
[----:B0-----:R-:W-:Y:S02]  /*457f0*/  STL.64 [R1+0x2468], R26 ;  /* 0x0024681a01007387 */ /* 0x001fe40000100a00 */
[----:B------:R0:W-:Y:S02]  /*45800*/  STL.64 [R1+0x2460], R24 ;  /* 0x0024601801007387 */ /* 0x0001e40000100a00 */
[----:B0-----:R-:W2:Y:S01]  /*45810*/  LDL.LU.64 R24, [R1+0x70] ;  /* 0x0000700001187983 */ /* 0x001ea20000300a00 */
[----:B------:R-:W2:Y:S03]  /*45820*/  LDL.64 R26, [R1+0x78] ;  /* 0x00007800011a7983 */ /* 0x000ea60000100a00 */
[----:B--2---:R-:W-:Y:S01]  /*45830*/  STL.64 [R1+0x25b8], R26 ;  /* 0x0025b81a01007387 */ /* 0x004fe20000100a00 */
[----:B------:R0:W-:Y:S02]  /*45840*/  STL.64 [R1+0x25b0], R24 ;  /* 0x0025b01801007387 */ /* 0x0001e40000100a00 */
[----:B0-----:R-:W-:-:S02]  /*45850*/  IMAD.MOV.U32 R24, RZ, RZ, R0 ;  /* 0x000000ffff187224 */ /* 0x001fc400078e0000 */
[----:B------:R-:W-:Y:S01]  /*45860*/  IMAD.MOV.U32 R25, RZ, RZ, R3 ;  /* 0x000000ffff197224 */ /* 0x000fe200078e0003 */
[----:B------:R-:W2:Y:S06]  /*45870*/  LDL.LU R0, [R1+0x2630] ;  /* 0x0026300001007983 */ /* 0x000eac0000300800 */
[----:B------:R-:W-:Y:S01]  /*45880*/  HMMA.16816.F32.BF16 R24, R8, R24, R12 ;  /* 0x000000180818723c */ /* 0x000fe2000004180c */
[----:B------:R-:W0:Y:S04]  /*45890*/  LDSM.16.MT88.4 R8, [R2+0x15000] ;  /* 0x015000000208783b */ /* 0x000e280000004200 */
[----:B------:R-:W2:Y:S01]  /*458a0*/  LDL.LU.64 R14, [R1+0x2628] ;  /* 0x00262800010e7983 */ /* 0x000ea20000300a00 */
[----:B------:R-:W2:Y:S11]  /*458b0*/  LDL.LU.64 R12, [R1+0x2620] ;  /* 0x00262000010c7983 */ /* 0x000eb60000300a00 */
[----:B------:R-:W-:Y:S06]  /*458c0*/  @!UPT UIADD3 URZ, URZ, URZ, URZ ;  /* 0x0000003f3f3ff290 */ /* 0x000fec000fffe03f */
[----:B------:R1:W-:Y:S01]  /*458d0*/  STL.64 [R1+0x110], R24 ;  /* 0x0001101801007387 */ /* 0x0003e20000100a00 */
[----:B------:R3:W-:Y:S03]  /*458e0*/  STL.64 [R1+0x118], R26 ;  /* 0x0001181a01007387 */ /* 0x0007e60000100a00 */
[----:B-1----:R-:W4:Y:S01]  /*458f0*/  LDL.LU R24, [R1+0x1a0] ;  /* 0x0001a00001187983 */ /* 0x002f220000300800 */
[----:B------:R-:W4:Y:S02]  /*45900*/  LDL.LU R25, [R1+0x1a4] ;  /* 0x0001a40001197983 */ /* 0x000f240000300800 */
[----:B---3--:R-:W4:Y:S02]  /*45910*/  LDL.LU R26, [R1+0x1a8] ;  /* 0x0001a800011a7983 */ /* 0x008f240000300800 */
[----:B------:R-:W4:Y:S01]  /*45920*/  LDL.LU R27, [R1+0x1ac] ;  /* 0x0001ac00011b7983 */ /* 0x000f220000300800 */
[----:B0-----:R-:W-:Y:S01]  /*45930*/  STL.64 [R1+0x23f0], R10 ;  /* 0x0023f00a01007387 */ /* 0x001fe20000100a00 */
[----:B------:R0:W-:Y:S03]  /*45940*/  STL.64 [R1+0x23e8], R8 ;  /* 0x0023e80801007387 */ /* 0x0001e60000100a00 */
[----:B0-----:R-:W3:Y:S01]  /*45950*/  LDL.LU.64 R8, [R1+0x80] ;  /* 0x0000800001087983 */ /* 0x001ee20000300a00 */
[----:B------:R-:W3:Y:S02]  /*45960*/  LDL.64 R10, [R1+0x88] ;  /* 0x00008800010a7983 */ /* 0x000ee40000100a00 */
[----:B------:R-:W-:-:S02]  /*45970*/  IMAD.MOV.U32 R2, RZ, RZ, R4 ;  /* 0x000000ffff027224 */ /* 0x000fc400078e0004 */
[----:B------:R-:W-:Y:S01]  /*45980*/  IMAD.MOV.U32 R3, RZ, RZ, R5 ;  /* 0x000000ffff037224 */ /* 0x000fe200078e0005 */
        /* <DEDUP_REMOVED lines=12> */
[----:B------:R-:W3:Y:S02]  /*45a50*/  LDL.LU.64 R4, [R1+0x2608] ;  /* 0x0026080001047983 */ /* 0x000ee40000300a00 */
[C---:B---3--:R-:W-:Y:S01]  /*45a60*/  HMMA.16816.F32.BF16 R4, R12.reuse, R4, R16 ;  /* 0x000000040c04723c */ /* 0x048fe20000041810 */
[----:B------:R-:W3:Y:S01]  /*45a70*/  LDL.LU.64 R18, [R1+0x2600] ;  /* 0x0026000001127983 */ /* 0x000ee20000300a00 */
[----:B------:R-:W3:Y:S11]  /*45a80*/  LDL.LU.64 R16, [R1+0x25f8] ;  /* 0x0025f80001107983 */ /* 0x000ef60000300a00 */
[----:B------:R-:W-:Y:S10]  /*45a90*/  @!UPT UIADD3 URZ, URZ, URZ, URZ ;  /* 0x0000003f3f3ff290 */ /* 0x000ff4000fffe03f */
[----:B------:R0:W-:Y:S01]  /*45aa0*/  STL.64 [R1+0x1e0], R4 ;  /* 0x0001e00401007387 */ /* 0x0001e20000100a00 */
[----:B------:R-:W-:Y:S03]  /*45ab0*/  STL.64 [R1+0x1e8], R6 ;  /* 0x0001e80601007387 */ /* 0x000fe60000100a00 */
[----:B0-----:R-:W2:Y:S02]  /*45ac0*/  LDL.LU.64 R4, [R1+0x25f0] ;  /* 0x0025f00001047983 */ /* 0x001ea40000300a00 */
[C---:B--2---:R-:W-:Y:S11]  /*45ad0*/  HMMA.16816.F32.BF16 R8, R12.reuse, R4, R8 ;  /* 0x000000040c08723c */ /* 0x044ff60000041808 */
[----:B------:R-:W-:Y:S11]  /*45ae0*/  @!UPT UIADD3 URZ, URZ, URZ, URZ ;  /* 0x0000003f3f3ff290 */ /* 0x000ff6000fffe03f */
[----:B------:R-:W-:Y:S01]  /*45af0*/  @!UPT UIADD3 URZ, URZ, URZ, URZ ;  /* 0x0000003f3f3ff290 */ /* 0x000fe2000fffe03f */
[----:B------:R0:W-:Y:S01]  /*45b00*/  STL.64 [R1+0x1d0], R8 ;  /* 0x0001d00801007387 */ /* 0x0001e20000100a00 */
[----:B------:R-:W-:Y:S02]  /*45b10*/  STL.64 [R1+0x1d8], R10 ;  /* 0x0001d80a01007387 */ /* 0x000fe40000100a00 */
[----:B0-----:R-:W-:Y:S02]  /*45b20*/  IMAD.MOV.U32 R9, RZ, RZ, R4 ;  /* 0x000000ffff097224 */ /* 0x001fe400078e0004 */
[----:B------:R-:W-:Y:S02]  /*45b30*/  IMAD.MOV.U32 R8, RZ, RZ, R5 ;  /* 0x000000ffff087224 */ /* 0x000fe400078e0005 */
[----:B------:R-:W3:Y:S02]  /*45b40*/  LDL.LU.64 R4, [R1+0x25e8] ;  /* 0x0025e80001047983 */ /* 0x000ee40000300a00 */
[C---:B---3--:R-:W-:Y:S11]  /*45b50*/  HMMA.16816.F32.BF16 R16, R12.reuse, R4, R16 ;  /* 0x000000040c10723c */ /* 0x048ff60000041810 */
        /* <DEDUP_REMOVED lines=8> */
[----:B------:R-:W3:Y:S01]  /*45be0*/  LDL.LU.64 R6, [R1+0x25d0] ;  /* 0x0025d00001067983 */ /* 0x000ee20000300a00 */
[----:B------:R-:W4:Y:S02]  /*45bf0*/  LDL.LU.64 R4, [R1+0x25c8] ;  /* 0x0025c80001047983 */ /* 0x000f240000300a00 */
[----:B------:R0:W-:Y:S01]  /*45c00*/  STL.64 [R1+0x2538], R20 ;  /* 0x0025381401007387 */ /* 0x0001e20000100a00 */
[----:B--2---:R-:W-:Y:S07]  /*45c10*/  HMMA.16816.F32.BF16 R16, R12, R20, R16 ;  /* 0x000000140c10723c */ /* 0x004fee0000041810 */
[----:B0-----:R-:W-:-:S02]  /*45c20*/  IMAD.MOV.U32 R20, RZ, RZ, R11 ;  /* 0x000000ffff147224 */ /* 0x001fc400078e000b */
[----:B------:R-:W-:Y:S11]  /*45c30*/  IMAD.MOV.U32 R21, RZ, RZ, R10 ;  /* 0x000000ffff157224 */ /* 0x000ff600078e000a */
[----:B------:R-:W-:Y:S03]  /*45c40*/  @!UPT UIADD3 URZ, URZ, URZ, URZ ;  /* 0x0000003f3f3ff290 */ /* 0x000fe6000fffe03f */
[----:B------:R-:W-:Y:S01]  /*45c50*/  STL.64 [R1+0x1b0], R16 ;  /* 0x0001b01001007387 */ /* 0x000fe20000100a00 */
[----:B------:R-:W-:Y:S02]  /*45c60*/  STL.64 [R1+0x1b8], R18 ;  /* 0x0001b81201007387 */ /* 0x000fe40000100a00 */
[----:B------:R0:W-:Y:S02]  /*45c70*/  STL.64 [R1+0x2550], R20 ;  /* 0x0025501401007387 */ /* 0x0001e40000100a00 */
[----:B0-----:R-:W-:Y:S02]  /*45c80*/  IMAD.MOV.U32 R20, RZ, RZ, R9 ;  /* 0x000000ffff147224 */ /* 0x001fe400078e0009 */
[----:B------:R-:W-:-:S05]  /*45c90*/  IMAD.MOV.U32 R21, RZ, RZ, R8 ;  /* 0x000000ffff157224 */ /* 0x000fca00078e0008 */
[----:B------:R0:W-:Y:S04]  /*45ca0*/  STL.64 [R1+0x2568], R20 ;  /* 0x0025681401007387 */ /* 0x0001e80000100a00 */
[----:B0-----:R-:W2:Y:S01]  /*45cb0*/  LDL.LU R20, [R1+0x90] ;  /* 0x0000900001147983 */ /* 0x001ea20000300800 */
[----:B------:R-:W2:Y:S02]  /*45cc0*/  LDL.LU R21, [R1+0x94] ;  /* 0x0000940001157983 */ /* 0x000ea40000300800 */
[----:B------:R-:W2:Y:S02]  /*45cd0*/  LDL.LU R22, [R1+0x98] ;  /* 0x0000980001167983 */ /* 0x000ea40000300800 */
[----:B------:R-:W2:Y:S01]  /*45ce0*/  LDL.LU R23, [R1+0x9c] ;  /* 0x00009c0001177983 */ /* 0x000ea20000300800 */
[----:B----4-:R-:W-:Y:S01]  /*45cf0*/  HMMA.16816.F32.BF16 R24, R12, R4, R24 ;  /* 0x000000040c18723c */ /* 0x010fe20000041818 */
[----:B------:R-:W4:Y:S01]  /*45d00*/  LDL.LU R8, [R1+0x190] ;  /* 0x0001900001087983 */ /* 0x000f220000300800 */
[----:B------:R-:W4:Y:S02]  /*45d10*/  LDL.LU R9, [R1+0x194] ;  /* 0x0001940001097983 */ /* 0x000f240000300800 */
[----:B------:R-:W4:Y:S02]  /*45d20*/  LDL.LU R10, [R1+0x198] ;  /* 0x00019800010a7983 */ /* 0x000f240000300800 */
[----:B------:R-:W4:Y:S01]  /*45d30*/  LDL.LU R11, [R1+0x19c] ;  /* 0x00019c00010b7983 */ /* 0x000f220000300800 */
[----:B------:R-:W3:Y:S01]  /*45d40*/  LDL.LU R16, [R1+0xc0] ;  /* 0x0000c00001107983 */ /* 0x000ee20000300800 */
[----:B------:R-:W3:Y:S02]  /*45d50*/  LDL.LU R17, [R1+0xc4] ;  /* 0x0000c40001117983 */ /* 0x000ee40000300800 */
[----:B------:R-:W3:Y:S02]  /*45d60*/  LDL.LU R18, [R1+0xc8] ;  /* 0x0000c80001127983 */ /* 0x000ee40000300800 */
[----:B------:R-:W3:Y:S01]  /*45d70*/  LDL.LU R19, [R1+0xcc] ;  /* 0x0000cc0001137983 */ /* 0x000ee20000300800 */
[----:B--2---:R-:W-:Y:S01]  /*45d80*/  STL.64 [R1+0x2578], R22 ;  /* 0x0025781601007387 */ /* 0x004fe20000100a00 */
[----:B------:R0:W-:Y:S02]  /*45d90*/  STL.64 [R1+0x2570], R20 ;  /* 0x0025701401007387 */ /* 0x0001e40000100a00 */
[----:B0-----:R-:W-:-:S02]  /*45da0*/  IMAD.MOV.U32 R20, RZ, RZ, R2 ;  /* 0x000000ffff147224 */ /* 0x001fc400078e0002 */
[----:B------:R-:W-:Y:S01]  /*45db0*/  IMAD.MOV.U32 R21, RZ, RZ, R3 ;  /* 0x000000ffff157224 */ /* 0x000fe200078e0003 */
[----:B------:R-:W2:Y:S01]  /*45dc0*/  LDL.LU R2, [R1+0x25c4] ;  /* 0x0025c40001027983 */ /* 0x000ea20000300800 */
[----:B------:R-:W2:Y:S03]  /*45dd0*/  LDL.LU R3, [R1+0x25c0] ;  /* 0x0025c00001037983 */ /* 0x000ea60000300800 */
[----:B------:R-:W-:Y:S02]  /*45de0*/  STL.64 [R1+0x1a0], R24 ;  /* 0x0001a01801007387 */ /* 0x000fe40000100a00 */
[----:B------:R0:W-:Y:S02]  /*45df0*/  STL.64 [R1+0x1a8], R26 ;  /* 0x0001a81a01007387 */ /* 0x0001e40000100a00 */
[----:B0-----:R-:W2:Y:S01]  /*45e00*/  LDL.LU.64 R26, [R1+0x25b8] ;  /* 0x0025b800011a7983 */ /* 0x001ea20000300a00 */
[----:B------:R-:W4:Y:S02]  /*45e10*/  LDL.LU.64 R24, [R1+0x25b0] ;  /* 0x0025b00001187983 */ /* 0x000f240000300a00 */
[----:B---3--:R-:W-:Y:S02]  /*45e20*/  STL.64 [R1+0x2530], R6 ;  /* 0x0025300601007387 */ /* 0x008fe40000100a00 */
[----:B------:R0:W-:Y:S02]  /*45e30*/  STL.64 [R1+0x2528], R4 ;  /* 0x0025280401007387 */ /* 0x0001e40000100a00 */
[----:B0-----:R-:W3:Y:S01]  /*45e40*/  LDL.LU R4, [R1+0x220] ;  /* 0x0002200001047983 */ /* 0x001ee20000300800 */
[----:B------:R-:W3:Y:S02]  /*45e50*/  LDL.LU R5, [R1+0x224] ;  /* 0x0002240001057983 */ /* 0x000ee40000300800 */
[----:B------:R-:W2:Y:S02]  /*45e60*/  LDL.LU R6, [R1+0x228] ;  /* 0x0002280001067983 */ /* 0x000ea40000300800 */
[----:B------:R-:W2:Y:S02]  /*45e70*/  LDL.LU R7, [R1+0x22c] ;  /* 0x00022c0001077983 */ /* 0x000ea40000300800 */
[----:B--2---:R-:W-:Y:S01]  /*45e80*/  STL.64 [R1+0x2548], R6 ;  /* 0x0025480601007387 */ /* 0x004fe20000100a00 */
[----:B---3--:R0:W-:Y:S03]  /*45e90*/  STL.64 [R1+0x2540], R4 ;  /* 0x0025400401007387 */ /* 0x0081e60000100a00 */
[----:B0-----:R-:W2:Y:S01]  /*45ea0*/  LDL.LU R4, [R1+0x470] ;  /* 0x0004700001047983 */ /* 0x001ea20000300800 */
[----:B------:R-:W2:Y:S02]  /*45eb0*/  LDL.LU R5, [R1+0x474] ;  /* 0x0004740001057983 */ /* 0x000ea40000300800 */
[----:B------:R-:W3:Y:S02]  /*45ec0*/  LDL.LU R6, [R1+0x478] ;  /* 0x0004780001067983 */ /* 0x000ee40000300800 */
        /* <DEDUP_REMOVED lines=17> */
[----:B------:R-:W4:Y:S02]  /*45fe0*/  LDL.LU.64 R8, [R1+0x25a0] ;  /* 0x0025a00001087983 */ /* 0x000f240000300a00 */
[----:B----4-:R-:W-:Y:S01]  /*45ff0*/  HMMA.16816.F32.BF16 R12, R12, R8, R16 ;  /* 0x000000080c0c723c */ /* 0x010fe20000041810 */
[----:B------:R-:W2:Y:S01]  /*46000*/  LDL.LU.64 R18, [R1+0x2598] ;  /* 0x0025980001127983 */ /* 0x000ea20000300a00 */
[----:B------:R-:W2:Y:S11]  /*46010*/  LDL.LU.64 R16, [R1+0x2590] ;  /* 0x0025900001107983 */ /* 0x000eb60000300a00 */
[----:B------:R-:W-:Y:S10]  /*46020*/  @!UPT UIADD3 URZ, URZ, URZ, URZ ;  /* 0x0000003f3f3ff290 */ /* 0x000ff4000fffe03f */
[----:B------:R0:W-:Y:S01]  /*46030*/  STL.64 [R1+0xc0], R12 ;  /* 0x0000c00c01007387 */ /* 0x0001e20000100a00 */
[----:B------:R1:W-:Y:S03]  /*46040*/  STL.64 [R1+0xc8], R14 ;  /* 0x0000c80e01007387 */ /* 0x0003e60000100a00 */
[----:B0-----:R-:W4:Y:S01]  /*46050*/  LDL.LU.64 R12, [R1+0x30] ;  /* 0x00003000010c7983 */ /* 0x001f220000300a00 */
[----:B-1----:R-:W3:Y:S01]  /*46060*/  LDL.64 R14, [R1+0x38] ;  /* 0x00003800010e7983 */ /* 0x002ee20000100a00 */
[C---:B--2---:R-:W-:Y:S02]  /*46070*/  HMMA.16816.F32.BF16 R20, R16.reuse, R20, R4 ;  /* 0x000000141014723c */ /* 0x044fe40000041804 */
[----:B------:R-:W2:Y:S01]  /*46080*/  LDL.LU.64 R6, [R1+0x2588] ;  /* 0x0025880001067983 */ /* 0x000ea20000300a00 */
[----:B------:R-:W2:Y:S11]  /*46090*/  LDL.LU.64 R4, [R1+0x2580] ;  /* 0x0025800001047983 */ /* 0x000eb60000300a00 */
[----:B------:R-:W-:Y:S09]  /*460a0*/  @!UPT UIADD3 URZ, URZ, URZ, URZ ;  /* 0x0000003f3f3ff290 */ /* 0x000ff2000fffe03f */
[----:B------:R-:W-:Y:S01]  /*460b0*/  STL.64 [R1+0xa0], R20 ;  /* 0x0000a01401007387 */ /* 0x000fe20000100a00 */
[----:B------:R0:W-:Y:S03]  /*460c0*/  STL.64 [R1+0xa8], R22 ;  /* 0x0000a81601007387 */ /* 0x0001e60000100a00 */
[----:B0-----:R-:W4:Y:S01]  /*460d0*/  LDL.LU.64 R22, [R1+0x2578] ;  /* 0x0025780001167983 */ /* 0x001f220000300a00 */
[----:B------:R-:W4:Y:S02]  /*460e0*/  LDL.LU.64 R20, [R1+0x2570] ;  /* 0x0025700001147983 */ /* 0x000f240000300a00 */
[C---:B----4-:R-:W-:Y:S11]  /*460f0*/  HMMA.16816.F32.BF16 R20, R16.reuse, R12, R20 ;  /* 0x0000000c1014723c */ /* 0x050ff60000041814 */
[----:B------:R-:W-:Y:S11]  /*46100*/  @!UPT UIADD3 URZ, URZ, URZ, URZ ;  /* 0x0000003f3f3ff290 */ /* 0x000ff6000fffe03f */
[----:B------:R-:W-:Y:S01]  /*46110*/  @!UPT UIADD3 URZ, URZ, URZ, URZ ;  /* 0x0000003f3f3ff290 */ /* 0x000fe2000fffe03f */
[----:B------:R0:W-:Y:S01]  /*46120*/  STL.64 [R1+0x90], R20 ;  /* 0x0000901401007387 */ /* 0x0001e20000100a00 */
[----:B------:R2:W-:Y:S03]  /*46130*/  STL.64 [R1+0x98], R22 ;  /* 0x0000981601007387 */ /* 0x0005e60000100a00 */
[----:B0-----:R-:W2:Y:S01]  /*46140*/  LDL.LU.64 R20, [R1+0x2568] ;  /* 0x0025680001147983 */ /* 0x001ea20000300a00 */
[----:B---3--:R-:W-:Y:S02]  /*46150*/  STL.64 [R1+0x24d8], R14 ;  /* 0x0024d80e01007387 */ /* 0x008fe40000100a00 */
[----:B------:R-:W3:Y:S01]  /*46160*/  LDL.LU R12, [R1+0x340] ;  /* 0x00034000010c7983 */ /* 0x000ee20000300800 */
[C---:B--2---:R-:W-:Y:S01]  /*46170*/  HMMA.16816.F32.BF16 R20, R16.reuse, R20, R4 ;  /* 0x000000141014723c */ /* 0x044fe20000041804 */
[----:B------:R-:W2:Y:S01]  /*46180*/  LDL.LU.64 R6, [R1+0x2560] ;  /* 0x0025600001067983 */ /* 0x000ea20000300a00 */
[----:B------:R-:W2:Y:S11]  /*46190*/  LDL.LU.64 R4, [R1+0x2558] ;  /* 0x0025580001047983 */ /* 0x000eb60000300a00 */
[----:B------:R-:W-:Y:S10]  /*461a0*/  @!UPT UIADD3 URZ, URZ, URZ, URZ ;  /* 0x0000003f3f3ff290 */ /* 0x000ff4000fffe03f */
        /* <DEDUP_REMOVED lines=8> */
[----:B------:R2:W-:Y:S03]  /*46230*/  STL.64 [R1+0x58], R22 ;  /* 0x0000581601007387 */ /* 0x0005e60000100a00 */
[----:B0-----:R-:W2:Y:S01]  /*46240*/  LDL.LU.64 R20, [R1+0x2538] ;  /* 0x0025380001147983 */ /* 0x001ea20000300a00 */
[----:B------:R-:W-:Y:S02]  /*46250*/  IMAD.MOV.U32 R14, RZ, RZ, R2 ;  /* 0x000000ffff0e7224 */ /* 0x000fe400078e0002 */
[----:B------:R-:W-:Y:S02]  /*46260*/  IMAD.MOV.U32 R15, RZ, RZ, R0 ;  /* 0x000000ffff0f7224 */ /* 0x000fe400078e0000 */
[----:B------:R-:W-:Y:S01]  /*46270*/  IMAD.MOV.U32 R13, RZ, RZ, R3 ;  /* 0x000000ffff0d7224 */ /* 0x000fe200078e0003 */
[C---:B--2---:R-:W-:Y:S01]  /*46280*/  HMMA.16816.F32.BF16 R20, R16.reuse, R20, R4 ;  /* 0x000000141014723c */ /* 0x044fe20000041804 */
[----:B------:R-:W2:Y:S01]  /*46290*/  LDL.LU.64 R6, [R1+0x2530] ;  /* 0x0025300001067983 */ /* 0x000ea20000300a00 */
[----:B------:R-:W3:Y:S11]  /*462a0*/  LDL.LU.64 R4, [R1+0x2528] ;  /* 0x0025280001047983 */ /* 0x000ef60000300a00 */
[----:B------:R-:W-:Y:S10]  /*462b0*/  @!UPT UIADD3 URZ, URZ, URZ, URZ ;  /* 0x0000003f3f3ff290 */ /* 0x000ff4000fffe03f */
[----:B------:R0:W-:Y:S01]  /*462c0*/  STL [R1+0x220], R20 ;  /* 0x0002201401007387 */ /* 0x0001e20000100800 */
[----:B------:R-:W-:Y:S02]  /*462d0*/  IMAD.MOV.U32 R2, RZ, RZ, R22 ;  /* 0x000000ffff027224 */ /* 0x000fe400078e0016 */
[----:B------:R-:W-:Y:S02]  /*462e0*/  IMAD.MOV.U32 R0, RZ, RZ, R23 ;  /* 0x000000ffff007224 */ /* 0x000fe400078e0017 */
[----:B------:R-:W-:Y:S01]  /*462f0*/  IMAD.MOV.U32 R3, RZ, RZ, R21 ;  /* 0x000000ffff037224 */ /* 0x000fe200078e0015 */
[----:B------:R-:W4:Y:S04]  /*46300*/  LDL.LU.64 R22, [R1+0x2520] ;  /* 0x0025200001167983 */ /* 0x000f280000300a00 */
[----:B0-----:R-:W4:Y:S01]  /*46310*/  LDL.LU.64 R20, [R1+0x2518] ;  /* 0x0025180001147983 */ /* 0x001f220000300a00 */
[----:B------:R-:W-:Y:S02]  /*46320*/  STL [R1+0x21d4], R0 ;  /* 0x0021d40001007387 */ /* 0x000fe40000100800 */
[----:B------:R-:W-:Y:S02]  /*46330*/  STL [R1+0x21d0], R3 ;  /* 0x0021d00301007387 */ /* 0x000fe40000100800 */
[----:B------:R-:W-:Y:S01]  /*46340*/  STL [R1+0x2118], R2 ;  /* 0x0021180201007387 */ /* 0x000fe20000100800 */
[C---:B---3--:R-:W-:Y:S11]  /*46350*/  HMMA.16816.F32.BF16 R12, R16.reuse, R4, R12 ;  /* 0x00000004100c723c */ /* 0x048ff6000004180c */
[----:B------:R-:W-:Y:S11]  /*46360*/  @!UPT UIADD3 URZ, URZ, URZ, URZ ;  /* 0x0000003f3f3ff290 */ /* 0x000ff6000fffe03f */
[----:B------:R-:W-:Y:S01]  /*46370*/  @!UPT UIADD3 URZ, URZ, URZ, URZ ;  /* 0x0000003f3f3ff290 */ /* 0x000fe2000fffe03f */
[----:B------:R-:W-:Y:S01]  /*46380*/  STL.64 [R1+0x340], R12 ;  /* 0x0003400c01007387 */ /* 0x000fe20000100a00 */
[----:B------:R4:W-:Y:S02]  /*46390*/  STL.64 [R1+0x348], R14 ;  /* 0x0003480e01007387 */ /* 0x0009e40000100a00 */
[----:B----4-:R-:W-:Y:S11]  /*463a0*/  HMMA.16816.F32.BF16 R12, R16, R24, R20 ;  /* 0x00000018100c723c */ /* 0x010ff60000041814 */
[----:B------:R-:W-:Y:S11]  /*463b0*/  @!UPT UIADD3 URZ, URZ, URZ, URZ ;  /* 0x0000003f3f3ff290 */ /* 0x000ff6000fffe03f */
[----:B------:R-:W-:Y:S01]  /*463c0*/  @!UPT UIADD3 URZ, URZ, URZ, URZ ;  /* 0x0000003f3f3ff290 */ /* 0x000fe2000fffe03f */
[----:B------:R-:W-:Y:S01]  /*463d0*/  STL [R1+0x464], R13 ;  /* 0x0004640d01007387 */ /* 0x000fe20000100800 */
[----:B------:R0:W-:Y:S02]  /*463e0*/  STL.64 [R1+0x468], R14 ;  /* 0x0004680e01007387 */ /* 0x0001e40000100a00 */
[----:B------:R-:W3:Y:S02]  /*463f0*/  LDL.LU R20, [R1+0x330] ;  /* 0x0003300001147983 */ /* 0x000ee40000300800 */
[----:B------:R-:W3:Y:S01]  /*46400*/  LDL.LU R21, [R1+0x334] ;  /* 0x0003340001157983 */ /* 0x000ee20000300800 */
[----:B------:R-:W3:Y:S01]  /*46410*/  LDL.LU R22, [R1+0x338] ;  /* 0x0003380001167983 */ /* 0x000ee20000300800 */
[----:B------:R-:W3:Y:S03]  /*46420*/  LDL.LU R23, [R1+0x33c] ;  /* 0x00033c0001177983 */ /* 0x000ee60000300800 */
[----:B0-----:R-:W4:Y:S01]  /*46430*/  LDL.64 R14, [R1+0x48] ;  /* 0x00004800010e7983 */ /* 0x001f220000100a00 */
[----:B------:R0:W-:Y:S02]  /*46440*/  STL.64 [R1+0x2480], R26 ;  /* 0x0024801a01007387 */ /* 0x0001e40000100a00 */
[----:B------:R-:W2:Y:S02]  /*46450*/  LDL.LU R24, [R1+0x2d0] ;  /* 0x0002d00001187983 */ /* 0x000ea40000300800 */
[----:B------:R-:W2:Y:S02]  /*46460*/  LDL.LU R25, [R1+0x2d4] ;  /* 0x0002d40001197983 */ /* 0x000ea40000300800 */
[----:B0-----:R-:W-:-:S02]  /*46470*/  IMAD.MOV.U32 R26, RZ, RZ, R29 ;  /* 0x000000ffff1a7224 */ /* 0x001fc400078e001d */
[----:B------:R-:W-:Y:S01]  /*46480*/  IMAD.MOV.U32 R27, RZ, RZ, R28 ;  /* 0x000000ffff1b7224 */ /* 0x000fe200078e001c */
[----:B------:R-:W3:Y:S01]  /*46490*/  LDL.LU R29, [R1+0x2514] ;  /* 0x00251400011d7983 */ /* 0x000ee20000300800 */
[----:B------:R-:W3:Y:S03]  /*464a0*/  LDL.LU R28, [R1+0x2510] ;  /* 0x00251000011c7983 */ /* 0x000ee60000300800 */
[----:B------:R-:W-:Y:S04]  /*464b0*/  STL.64 [R1+0x2490], R26 ;  /* 0x0024901a01007387 */ /* 0x000fe80000100a00 */
[----:B--2---:R0:W-:Y:S04]  /*464c0*/  STL.64 [R1+0x2488], R24 ;  /* 0x0024881801007387 */ /* 0x0041e80000100a00 */
[----:B0-----:R-:W2:Y:S01]  /*464d0*/  LDL.LU R24, [R1+0x2e0] ;  /* 0x0002e00001187983 */ /* 0x001ea20000300800 */
[----:B------:R-:W2:Y:S02]  /*464e0*/  LDL.LU R25, [R1+0x2e4] ;  /* 0x0002e40001197983 */ /* 0x000ea40000300800 */
[----:B------:R-:W2:Y:S02]  /*464f0*/  LDL.LU R26, [R1+0x2e8] ;  /* 0x0002e800011a7983 */ /* 0x000ea40000300800 */
[----:B------:R-:W2:Y:S02]  /*46500*/  LDL.LU R27, [R1+0x2ec] ;  /* 0x0002ec00011b7983 */ /* 0x000ea40000300800 */
[----:B--2---:R-:W-:Y:S01]  /*46510*/  STL.64 [R1+0x24a8], R26 ;  /* 0x0024a81a01007387 */ /* 0x004fe20000100a00 */
[----:B------:R3:W-:Y:S02]  /*46520*/  STL.64 [R1+0x24a0], R24 ;  /* 0x0024a01801007387 */ /* 0x0007e40000100a00 */
[----:B---3--:R-:W-:-:S02]  /*46530*/  IMAD.MOV.U32 R24, RZ, RZ, R28 ;  /* 0x000000ffff187224 */ /* 0x008fc400078e001c */
[----:B------:R-:W-:Y:S01]  /*46540*/  IMAD.MOV.U32 R25, RZ, RZ, R29 ;  /* 0x000000ffff197224 */ /* 0x000fe200078e001d */
[----:B------:R-:W2:Y:S01]  /*46550*/  LDL.LU R28, [R1+0x250c] ;  /* 0x00250c00011c7983 */ /* 0x000ea20000300800 */
[----:B------:R-:W3:Y:S02]  /*46560*/  LDL.LU R29, [R1+0x2508] ;  /* 0x00250800011d7983 */ /* 0x000ee40000300800 */
[----:B------:R-:W2:Y:S02]  /*46570*/  LDL.LU R26, [R1+0x2f8] ;  /* 0x0002f800011a7983 */ /* 0x000ea40000300800 */
[----:B------:R-:W2:Y:S02]  /*46580*/  LDL.LU R27, [R1+0x2fc] ;  /* 0x0002fc00011b7983 */ /* 0x000ea40000300800 */
[----:B--2---:R0:W-:Y:S01]  /*46590*/  STL.64 [R1+0x24b8], R26 ;  /* 0x0024b81a01007387 */ /* 0x0041e20000100a00 */
[----:B------:R1:W-:Y:S03]  /*465a0*/  STL.64 [R1+0x24b0], R24 ;  /* 0x0024b01801007387 */ /* 0x0003e60000100a00 */
[----:B0-----:R-:W2:Y:S01]  /*465b0*/  LDL.64 R26, [R1+0x18] ;  /* 0x00001800011a7983 */ /* 0x001ea20000100a00 */
[----:B-1----:R-:W-:-:S02]  /*465c0*/  IMAD.MOV.U32 R24, RZ, RZ, R28 ;  /* 0x000000ffff187224 */ /* 0x002fc400078e001c */
[----:B---3--:R-:W-:Y:S01]  /*465d0*/  IMAD.MOV.U32 R25, RZ, RZ, R29 ;  /* 0x000000ffff197224 */ /* 0x008fe200078e001d */
[----:B--2---:R0:W-:Y:S01]  /*465e0*/  STL.64 [R1+0x24d0], R26 ;  /* 0x0024d01a01007387 */ /* 0x0041e20000100a00 */
[----:B------:R-:W2:Y:S02]  /*465f0*/  LDL.LU R28, [R1+0x2504] ;  /* 0x00250400011c7983 */ /* 0x000ea40000300800 */
[----:B------:R-:W3:Y:S01]  /*46600*/  LDL.LU R29, [R1+0x2500] ;  /* 0x00250000011d7983 */ /* 0x000ee20000300800 */
[----:B0-----:R-:W2:Y:S01]  /*46610*/  LDL.LU R26, [R1+0x318] ;  /* 0x00031800011a7983 */ /* 0x001ea20000300800 */
[----:B------:R-:W2:Y:S02]  /*46620*/  LDL.LU R27, [R1+0x31c] ;  /* 0x00031c00011b7983 */ /* 0x000ea40000300800 */
[----:B------:R-:W-:Y:S01]  /*46630*/  IMAD.MOV.U32 R2, RZ, RZ, R12 ;  /* 0x000000ffff027224 */ /* 0x000fe200078e000c */
[----:B------:R-:W-:Y:S01]  /*46640*/  HMMA.16816.F32.BF16 R16, R16, R8, R20 ;  /* 0x000000081010723c */ /* 0x000fe20000041814 */
[----:B--2---:R-:W-:Y:S01]  /*46650*/  STL.64 [R1+0x24e8], R26 ;  /* 0x0024e81a01007387 */ /* 0x004fe20000100a00 */
[----:B------:R0:W-:Y:S03]  /*46660*/  STL.64 [R1+0x24e0], R24 ;  /* 0x0024e01801007387 */ /* 0x0001e60000100a00 */
[----:B0-----:R-:W2:Y:S01]  /*46670*/  LDL.LU R24, [R1+0x320] ;  /* 0x0003200001187983 */ /* 0x001ea20000300800 */
[----:B------:R-:W2:Y:S02]  /*46680*/  LDL.LU R25, [R1+0x324] ;  /* 0x0003240001197983 */ /* 0x000ea40000300800 */
[----:B------:R-:W-:Y:S02]  /*46690*/  STL [R1+0x22d8], R2 ;  /* 0x0022d80201007387 */ /* 0x000fe40000100800 */
[----:B------:R-:W2:Y:S01]  /*466a0*/  LDL.LU.64 R22, [R1+0x24f8] ;  /* 0x0024f80001167983 */ /* 0x000ea20000300a00 */
[----:B------:R-:W2:Y:S01]  /*466b0*/  LDL.LU.64 R20, [R1+0x24f0] ;  /* 0x0024f00001147983 */ /* 0x000ea20000300a00 */
[----:B---3--:R-:W-:-:S02]  /*466c0*/  IMAD.MOV.U32 R26, RZ, RZ, R29 ;  /* 0x000000ffff1a7224 */ /* 0x008fc400078e001d */
[----:B------:R-:W-:-:S10]  /*466d0*/  IMAD.MOV.U32 R27, RZ, RZ, R28 ;  /* 0x000000ffff1b7224 */ /* 0x000fd400078e001c */
[----:B------:R-:W-:Y:S01]  /*466e0*/  IMAD.MOV.U32 R28, RZ, RZ, R18 ;  /* 0x000000ffff1c7224 */ /* 0x000fe200078e0012 */
[----:B------:R-:W-:Y:S01]  /*466f0*/  STL [R1+0x330], R16 ;  /* 0x0003301001007387 */ /* 0x000fe20000100800 */
[----:B------:R-:W-:Y:S02]  /*46700*/  IMAD.MOV.U32 R4, RZ, RZ, R19 ;  /* 0x000000ffff047224 */ /* 0x000fe400078e0013 */
[----:B------:R-:W3:Y:S02]  /*46710*/  LDL R18, [R1+0x28] ;  /* 0x0000280001127983 */ /* 0x000ee40000100800 */
[----:B------:R-:W3:Y:S02]  /*46720*/  LDL R19, [R1+0x2c] ;  /* 0x00002c0001137983 */ /* 0x000ee40000100800 */
[----:B----4-:R-:W-:Y:S02]  /*46730*/  IMAD.MOV.U32 R8, RZ, RZ, R14 ;  /* 0x000000ffff087224 */ /* 0x010fe400078e000e */
[----:B------:R-:W-:Y:S01]  /*46740*/  IMAD.MOV.U32 R5, RZ, RZ, R15 ;  /* 0x000000ffff057224 */ /* 0x000fe200078e000f */
        /* <DEDUP_REMOVED lines=8> */
[----:B------:R-:W-:Y:S01]  /*467d0*/  STL.64 [R1+0x24c8], R6 ;  /* 0x0024c80601007387 */ /* 0x000fe20000100a00 */
[----:B------:R0:W-:Y:S04]  /*467e0*/  STL.64 [R1+0x24c0], R4 ;  /* 0x0024c00401007387 */ /* 0x0001e80000100a00 */
[----:B0-----:R-:W4:Y:S01]  /*467f0*/  LDL.LU R4, [R1+0x300] ;  /* 0x0003000001047983 */ /* 0x001f220000300800 */
[----:B------:R-:W4:Y:S02]  /*46800*/  LDL.LU R5, [R1+0x304] ;  /* 0x0003040001057983 */ /* 0x000f240000300800 */
[----:B------:R-:W4:Y:S02]  /*46810*/  LDL.LU R6, [R1+0x308] ;  /* 0x0003080001067983 */ /* 0x000f240000300800 */
[----:B------:R-:W4:Y:S01]  /*46820*/  LDL.LU R7, [R1+0x30c] ;  /* 0x00030c0001077983 */ /* 0x000f220000300800 */
[C---:B--2---:R-:W-:Y:S01]  /*46830*/  HMMA.16816.F32.BF16 R24, R20.reuse, R14, R24 ;  /* 0x0000000e1418723c */ /* 0x044fe20000041818 */
[----:B------:R-:W-:Y:S11]  /*46840*/  IMAD.MOV.U32 R9, RZ, RZ, R15 ;  /* 0x000000ffff097224 */ /* 0x000ff600078e000f */
[----:B------:R-:W-:Y:S11]  /*46850*/  @!UPT UIADD3 URZ, URZ, URZ, URZ ;  /* 0x0000003f3f3ff290 */ /* 0x000ff6000fffe03f */
[----:B------:R-:W-:Y:S01]  /*46860*/  STL.64 [R1+0x310], R24 ;  /* 0x0003101801007387 */ /* 0x000fe20000100a00 */
[----:B------:R0:W-:Y:S03]  /*46870*/  STL.64 [R1+0x318], R26 ;  /* 0x0003181a01007387 */ /* 0x0001e60000100a00 */
[----:B0-----:R-:W4:Y:S01]  /*46880*/  LDL.LU.64 R26, [R1+0x24d0] ;  /* 0x0024d000011a7983 */ /* 0x001f220000300a00 */
[----:B------:R-:W-:Y:S02]  /*46890*/  STL.64 [R1+0x2478], R10 ;  /* 0x0024780a01007387 */ /* 0x000fe40000100a00 */
[----:B------:R0:W-:Y:S02]  /*468a0*/  STL.64 [R1+0x2470], R8 ;  /* 0x0024700801007387 */ /* 0x0001e40000100a00 */
[----:B0-----:R-:W2:Y:S01]  /*468b0*/  LDL.LU R8, [R1+0x2c0] ;  /* 0x0002c00001087983 */ /* 0x001ea20000300800 */
[----:B------:R-:W2:Y:S02]  /*468c0*/  LDL.LU R9, [R1+0x2c4] ;  /* 0x0002c40001097983 */ /* 0x000ea40000300800 */
[----:B------:R-:W2:Y:S02]  /*468d0*/  LDL.LU R10, [R1+0x2c8] ;  /* 0x0002c800010a7983 */ /* 0x000ea40000300800 */
[----:B------:R-:W2:Y:S01]  /*468e0*/  LDL.LU R11, [R1+0x2cc] ;  /* 0x0002cc00010b7983 */ /* 0x000ea20000300800 */
[----:B------:R-:W2:Y:S01]  /*468f0*/  LDL R15, [R1+0x13a4] ;  /* 0x0013a400010f7983 */ /* 0x000ea20000100800 */
[----:B------:R-:W-:Y:S01]  /*46900*/  IMAD.MOV.U32 R16, RZ, RZ, R14 ;  /* 0x000000ffff107224 */ /* 0x000fe200078e000e */
[----:B----4-:R-:W-:Y:S01]  /*46910*/  HMMA.16816.F32.BF16 R4, R20, R26, R4 ;  /* 0x0000001a1404723c */ /* 0x010fe20000041804 */
[----:B------:R-:W-:-:S02]  /*46920*/  IMAD.MOV.U32 R2, RZ, RZ, R26 ;  /* 0x000000ffff027224 */ /* 0x000fc400078e001a */
[----:B------:R-:W-:Y:S01]  /*46930*/  IMAD.MOV.U32 R0, RZ, RZ, R27 ;  /* 0x000000ffff007224 */ /* 0x000fe200078e001b */
[----:B--2---:R0:W-:Y:S01]  /*46940*/  STL [R1+0x239c], R15 ;  /* 0x00239c0f01007387 */ /* 0x0041e20000100800 */
[----:B------:R-:W2:Y:S03]  /*46950*/  LDL R14, [R1+0x8] ;  /* 0x00000800010e7983 */ /* 0x000ea60000100800 */
[----:B0-----:R-:W2:Y:S11]  /*46960*/  LDL R15, [R1+0xc] ;  /* 0x00000c00010f7983 */ /* 0x001eb60000100800 */
[----:B------:R-:W-:Y:S04]  /*46970*/  @!UPT UIADD3 URZ, URZ, URZ, URZ ;  /* 0x0000003f3f3ff290 */ /* 0x000fe8000fffe03f */
[----:B------:R-:W-:Y:S02]  /*46980*/  STL.64 [R1+0x300], R4 ;  /* 0x0003000401007387 */ /* 0x000fe40000100a00 */
[----:B------:R0:W-:Y:S02]  /*46990*/  STL.64 [R1+0x308], R6 ;  /* 0x0003080601007387 */ /* 0x0001e40000100a00 */
[----:B0-----:R-:W4:Y:S01]  /*469a0*/  LDL.LU.64 R6, [R1+0x24c8] ;  /* 0x0024c80001067983 */ /* 0x001f220000300a00 */
        /* <DEDUP_REMOVED lines=13> */
[----:B------:R-:W2:Y:S01]  /*46a80*/  LDL.LU R6, [R1+0x249c] ;  /* 0x00249c0001067983 */ /* 0x000ea20000300800 */
[----:B------:R-:W2:Y:S03]  /*46a90*/  LDL.LU R7, [R1+0x2498] ;  /* 0x0024980001077983 */ /* 0x000ea60000300800 */
[----:B0-----:R-:W4:Y:S01]  /*46aa0*/  LDL.LU R14, [R1+0x218] ;  /* 0x00021800010e7983 */ /* 0x001f220000300800 */
[----:B------:R-:W4:Y:S01]  /*46ab0*/  LDL.LU R15, [R1+0x21c] ;  /* 0x00021c00010f7983 */ /* 0x000f220000300800 */
[C---:B---3--:R-:W-:Y:S11]  /*46ac0*/  HMMA.16816.F32.BF16 R24, R20.reuse, R18, R24 ;  /* 0x000000121418723c */ /* 0x048ff60000041818 */
[----:B------:R-:W-:Y:S11]  /*46ad0*/  @!UPT UIADD3 URZ, URZ, URZ, URZ ;  /* 0x0000003f3f3ff290 */ /* 0x000ff6000fffe03f */
[----:B------:R-:W-:Y:S01]  /*46ae0*/  @!UPT UIADD3 URZ, URZ, URZ, URZ ;  /* 0x0000003f3f3ff290 */ /* 0x000fe2000fffe03f */
[----:B------:R-:W-:Y:S01]  /*46af0*/  STL.64 [R1+0x2e0], R24 ;  /* 0x0002e01801007387 */ /* 0x000fe20000100a00 */
[----:B------:R0:W-:Y:S03]  /*46b00*/  STL.64 [R1+0x2e8], R26 ;  /* 0x0002e81a01007387 */ /* 0x0001e60000100a00 */
[----:B0-----:R-:W2:Y:S01]  /*46b10*/  LDL.LU.64 R26, [R1+0x2490] ;  /* 0x00249000011a7983 */ /* 0x001ea20000300a00 */
[----:B------:R-:W2:Y:S02]  /*46b20*/  LDL.LU.64 R24, [R1+0x2488] ;  /* 0x0024880001187983 */ /* 0x000ea40000300a00 */
[----:B------:R-:W-:Y:S01]  /*46b30*/  STL.64 [R1+0x2430], R18 ;  /* 0x0024301201007387 */ /* 0x000fe20000100a00 */
[C---:B--2---:R-:W-:Y:S11]  /*46b40*/  HMMA.16816.F32.BF16 R24, R20.reuse, R6, R24 ;  /* 0x000000061418723c */ /* 0x044ff60000041818 */
[----:B------:R-:W-:Y:S11]  /*46b50*/  @!UPT UIADD3 URZ, URZ, URZ, URZ ;  /* 0x0000003f3f3ff290 */ /* 0x000ff6000fffe03f */
[----:B------:R-:W-:Y:S01]  /*46b60*/  @!UPT UIADD3 URZ, URZ, URZ, URZ ;  /* 0x0000003f3f3ff290 */ /* 0x000fe2000fffe03f */
[----:B------:R-:W-:Y:S01]  /*46b70*/  STL.64 [R1+0x4a0], R24 ;  /* 0x0004a01801007387 */ /* 0x000fe20000100a00 */
[----:B------:R0:W-:Y:S03]  /*46b80*/  STL.64 [R1+0x4a8], R26 ;  /* 0x0004a81a01007387 */ /* 0x0001e60000100a00 */
[----:B0-----:R-:W2:Y:S01]  /*46b90*/  LDL.LU.64 R26, [R1+0x2480] ;  /* 0x00248000011a7983 */ /* 0x001ea20000300a00 */
[----:B------:R-:W-:Y:S02]  /*46ba0*/  STL.64 [R1+0x2428], R6 ;  /* 0x0024280601007387 */ /* 0x000fe40000100a00 */
[----:B------:R-:W-:Y:S01]  /*46bb0*/  STL [R1+0x2420], R4 ;  /* 0x0024200401007387 */ /* 0x000fe20000100800 */
[C---:B--2---:R-:W-:Y:S11]  /*46bc0*/  HMMA.16816.F32.BF16 R8, R20.reuse, R26, R8 ;  /* 0x0000001a1408723c */ /* 0x044ff60000041808 */
[----:B------:R-:W-:Y:S11]  /*46bd0*/  @!UPT UIADD3 URZ, URZ, URZ, URZ ;  /* 0x0000003f3f3ff290 */ /* 0x000ff6000fffe03f */
[----:B------:R-:W-:Y:S01]  /*46be0*/  @!UPT UIADD3 URZ, URZ, URZ, URZ ;  /* 0x0000003f3f3ff290 */ /* 0x000fe2000fffe03f */
[----:B------:R-:W-:Y:S01]  /*46bf0*/  STL.64 [R1+0x530], R8 ;  /* 0x0005300801007387 */ /* 0x000fe20000100a00 */
[----:B------:R0:W-:Y:S03]  /*46c00*/  STL.64 [R1+0x538], R10 ;  /* 0x0005380a01007387 */ /* 0x0001e60000100a00 */
[----:B0-----:R-:W4:Y:S01]  /*46c10*/  LDL.LU.64 R10, [R1+0x2478] ;  /* 0x00247800010a7983 */ /* 0x001f220000300a00 */
[----:B------:R-:W2:Y:S02]  /*46c20*/  LDL.LU.64 R8, [R1+0x2470] ;  /* 0x0024700001087983 */ /* 0x000ea40000300a00 */
[----:B------:R-:W-:Y:S02]  /*46c30*/  IMAD.MOV.U32 R4, RZ, RZ, R26 ;  /* 0x000000ffff047224 */ /* 0x000fe400078e001a */
[----:B------:R-:W-:Y:S02]  /*46c40*/  IMAD.MOV.U32 R3, RZ, RZ, R27 ;  /* 0x000000ffff037224 */ /* 0x000fe400078e001b */
[----:B------:R-:W3:Y:S01]  /*46c50*/  LDL.LU.64 R26, [R1+0x2468] ;  /* 0x00246800011a7983 */ /* 0x000ee20000300a00 */
[----:B------:R-:W3:Y:S01]  /*46c60*/  LDL.LU.64 R24, [R1+0x2460] ;  /* 0x0024600001187983 */ /* 0x000ee20000300a00 */
[----:B----4-:R-:W-:Y:S02]  /*46c70*/  HMMA.16816.F32.BF16 R20, R20, R10, R12 ;  /* 0x0000000a1414723c */ /* 0x010fe4000004180c */
[----:B------:R-:W4:Y:S11]  /*46c80*/  LDL.LU R12, [R1+0x160] ;  /* 0x00016000010c7983 */ /* 0x000f360000300800 */
[----:B------:R-:W-:Y:S10]  /*46c90*/  @!UPT UIADD3 URZ, URZ, URZ, URZ ;  /* 0x0000003f3f3ff290 */ /* 0x000ff4000fffe03f */
[----:B------:R-:W-:Y:S01]  /*46ca0*/  STL.64 [R1+0x520], R20 ;  /* 0x0005201401007387 */ /* 0x000fe20000100a00 */
[----:B------:R0:W-:Y:S02]  /*46cb0*/  STL.64 [R1+0x528], R22 ;  /* 0x0005281601007387 */ /* 0x0001e40000100a00 */
[----:B------:R-:W4:Y:S02]  /*46cc0*/  LDL.LU R13, [R1+0x164] ;  /* 0x00016400010d7983 */ /* 0x000f240000300800 */
[----:B------:R-:W2:Y:S01]  /*46cd0*/  LDL.LU R14, [R1+0x168] ;  /* 0x00016800010e7983 */ /* 0x000ea20000300800 */
[----:B------:R-:W2:Y:S04]  /*46ce0*/  LDL.LU R15, [R1+0x16c] ;  /* 0x00016c00010f7983 */ /* 0x000ea80000300800 */
[----:B--2---:R-:W-:Y:S01]  /*46cf0*/  STL.64 [R1+0x2448], R14 ;  /* 0x0024480e01007387 */ /* 0x004fe20000100a00 */
[----:B----4-:R-:W-:Y:S02]  /*46d00*/  STL.64 [R1+0x2440], R12 ;  /* 0x0024400c01007387 */ /* 0x010fe40000100a00 */
[----:B------:R-:W-:Y:S02]  /*46d10*/  STL.64 [R1+0x2400], R10 ;  /* 0x0024000a01007387 */ /* 0x000fe40000100a00 */
[----:B0-----:R-:W2:Y:S02]  /*46d20*/  LDL R23, [R1+0x13a0] ;  /* 0x0013a00001177983 */ /* 0x001ea40000100800 */
[----:B--2---:R0:W-:Y:S01]  /*46d30*/  STL [R1+0x2398], R23 ;  /* 0x0023981701007387 */ /* 0x0041e20000100800 */
[----:B------:R-:W2:Y:S02]  /*46d40*/  LDL.LU R20, [R1+0x200] ;  /* 0x0002000001147983 */ /* 0x000ea40000300800 */
[----:B------:R-:W2:Y:S02]  /*46d50*/  LDL.LU R21, [R1+0x204] ;  /* 0x0002040001157983 */ /* 0x000ea40000300800 */
[----:B------:R-:W4:Y:S01]  /*46d60*/  LDL.LU R22, [R1+0x208] ;  /* 0x0002080001167983 */ /* 0x000f220000300800 */
[----:B0-----:R-:W4:Y:S01]  /*46d70*/  LDL.LU R23, [R1+0x20c] ;  /* 0x00020c0001177983 */ /* 0x001f220000300800 */
[----:B------:R-:W-:-:S02]  /*46d80*/  IMAD.MOV.U32 R14, RZ, RZ, R16 ;  /* 0x000000ffff0e7224 */ /* 0x000fc400078e0010 */
[----:B------:R-:W-:Y:S01]  /*46d90*/  IMAD.MOV.U32 R29, RZ, RZ, R17 ;  /* 0x000000ffff1d7224 */ /* 0x000fe200078e0011 */
[----:B----4-:R-:W-:Y:S01]  /*46da0*/  STL.64 [R1+0x23a8], R22 ;  /* 0x0023a81601007387 */ /* 0x010fe20000100a00 */
[----:B--2---:R0:W-:Y:S03]  /*46db0*/  STL.64 [R1+0x23a0], R20 ;  /* 0x0023a01401007387 */ /* 0x0041e60000100a00 */
[----:B0-----:R-:W2:Y:S01]  /*46dc0*/  LDL.LU R20, [R1+0xd0] ;  /* 0x0000d00001147983 */ /* 0x001ea20000300800 */
[----:B------:R-:W2:Y:S02]  /*46dd0*/  LDL.LU R21, [R1+0xd4] ;  /* 0x0000d40001157983 */ /* 0x000ea40000300800 */
[----:B------:R-:W4:Y:S02]  /*46de0*/  LDL.LU R22, [R1+0xd8] ;  /* 0x0000d80001167983 */ /* 0x000f240000300800 */
[----:B------:R-:W4:Y:S01]  /*46df0*/  LDL.LU R23, [R1+0xdc] ;  /* 0x0000dc0001177983 */ /* 0x000f220000300800 */
[----:B------:R-:W2:Y:S01]  /*46e00*/  LDL.LU R16, [R1+0x150] ;  /* 0x0001500001107983 */ /* 0x000ea20000300800 */
[----:B------:R-:W2:Y:S02]  /*46e10*/  LDL.LU R17, [R1+0x154] ;  /* 0x0001540001117983 */ /* 0x000ea40000300800 */
[----:B------:R-:W2:Y:S02]  /*46e20*/  LDL.LU R18, [R1+0x158] ;  /* 0x0001580001127983 */ /* 0x000ea40000300800 */
[----:B------:R-:W2:Y:S02]  /*46e30*/  LDL.LU R19, [R1+0x15c] ;  /* 0x00015c0001137983 */ /* 0x000ea40000300800 */
[----:B------:R-:W-:-:S02]  /*46e40*/  IMAD.MOV.U32 R10, RZ, RZ, R4 ;  /* 0x000000ffff0a7224 */ /* 0x000fc400078e0004 */
[----:B------:R-:W-:Y:S02]  /*46e50*/  IMAD.MOV.U32 R11, RZ, RZ, R3 ;  /* 0x000000ffff0b7224 */ /* 0x000fe400078e0003 */
[----:B------:R-:W-:Y:S02]  /*46e60*/  IMAD.MOV.U32 R6, RZ, RZ, R8 ;  /* 0x000000ffff067224 */ /* 0x000fe400078e0008 */
[----:B------:R-:W-:Y:S01]  /*46e70*/  IMAD.MOV.U32 R15, RZ, RZ, R9 ;  /* 0x000000ffff0f7224 */ /* 0x000fe200078e0009 */
[----:B--2---:R-:W-:Y:S01]  /*46e80*/  STL.64 [R1+0x2458], R18 ;  /* 0x0024581201007387 */ /* 0x004fe20000100a00 */
[----:B------:R0:W-:Y:S03]  /*46e90*/  STL.64 [R1+0x2450], R16 ;  /* 0x0024501001007387 */ /* 0x0001e60000100a00 */
[----:B0-----:R-:W3:Y:S01]  /*46ea0*/  LDL.LU R16, [R1+0x170] ;  /* 0x0001700001107983 */ /* 0x001ee20000300800 */
[----:B------:R-:W3:Y:S02]  /*46eb0*/  LDL.LU R17, [R1+0x174] ;  /* 0x0001740001117983 */ /* 0x000ee40000300800 */
[----:B------:R-:W3:Y:S02]  /*46ec0*/  LDL.LU R18, [R1+0x178] ;  /* 0x0001780001127983 */ /* 0x000ee40000300800 */
[----:B------:R-:W3:Y:S01]  /*46ed0*/  LDL.LU R19, [R1+0x17c] ;  /* 0x00017c0001137983 */ /* 0x000ee20000300800 */
[----:B------:R0:W-:Y:S01]  /*46ee0*/  STL.64 [R1+0x2418], R10 ;  /* 0x0024180a01007387 */ /* 0x0001e20000100a00 */
[----:B------:R-:W2:Y:S02]  /*46ef0*/  LDL.LU R8, [R1+0x180] ;  /* 0x0001800001087983 */ /* 0x000ea40000300800 */
[----:B------:R-:W2:Y:S01]  /*46f00*/  LDL.LU R9, [R1+0x184] ;  /* 0x0001840001097983 */ /* 0x000ea20000300800 */
[----:B0-----:R-:W2:Y:S01]  /*46f10*/  LDL.LU R10, [R1+0x188] ;  /* 0x00018800010a7983 */ /* 0x001ea20000300800 */
[----:B------:R-:W2:Y:S02]  /*46f20*/  LDL.LU R11, [R1+0x18c] ;  /* 0x00018c00010b7983 */ /* 0x000ea40000300800 */
[----:B------:R-:W-:-:S02]  /*46f30*/  IMAD.MOV.U32 R7, RZ, RZ, R5 ;  /* 0x000000ffff077224 */ /* 0x000fc400078e0005 */
[----:B----4-:R-:W-:Y:S01]  /*46f40*/  STL.64 [R1+0x23b8], R22 ;  /* 0x0023b81601007387 */ /* 0x010fe20000100a00 */
[----:B------:R-:W-:Y:S01]  /*46f50*/  STL.64 [R1+0x23b0], R20 ;  /* 0x0023b01401007387 */ /* 0x000fe20000100a00 */
[----:B------:R-:W4:Y:S01]  /*46f60*/  LDL.LU R4, [R1+0x140] ;  /* 0x0001400001047983 */ /* 0x000f220000300800 */
[C---:B---3--:R-:W-:Y:S08]  /*46f70*/  HMMA.16816.F32.BF16 R12, R24.reuse, R14, R16 ;  /* 0x0000000e180c723c */ /* 0x048ff00000041810 */
[----:B--2---:R-:W-:Y:S11]  /*46f80*/  HMMA.16816.F32.BF16 R8, R24, R6, R8 ;  /* 0x000000061808723c */ /* 0x004ff60000041808 */
[----:B------:R-:W-:Y:S11]  /*46f90*/  @!UPT UIADD3 URZ, URZ, URZ, URZ ;  /* 0x0000003f3f3ff290 */ /* 0x000ff6000fffe03f */
[----:B------:R-:W-:Y:S01]  /*46fa0*/  @!UPT UIADD3 URZ, URZ, URZ, URZ ;  /* 0x0000003f3f3ff290 */ /* 0x000fe2000fffe03f */
[----:B------:R0:W-:Y:S01]  /*46fb0*/  STL.64 [R1+0x570], R8 ;  /* 0x0005700801007387 */ /* 0x0001e20000100a00 */
[----:B------:R1:W-:Y:S02]  /*46fc0*/  STL.64 [R1+0x578], R10 ;  /* 0x0005780a01007387 */ /* 0x0003e40000100a00 */
[----:B------:R-:W4:Y:S02]  /*46fd0*/  LDL.LU R5, [R1+0x144] ;  /* 0x0001440001057983 */ /* 0x000f240000300800 */
[----:B------:R-:W4:Y:S01]  /*46fe0*/  LDL.LU R6, [R1+0x148] ;  /* 0x0001480001067983 */ /* 0x000f220000300800 */
[----:B------:R-:W4:Y:S04]  /*46ff0*/  LDL.LU R7, [R1+0x14c] ;  /* 0x00014c0001077983 */ /* 0x000f280000300800 */
[----:B0-----:R-:W2:Y:S01]  /*47000*/  LDL.LU R8, [R1+0x130] ;  /* 0x0001300001087983 */ /* 0x001ea20000300800 */
[----:B------:R-:W2:Y:S02]  /*47010*/  LDL.LU R9, [R1+0x134] ;  /* 0x0001340001097983 */ /* 0x000ea40000300800 */
[----:B-1----:R-:W2:Y:S02]  /*47020*/  LDL.LU R10, [R1+0x138] ;  /* 0x00013800010a7983 */ /* 0x002ea40000300800 */
[----:B------:R-:W2:Y:S01]  /*47030*/  LDL.LU R11, [R1+0x13c] ;  /* 0x00013c00010b7983 */ /* 0x000ea20000300800 */
[----:B------:R-:W3:Y:S01]  /*47040*/  LDL.LU.64 R18, [R1+0x2458] ;  /* 0x0024580001127983 */ /* 0x000ee20000300a00 */
[----:B------:R-:W3:Y:S02]  /*47050*/  LDL.LU.64 R16, [R1+0x2450] ;  /* 0x0024500001107983 */ /* 0x000ee40000300a00 */
[----:B------:R-:W-:Y:S02]  /*47060*/  STL.64 [R1+0x560], R12 ;  /* 0x0005600c01007387 */ /* 0x000fe40000100a00 */
[----:B------:R0:W-:Y:S02]  /*47070*/  STL.64 [R1+0x568], R14 ;  /* 0x0005680e01007387 */ /* 0x0001e40000100a00 */
[----:B0-----:R-:W2:Y:S01]  /*47080*/  LDL.LU.64 R14, [R1+0x2448] ;  /* 0x00244800010e7983 */ /* 0x001ea20000300a00 */
        /* <DEDUP_REMOVED lines=8> */
[----:B0-----:R-:W3:Y:S01]  /*47110*/  LDL.LU.64 R14, [R1+0x2438] ;  /* 0x00243800010e7983 */ /* 0x001ee20000300a00 */
[----:B------:R0:W-:Y:S03]  /*47120*/  STL.64 [R1+0x23c8], R22 ;  /* 0x0023c81601007387 */ /* 0x0001e60000100a00 */
[----:B0-----:R-:W2:Y:S04]  /*47130*/  LDL.64 R22, [R1+0x38] ;  /* 0x0000380001167983 */ /* 0x001ea80000100a00 */
[----:B--2---:R0:W-:Y:S04]  /*47140*/  STL.64 [R1+0x23e0], R22 ;  /* 0x0023e01601007387 */ /* 0x0041e80000100a00 */
[----:B0-----:R-:W2:Y:S01]  /*47150*/  LDL.64 R22, [R1+0x48] ;  /* 0x0000480001167983 */ /* 0x001ea20000100a00 */
[C---:B---3--:R-:W-:Y:S03]  /*47160*/  HMMA.16816.F32.BF16 R16, R24.reuse, R14, R16 ;  /* 0x0000000e1810723c */ /* 0x048fe60000041810 */
        /* <DEDUP_REMOVED lines=9> */
[----:B------:R-:W2:Y:S02]  /*47200*/  LDL.LU R22, [R1+0x128] ;  /* 0x0001280001167983 */ /* 0x000ea40000300800 */
[----:B------:R-:W2:Y:S03]  /*47210*/  LDL.LU R23, [R1+0x12c] ;  /* 0x00012c0001177983 */ /* 0x000ea60000300800 */
[----:B------:R-:W-:Y:S01]  /*47220*/  STL.64 [R1+0x540], R16 ;  /* 0x0005401001007387 */ /* 0x000fe20000100a00 */
[----:B------:R0:W-:Y:S03]  /*47230*/  STL.64 [R1+0x548], R18 ;  /* 0x0005481201007387 */ /* 0x0001e60000100a00 */
[----:B0-----:R-:W4:Y:S01]  /*47240*/  LDL.LU.64 R18, [R1+0x2430] ;  /* 0x0024300001127983 */ /* 0x001f220000300a00 */
[----:B------:R0:W-:Y:S02]  /*47250*/  STL.64 [R1+0x23c0], R14 ;  /* 0x0023c00e01007387 */ /* 0x0001e40000100a00 */
[----:B------:R-:W3:Y:S02]  /*47260*/  LDL.LU R12, [R1+0xe0] ;  /* 0x0000e000010c7983 */ /* 0x000ee40000300800 */
[----:B------:R-:W3:Y:S01]  /*47270*/  LDL.LU R13, [R1+0xe4] ;  /* 0x0000e400010d7983 */ /* 0x000ee20000300800 */
[----:B0-----:R-:W2:Y:S01]  /*47280*/  LDL.LU R14, [R1+0xe8] ;  /* 0x0000e800010e7983 */ /* 0x001ea20000300800 */
[----:B------:R-:W2:Y:S01]  /*47290*/  LDL.LU R15, [R1+0xec] ;  /* 0x0000ec00010f7983 */ /* 0x000ea20000300800 */
[C---:B----4-:R-:W-:Y:S02]  /*472a0*/  HMMA.16816.F32.BF16 R4, R24.reuse, R18, R4 ;  /* 0x000000121804723c */ /* 0x050fe40000041804 */
[----:B--2---:R-:W-:Y:S01]  /*472b0*/  STL.64 [R1+0x23d8], R14 ;  /* 0x0023d80e01007387 */ /* 0x004fe20000100a00 */
[----:B---3--:R0:W-:Y:S03]  /*472c0*/  STL.64 [R1+0x23d0], R12 ;  /* 0x0023d00c01007387 */ /* 0x0081e60000100a00 */
        /* <DEDUP_REMOVED lines=8> */
[----:B------:R-:W4:Y:S01]  /*47350*/  LDL.LU R4, [R1+0x2420] ;  /* 0x0024200001047983 */ /* 0x000f220000300800 */
        /* <DEDUP_REMOVED lines=14> */
[----:B------:R-:W3:Y:S01]  /*47440*/  LDL.LU.64 R22, [R1+0x23f8] ;  /* 0x0023f80001167983 */ /* 0x000ee20000300a00 */
[----:B------:R-:W-:Y:S02]  /*47450*/  IMAD.MOV.U32 R3, RZ, RZ, R10 ;  /* 0x000000ffff037224 */ /* 0x000fe400078e000a */
[----:B------:R-:W-:Y:S11]  /*47460*/  IMAD.MOV.U32 R2, RZ, RZ, R11 ;  /* 0x000000ffff027224 */ /* 0x000ff600078e000b */
[----:B------:R-:W-:Y:S07]  /*47470*/  @!UPT UIADD3 URZ, URZ, URZ, URZ ;  /* 0x0000003f3f3ff290 */ /* 0x000fee000fffe03f */
[----:B------:R0:W-:Y:S01]  /*47480*/  STL.64 [R1+0x120], R24 ;  /* 0x0001201801007387 */ /* 0x0001e20000100a00 */
[----:B------:R1:W-:Y:S02]  /*47490*/  STL.64 [R1+0x128], R26 ;  /* 0x0001281a01007387 */ /* 0x0003e40000100a00 */
[----:B------:R-:W2:Y:S02]  /*474a0*/  LDL.LU.64 R10, [R1+0x23f0] ;  /* 0x0023f000010a7983 */ /* 0x000ea40000300a00 */
[----:B------:R-:W2:Y:S01]  /*474b0*/  LDL.LU.64 R8, [R1+0x23e8] ;  /* 0x0023e80001087983 */ /* 0x000ea20000300a00 */
[----:B0-----:R-:W2:Y:S01]  /*474c0*/  LDL.LU R24, [R1+0x100] ;  /* 0x0001000001187983 */ /* 0x001ea20000300800 */
[----:B------:R-:W2:Y:S02]  /*474d0*/  LDL.LU R25, [R1+0x104] ;  /* 0x0001040001197983 */ /* 0x000ea40000300800 */
[----:B-1----:R-:W2:Y:S02]  /*474e0*/  LDL.LU R26, [R1+0x108] ;  /* 0x00010800011a7983 */ /* 0x002ea40000300800 */
[----:B------:R-:W2:Y:S02]  /*474f0*/  LDL.LU R27, [R1+0x10c] ;  /* 0x00010c00011b7983 */ /* 0x000ea40000300800 */
[----:B---3--:R-:W-:Y:S01]  /*47500*/  IMAD.MOV.U32 R5, RZ, RZ, R23 ;  /* 0x000000ffff057224 */ /* 0x008fe200078e0017 */
[C---:B--2---:R-:W-:Y:S11]  /*47510*/  HMMA.16816.F32.BF16 R24, R8.reuse, R22, R24 ;  /* 0x000000160818723c */ /* 0x044ff60000041818 */
[----:B------:R-:W-:Y:S11]  /*47520*/  @!UPT UIADD3 URZ, URZ, URZ, URZ ;  /* 0x0000003f3f3ff290 */ /* 0x000ff6000fffe03f */
[----:B------:R-:W-:Y:S01]  /*47530*/  @!UPT UIADD3 URZ, URZ, URZ, URZ ;  /* 0x0000003f3f3ff290 */ /* 0x000fe2000fffe03f */
[----:B------:R0:W-:Y:S01]  /*47540*/  STL.64 [R1+0x140], R24 ;  /* 0x0001401801007387 */ /* 0x0001e20000100a00 */
[----:B------:R-:W-:Y:S02]  /*47550*/  STL.64 [R1+0x148], R26 ;  /* 0x0001481a01007387 */ /* 0x000fe40000100a00 */
[----:B0-----:R-:W-:Y:S02]  /*47560*/  IMAD.MOV.U32 R24, RZ, RZ, R22 ;  /* 0x000000ffff187224 */ /* 0x001fe400078e0016 */
[----:B------:R-:W2:Y:S02]  /*47570*/  LDL.LU.64 R22, [R1+0x23e0] ;  /* 0x0023e00001167983 */ /* 0x000ea40000300a00 */
        /* <DEDUP_REMOVED lines=10> */
[----:B------:R-:W2:Y:S11]  /*47620*/  LDL.LU.64 R14, [R1+0x23c0] ;  /* 0x0023c000010e7983 */ /* 0x000eb60000300a00 */
[----:B------:R-:W-:Y:S11]  /*47630*/  @!UPT UIADD3 URZ, URZ, URZ, URZ ;  /* 0x0000003f3f3ff290 */ /* 0x000ff6000fffe03f */
[----:B------:R-:W-:Y:S01]  /*47640*/  STL.64 [R1+0x510], R20 ;  /* 0x0005101401007387 */ /* 0x000fe20000100a00 */
[----:B------:R0:W-:Y:S03]  /*47650*/  STL.64 [R1+0x518], R22 ;  /* 0x0005181601007387 */ /* 0x0001e60000100a00 */
[----:B0-----:R-:W2:Y:S01]  /*47660*/  LDL.LU.64 R22, [R1+0x23b8] ;  /* 0x0023b80001167983 */ /* 0x001ea20000300a00 */
[----:B------:R-:W2:Y:S02]  /*47670*/  LDL.LU.64 R20, [R1+0x23b0] ;  /* 0x0023b00001147983 */ /* 0x000ea40000300a00 */
[C---:B--2---:R-:W-:Y:S01]  /*47680*/  HMMA.16816.F32.BF16 R12, R8.reuse, R14, R20 ;  /* 0x0000000e080c723c */ /* 0x044fe20000041814 */
[----:B------:R-:W2:Y:S01]  /*47690*/  LDL.LU.64 R22, [R1+0x23a8] ;  /* 0x0023a80001167983 */ /* 0x000ea20000300a00 */
[----:B------:R-:W2:Y:S11]  /*476a0*/  LDL.LU.64 R20, [R1+0x23a0] ;  /* 0x0023a00001147983 */ /* 0x000eb60000300a00 */
[----:B------:R-:W-:Y:S10]  /*476b0*/  @!UPT UIADD3 URZ, URZ, URZ, URZ ;  /* 0x0000003f3f3ff290 */ /* 0x000ff4000fffe03f */
[----:B------:R-:W-:Y:S01]  /*476c0*/  STL.64 [R1+0x500], R12 ;  /* 0x0005000c01007387 */ /* 0x000fe20000100a00 */
[----:B------:R0:W-:Y:S03]  /*476d0*/  STL.64 [R1+0x508], R14 ;  /* 0x0005080e01007387 */ /* 0x0001e60000100a00 */
[----:B0-----:R-:W3:Y:S04]  /*476e0*/  LDL.LU R15, [R1+0x239c] ;  /* 0x00239c00010f7983 */ /* 0x001ee80000300800 */
[----:B---3--:R-:W0:Y:S01]  /*476f0*/  LDSM.16.MT88.4 R12, [R15+0x15080] ;  /* 0x015080000f0c783b */ /* 0x008e220000004200 */
[C---:B--2---:R-:W-:Y:S03]  /*47700*/  HMMA.16816.F32.BF16 R16, R8.reuse, R18, R20 ;  /* 0x000000120810723c */ /* 0x044fe60000041814 */
[----:B0-----:R-:W-:Y:S01]  /*47710*/  STL.64 [R1+0x2388], R14 ;  /* 0x0023880e01007387 */ /* 0x001fe20000100a00 */
[----:B------:R0:W-:Y:S03]  /*47720*/  STL.64 [R1+0x2380], R12 ;  /* 0x0023800c01007387 */ /* 0x0001e60000100a00 */
[----:B0-----:R-:W2:Y:S01]  /*47730*/  LDL.LU R12, [R1+0x2b0] ;  /* 0x0002b000010c7983 */ /* 0x001ea20000300800 */
[----:B------:R-:W2:Y:S02]  /*47740*/  LDL.LU R13, [R1+0x2b4] ;  /* 0x0002b400010d7983 */ /* 0x000ea40000300800 */
[----:B------:R-:W2:Y:S02]  /*47750*/  LDL.LU R14, [R1+0x2b8] ;  /* 0x0002b800010e7983 */ /* 0x000ea40000300800 */
[----:B------:R-:W2:Y:S01]  /*47760*/  LDL.LU R15, [R1+0x2bc] ;  /* 0x0002bc00010f7983 */ /* 0x000ea20000300800 */
[----:B------:R-:W3:Y:S10]  /*47770*/  LDL.LU R23, [R1+0x2398] ;  /* 0x0023980001177983 */ /* 0x000ef40000300800 */
[----:B------:R-:W-:Y:S02]  /*47780*/  STL.64 [R1+0x4f0], R16 ;  /* 0x0004f01001007387 */ /* 0x000fe40000100a00 */
[----:B------:R-:W-:Y:S02]  /*47790*/  STL.64 [R1+0x4f8], R18 ;  /* 0x0004f81201007387 */ /* 0x000fe40000100a00 */
[----:B---3--:R-:W0:Y:S01]  /*477a0*/  LDSM.16.MT88.4 R16, [R23+0x15000] ;  /* 0x015000001710783b */ /* 0x008e220000004200 */
[----:B--2---:R-:W-:Y:S01]  /*477b0*/  HMMA.16816.F32.BF16 R12, R8, R6, R12 ;  /* 0x00000006080c723c */ /* 0x004fe2000004180c */
[----:B------:R-:W1:Y:S02]  /*477c0*/  LDSM.16.MT88.4 R20, [R23+0x15080] ;  /* 0x015080001714783b */ /* 0x000e640000004200 */
[----:B0-----:R0:W-:Y:S02]  /*477d0*/  STL.64 [R1+0x22e8], R18 ;  /* 0x0022e81201007387 */ /* 0x0011e40000100a00 */
[----:B------:R-:W-:Y:S02]  /*477e0*/  STL.64 [R1+0x22e0], R16 ;  /* 0x0022e01001007387 */ /* 0x000fe40000100a00 */
[----:B0-----:R-:W2:Y:S01]  /*477f0*/  LDL.LU.64 R18, [R1+0x78] ;  /* 0x0000780001127983 */ /* 0x001ea20000300a00 */
[----:B------:R0:W-:Y:S02]  /*47800*/  STL.64 [R1+0x2318], R6 ;  /* 0x0023180601007387 */ /* 0x0001e40000100a00 */
[----:B----4-:R-:W-:Y:S11]  /*47810*/  STL [R1+0x2310], R4 ;  /* 0x0023100401007387 */ /* 0x010ff60000100800 */
[----:B------:R-:W-:Y:S02]  /*47820*/  @!UPT UIADD3 URZ, URZ, URZ, URZ ;  /* 0x0000003f3f3ff290 */ /* 0x000fe4000fffe03f */
[----:B------:R-:W-:Y:S01]  /*47830*/  STL.64 [R1+0x4e0], R12 ;  /* 0x0004e00c01007387 */ /* 0x000fe20000100a00 */
[----:B------:R-:W-:Y:S04]  /*47840*/  STL.64 [R1+0x4e8], R14 ;  /* 0x0004e80e01007387 */ /* 0x000fe80000100a00 */
[----:B0-----:R-:W3:Y:S04]  /*47850*/  LDL.64 R6, [R1+0x28] ;  /* 0x0000280001067983 */ /* 0x001ee80000100a00 */
[----:B---3--:R-:W-:Y:S01]  /*47860*/  STL.64 [R1+0x2330], R6 ;  /* 0x0023300601007387 */ /* 0x008fe20000100a00 */
[----:B-1----:R-:W-:Y:S02]  /*47870*/  STL.64 [R1+0x2270], R22 ;  /* 0x0022701601007387 */ /* 0x002fe40000100a00 */
[----:B------:R0:W-:Y:S02]  /*47880*/  STL.64 [R1+0x2268], R20 ;  /* 0x0022681401007387 */ /* 0x0001e40000100a00 */
[----:B0-----:R-:W3:Y:S01]  /*47890*/  LDL.LU R20, [R1+0x350] ;  /* 0x0003500001147983 */ /* 0x001ee20000300800 */
[----:B------:R-:W3:Y:S02]  /*478a0*/  LDL.LU R21, [R1+0x354] ;  /* 0x0003540001157983 */ /* 0x000ee40000300800 */
[----:B------:R-:W4:Y:S02]  /*478b0*/  LDL.LU R22, [R1+0x358] ;  /* 0x0003580001167983 */ /* 0x000f240000300800 */
[----:B------:R-:W4:Y:S01]  /*478c0*/  LDL.LU R23, [R1+0x35c] ;  /* 0x00035c0001177983 */ /* 0x000f220000300800 */
[----:B------:R-:W2:Y:S04]  /*478d0*/  LDL.64 R6, [R1+0x8] ;  /* 0x0000080001067983 */ /* 0x000ea80000100a00 */
[----:B--2---:R0:W-:Y:S04]  /*478e0*/  STL.64 [R1+0x2338], R6 ;  /* 0x0023380601007387 */ /* 0x0041e80000100a00 */
[----:B0-----:R-:W2:Y:S04]  /*478f0*/  LDL.64 R6, [R1+0x18] ;  /* 0x0000180001067983 */ /* 0x001ea80000100a00 */
[----:B--2---:R-:W-:Y:S01]  /*47900*/  STL.64 [R1+0x2350], R6 ;  /* 0x0023500601007387 */ /* 0x004fe20000100a00 */
[----:B----4-:R-:W-:Y:S02]  /*47910*/  STL.64 [R1+0x22f8], R22 ;  /* 0x0022f81601007387 */ /* 0x010fe40000100a00 */
[----:B---3--:R0:W-:Y:S02]  /*47920*/  STL.64 [R1+0x22f0], R20 ;  /* 0x0022f01401007387 */ /* 0x0081e40000100a00 */
[----:B0-----:R-:W2:Y:S01]  /*47930*/  LDL.LU R20, [R1+0x3f0] ;  /* 0x0003f00001147983 */ /* 0x001ea20000300800 */
[----:B------:R-:W2:Y:S02]  /*47940*/  LDL.LU R21, [R1+0x3f4] ;  /* 0x0003f40001157983 */ /* 0x000ea40000300800 */
[----:B------:R-:W3:Y:S02]  /*47950*/  LDL.LU R22, [R1+0x3f8] ;  /* 0x0003f80001167983 */ /* 0x000ee40000300800 */
[----:B------:R-:W3:Y:S02]  /*47960*/  LDL.LU R23, [R1+0x3fc] ;  /* 0x0003fc0001177983 */ /* 0x000ee40000300800 */
[----:B------:R-:W-:-:S02]  /*47970*/  IMAD.MOV.U32 R6, RZ, RZ, R25 ;  /* 0x000000ffff067224 */ /* 0x000fc400078e0019 */
[----:B------:R-:W-:Y:S02]  /*47980*/  IMAD.MOV.U32 R7, RZ, RZ, R0 ;  /* 0x000000ffff077224 */ /* 0x000fe400078e0000 */
[----:B------:R-:W4:Y:S03]  /*47990*/  LDL R0, [R1+0x139c] ;  /* 0x00139c0001007983 */ /* 0x000f260000100800 */
[----:B------:R-:W-:Y:S01]  /*479a0*/  STL.64 [R1+0x2368], R6 ;  /* 0x0023680601007387 */ /* 0x000fe20000100a00 */
[----:B---3--:R-:W-:Y:S01]  /*479b0*/  STL.64 [R1+0x2308], R22 ;  /* 0x0023081601007387 */ /* 0x008fe20000100a00 */
[----:B--2---:R0:W-:Y:S03]  /*479c0*/  STL.64 [R1+0x2300], R20 ;  /* 0x0023001401007387 */ /* 0x0041e60000100a00 */
        /* <DEDUP_REMOVED lines=10> */
[----:B------:R0:W-:Y:S01]  /*47a70*/  STL.64 [R1+0x2390], R6 ;  /* 0x0023900601007387 */ /* 0x0001e20000100a00 */
[----:B------:R-:W4:Y:S02]  /*47a80*/  LDL.LU R4, [R1+0x3d0] ;  /* 0x0003d00001047983 */ /* 0x000f240000300800 */
[----:B------:R-:W4:Y:S01]  /*47a90*/  LDL.LU R5, [R1+0x3d4] ;  /* 0x0003d40001057983 */ /* 0x000f220000300800 */
[----:B0-----:R-:W4:Y:S01]  /*47aa0*/  LDL.LU R6, [R1+0x3d8] ;  /* 0x0003d80001067983 */ /* 0x001f220000300800 */
[----:B------:R-:W4:Y:S03]  /*47ab0*/  LDL.LU R7, [R1+0x3dc] ;  /* 0x0003dc0001077983 */ /* 0x000f260000300800 */
        /* <DEDUP_REMOVED lines=11> */
[----:B------:R-:W3:Y:S01]  /*47b70*/  LDL.LU R23, [R1+0x43c] ;  /* 0x00043c0001177983 */ /* 0x000ee20000300800 */
[----:B----4-:R-:W-:Y:S01]  /*47b80*/  HMMA.16816.F32.BF16 R24, R8, R18, R24 ;  /* 0x000000120818723c */ /* 0x010fe20000041818 */
[----:B---3--:R-:W-:Y:S01]  /*47b90*/  STL.64 [R1+0x2360], R22 ;  /* 0x0023601601007387 */ /* 0x008fe20000100a00 */
[----:B--2---:R0:W-:Y:S03]  /*47ba0*/  STL.64 [R1+0x2358], R20 ;  /* 0x0023581401007387 */ /* 0x0041e60000100a00 */
[----:B0-----:R-:W2:Y:S01]  /*47bb0*/  LDL.LU R20, [R1+0x440] ;  /* 0x0004400001147983 */ /* 0x001ea20000300800 */
[----:B------:R-:W2:Y:S02]  /*47bc0*/  LDL.LU R21, [R1+0x444] ;  /* 0x0004440001157983 */ /* 0x000ea40000300800 */
[----:B------:R-:W3:Y:S02]  /*47bd0*/  LDL.LU R22, [R1+0x448] ;  /* 0x0004480001167983 */ /* 0x000ee40000300800 */
[----:B------:R-:W3:Y:S02]  /*47be0*/  LDL.LU R23, [R1+0x44c] ;  /* 0x00044c0001177983 */ /* 0x000ee40000300800 */
[----:B------:R-:W-:-:S02]  /*47bf0*/  IMAD.MOV.U32 R14, RZ, RZ, R3 ;  /* 0x000000ffff0e7224 */ /* 0x000fc400078e0003 */
[----:B------:R-:W-:-:S07]  /*47c00*/  IMAD.MOV.U32 R15, RZ, RZ, R2 ;  /* 0x000000ffff0f7224 */ /* 0x000fce00078e0002 */
[----:B------:R-:W-:Y:S01]  /*47c10*/  HMMA.16816.F32.BF16 R8, R8, R14, R4 ;  /* 0x0000000e0808723c */ /* 0x000fe20000041804 */
[----:B---3--:R-:W-:Y:S01]  /*47c20*/  STL.64 [R1+0x2378], R22 ;  /* 0x0023781601007387 */ /* 0x008fe20000100a00 */
[----:B--2---:R0:W-:Y:S03]  /*47c30*/  STL.64 [R1+0x2370], R20 ;  /* 0x0023701401007387 */ /* 0x0041e60000100a00 */
[----:B0-----:R-:W2:Y:S01]  /*47c40*/  LDL.LU R20, [R1+0x450] ;  /* 0x0004500001147983 */ /* 0x001ea20000300800 */
[----:B------:R-:W2:Y:S02]  /*47c50*/  LDL.LU R21, [R1+0x454] ;  /* 0x0004540001157983 */ /* 0x000ea40000300800 */
[----:B------:R-:W2:Y:S02]  /*47c60*/  LDL.LU R22, [R1+0x458] ;  /* 0x0004580001167983 */ /* 0x000ea40000300800 */
[----:B------:R-:W2:Y:S01]  /*47c70*/  LDL.LU R23, [R1+0x45c] ;  /* 0x00045c0001177983 */ /* 0x000ea20000300800 */
        /* <DEDUP_REMOVED lines=9> */
[----:B------:R-:W2:Y:S01]  /*47d10*/  LDL.LU.64 R6, [R1+0x2390] ;  /* 0x0023900001067983 */ /* 0x000ea20000300a00 */
[----:B------:R-:W2:Y:S02]  /*47d20*/  LDL.LU.64 R14, [R1+0x2388] ;  /* 0x00238800010e7983 */ /* 0x000ea40000300a00 */
[----:B------:R-:W2:Y:S02]  /*47d30*/  LDL.LU.64 R12, [R1+0x2380] ;  /* 0x00238000010c7983 */ /* 0x000ea40000300a00 */
        /* <DEDUP_REMOVED lines=28> */
[----:B------:R-:W3:Y:S02]  /*47f00*/  LDL.LU.64 R6, [R1+0x2338] ;  /* 0x0023380001067983 */ /* 0x000ee40000300a00 */
[C---:B---3--:R-:W-:Y:S11]  /*47f10*/  HMMA.16816.F32.BF16 R24, R12.reuse, R6, R24 ;  /* 0x000000060c18723c */ /* 0x048ff60000041818 */
[----:B------:R-:W-:Y:S11]  /*47f20*/  @!UPT UIADD3 URZ, URZ, URZ, URZ ;  /* 0x0000003f3f3ff290 */ /* 0x000ff6000fffe03f */
[----:B------:R-:W-:Y:S01]  /*47f30*/  @!UPT UIADD3 URZ, URZ, URZ, URZ ;  /* 0x0000003f3f3ff290 */ /* 0x000fe2000fffe03f */
[----:B------:R0:W-:Y:S01]  /*47f40*/  STL.64 [R1+0x420], R24 ;  /* 0x0004201801007387 */ /* 0x0001e20000100a00 */
[----:B------:R-:W-:Y:S02]  /*47f50*/  STL.64 [R1+0x428], R26 ;  /* 0x0004281a01007387 */ /* 0x000fe40000100a00 */
[----:B0-----:R-:W-:Y:S02]  /*47f60*/  IMAD.MOV.U32 R25, RZ, RZ, R6 ;  /* 0x000000ffff197224 */ /* 0x001fe400078e0006 */
[----:B------:R-:W-:Y:S02]  /*47f70*/  IMAD.MOV.U32 R24, RZ, RZ, R7 ;  /* 0x000000ffff187224 */ /* 0x000fe400078e0007 */
        /* <DEDUP_REMOVED lines=23> */
[----:B0-----:R-:W4:Y:S01]  /*480f0*/  LDL.LU.64 R22, [R1+0x22f8] ;  /* 0x0022f80001167983 */ /* 0x001f220000300a00 */
[----:B------:R-:W4:Y:S02]  /*48100*/  LDL.LU.64 R20, [R1+0x22f0] ;  /* 0x0022f00001147983 */ /* 0x000f240000300a00 */
        /* <DEDUP_REMOVED lines=8> */
[----:B------:R-:W-:Y:S02]  /*48190*/  STL.64 [R1+0x2b8], R14 ;  /* 0x0002b80e01007387 */ /* 0x000fe40000100a00 */
[----:B------:R-:W4:Y:S02]  /*481a0*/  LDL.LU R21, [R1+0x384] ;  /* 0x0003840001157983 */ /* 0x000f240000300800 */
[----:B------:R-:W2:Y:S01]  /*481b0*/  LDL.LU R22, [R1+0x388] ;  /* 0x0003880001167983 */ /* 0x000ea20000300800 */
[----:B------:R-:W2:Y:S04]  /*481c0*/  LDL.LU R23, [R1+0x38c] ;  /* 0x00038c0001177983 */ /* 0x000ea80000300800 */
[----:B--2---:R0:W-:Y:S01]  /*481d0*/  STL.64 [R1+0x2290], R22 ;  /* 0x0022901601007387 */ /* 0x0041e20000100a00 */
[----:B----4-:R-:W-:Y:S02]  /*481e0*/  STL.64 [R1+0x2288], R20 ;  /* 0x0022881401007387 */ /* 0x010fe40000100a00 */
[----:B0-----:R-:W-:-:S02]  /*481f0*/  IMAD.MOV.U32 R22, RZ, RZ, R25 ;  /* 0x000000ffff167224 */ /* 0x001fc400078e0019 */
[----:B------:R-:W-:-:S05]  /*48200*/  IMAD.MOV.U32 R23, RZ, RZ, R24 ;  /* 0x000000ffff177224 */ /* 0x000fca00078e0018 */
[----:B------:R0:W-:Y:S02]  /*48210*/  STL.64 [R1+0x22a0], R22 ;  /* 0x0022a01601007387 */ /* 0x0001e40000100a00 */
[----:B0-----:R-:W-:Y:S02]  /*48220*/  IMAD.MOV.U32 R22, RZ, RZ, R9 ;  /* 0x000000ffff167224 */ /* 0x001fe400078e0009 */
[----:B------:R-:W-:-:S05]  /*48230*/  IMAD.MOV.U32 R23, RZ, RZ, R8 ;  /* 0x000000ffff177224 */ /* 0x000fca00078e0008 */
[----:B------:R-:W-:Y:S01]  /*48240*/  STL.64 [R1+0x22b8], R22 ;  /* 0x0022b81601007387 */ /* 0x000fe20000100a00 */
[----:B------:R0:W-:Y:S02]  /*48250*/  STL.64 [R1+0x2278], R10 ;  /* 0x0022780a01007387 */ /* 0x0001e40000100a00 */
[----:B------:R-:W2:Y:S02]  /*48260*/  LDL.LU R24, [R1+0x230] ;  /* 0x0002300001187983 */ /* 0x000ea40000300800 */
[----:B------:R-:W2:Y:S01]  /*48270*/  LDL.LU R25, [R1+0x234] ;  /* 0x0002340001197983 */ /* 0x000ea20000300800 */
[----:B------:R-:W4:Y:S01]  /*48280*/  LDL.LU R26, [R1+0x238] ;  /* 0x00023800011a7983 */ /* 0x000f220000300800 */
[----:B------:R-:W4:Y:S02]  /*48290*/  LDL.LU R27, [R1+0x23c] ;  /* 0x00023c00011b7983 */ /* 0x000f240000300800 */
[----:B------:R-:W2:Y:S02]  /*482a0*/  LDL.LU R8, [R1+0x3b0] ;  /* 0x0003b00001087983 */ /* 0x000ea40000300800 */
[----:B------:R-:W2:Y:S01]  /*482b0*/  LDL.LU R9, [R1+0x3b4] ;  /* 0x0003b40001097983 */ /* 0x000ea20000300800 */
[----:B0-----:R-:W2:Y:S01]  /*482c0*/  LDL.LU R10, [R1+0x3b8] ;  /* 0x0003b800010a7983 */ /* 0x001ea20000300800 */
[----:B------:R-:W2:Y:S03]  /*482d0*/  LDL.LU R11, [R1+0x3bc] ;  /* 0x0003bc00010b7983 */ /* 0x000ea60000300800 */
[----:B--2---:R0:W-:Y:S01]  /*482e0*/  STL.64 [R1+0x22c8], R10 ;  /* 0x0022c80a01007387 */ /* 0x0041e20000100a00 */
[----:B------:R-:W-:Y:S02]  /*482f0*/  STL.64 [R1+0x22c0], R8 ;  /* 0x0022c00801007387 */ /* 0x000fe40000100a00 */
[----:B------:R-:W2:Y:S01]  /*48300*/  LDL.64 R22, [R1+0x38] ;  /* 0x0000380001167983 */ /* 0x000ea20000100a00 */
[----:B0-----:R-:W3:Y:S04]  /*48310*/  LDL.64 R10, [R1+0x48] ;  /* 0x00004800010a7983 */ /* 0x001ee80000100a00 */
[----:B--2---:R0:W-:Y:S01]  /*48320*/  STL.64 [R1+0x22d0], R22 ;  /* 0x0022d01601007387 */ /* 0x0041e20000100a00 */
[----:B------:R-:W3:Y:S02]  /*48330*/  LDL.LU R20, [R1+0x3c0] ;  /* 0x0003c00001147983 */ /* 0x000ee40000300800 */
[----:B------:R-:W3:Y:S01]  /*48340*/  LDL.LU R21, [R1+0x3c4] ;  /* 0x0003c40001157983 */ /* 0x000ee20000300800 */
[----:B0-----:R-:W3:Y:S01]  /*48350*/  LDL.LU R22, [R1+0x3c8] ;  /* 0x0003c80001167983 */ /* 0x001ee20000300800 */
[----:B------:R-:W3:Y:S02]  /*48360*/  LDL.LU R23, [R1+0x3cc] ;  /* 0x0003cc0001177983 */ /* 0x000ee40000300800 */
[----:B----4-:R-:W-:Y:S02]  /*48370*/  STL.64 [R1+0x21f0], R26 ;  /* 0x0021f01a01007387 */ /* 0x010fe40000100a00 */
[----:B------:R0:W-:Y:S02]  /*48380*/  STL.64 [R1+0x21e8], R24 ;  /* 0x0021e81801007387 */ /* 0x0001e40000100a00 */
[----:B0-----:R-:W2:Y:S01]  /*48390*/  LDL.LU R24, [R1+0x240] ;  /* 0x0002400001187983 */ /* 0x001ea20000300800 */
[----:B------:R-:W2:Y:S02]  /*483a0*/  LDL.LU R25, [R1+0x244] ;  /* 0x0002440001197983 */ /* 0x000ea40000300800 */
[----:B------:R-:W4:Y:S02]  /*483b0*/  LDL.LU R26, [R1+0x248] ;  /* 0x00024800011a7983 */ /* 0x000f240000300800 */
[----:B------:R-:W4:Y:S02]  /*483c0*/  LDL.LU R27, [R1+0x24c] ;  /* 0x00024c00011b7983 */ /* 0x000f240000300800 */
[----:B----4-:R0:W-:Y:S01]  /*483d0*/  STL.64 [R1+0x2200], R26 ;  /* 0x0022001a01007387 */ /* 0x0101e20000100a00 */
[----:B--2---:R1:W-:Y:S02]  /*483e0*/  STL.64 [R1+0x21f8], R24 ;  /* 0x0021f81801007387 */ /* 0x0043e40000100a00 */
[----:B0-----:R-:W-:-:S02]  /*483f0*/  IMAD.MOV.U32 R26, RZ, RZ, R2 ;  /* 0x000000ffff1a7224 */ /* 0x001fc400078e0002 */
[----:B------:R-:W-:Y:S01]  /*48400*/  IMAD.MOV.U32 R27, RZ, RZ, R5 ;  /* 0x000000ffff1b7224 */ /* 0x000fe200078e0005 */
[----:B------:R-:W2:Y:S04]  /*48410*/  LDL.LU R2, [R1+0x22d8] ;  /* 0x0022d80001027983 */ /* 0x000ea80000300800 */
[----:B------:R0:W-:Y:S01]  /*48420*/  STL.64 [R1+0x2298], R26 ;  /* 0x0022981a01007387 */ /* 0x0001e20000100a00 */
[----:B-1----:R-:W4:Y:S02]  /*48430*/  LDL.LU R24, [R1+0x390] ;  /* 0x0003900001187983 */ /* 0x002f240000300800 */
[----:B------:R-:W4:Y:S01]  /*48440*/  LDL.LU R25, [R1+0x394] ;  /* 0x0003940001197983 */ /* 0x000f220000300800 */
[----:B0-----:R-:W2:Y:S01]  /*48450*/  LDL.LU R26, [R1+0x398] ;  /* 0x00039800011a7983 */ /* 0x001ea20000300800 */
[----:B------:R-:W2:Y:S01]  /*48460*/  LDL.LU R27, [R1+0x39c] ;  /* 0x00039c00011b7983 */ /* 0x000ea20000300800 */
[----:B---3--:R-:W-:Y:S01]  /*48470*/  HMMA.16816.F32.BF16 R20, R16, R10, R20 ;  /* 0x0000000a1014723c */ /* 0x008fe20000041814 */
[----:B------:R-:W-:-:S02]  /*48480*/  IMAD.MOV.U32 R14, RZ, RZ, R3 ;  /* 0x000000ffff0e7224 */ /* 0x000fc400078e0003 */
[----:B------:R-:W-:Y:S02]  /*48490*/  IMAD.MOV.U32 R15, RZ, RZ, R0 ;  /* 0x000000ffff0f7224 */ /* 0x000fe400078e0000 */
[----:B------:R-:W-:Y:S02]  /*484a0*/  IMAD.MOV.U32 R3, RZ, RZ, R10 ;  /* 0x000000ffff037224 */ /* 0x000fe400078e000a */
[----:B------:R-:W-:Y:S01]  /*484b0*/  IMAD.MOV.U32 R0, RZ, RZ, R11 ;  /* 0x000000ffff007224 */ /* 0x000fe200078e000b */
[----:B--2---:R-:W-:Y:S01]  /*484c0*/  STL.64 [R1+0x22b0], R26 ;  /* 0x0022b01a01007387 */ /* 0x004fe20000100a00 */
[----:B----4-:R0:W-:Y:S03]  /*484d0*/  STL.64 [R1+0x22a8], R24 ;  /* 0x0022a81801007387 */ /* 0x0101e60000100a00 */
[----:B0-----:R-:W2:Y:S01]  /*484e0*/  LDL.LU R24, [R1+0x3a0] ;  /* 0x0003a00001187983 */ /* 0x001ea20000300800 */
[----:B------:R-:W2:Y:S02]  /*484f0*/  LDL.LU R25, [R1+0x3a4] ;  /* 0x0003a40001197983 */ /* 0x000ea40000300800 */
[----:B------:R-:W2:Y:S02]  /*48500*/  LDL.LU R26, [R1+0x3a8] ;  /* 0x0003a800011a7983 */ /* 0x000ea40000300800 */
[----:B------:R-:W2:Y:S01]  /*48510*/  LDL.LU R27, [R1+0x3ac] ;  /* 0x0003ac00011b7983 */ /* 0x000ea20000300800 */
[----:B------:R0:W-:Y:S01]  /*48520*/  STL.64 [R1+0x2280], R14 ;  /* 0x0022800e01007387 */ /* 0x0001e20000100a00 */
[----:B------:R-:W3:Y:S02]  /*48530*/  LDL.LU R12, [R1+0x370] ;  /* 0x00037000010c7983 */ /* 0x000ee40000300800 */
[----:B------:R-:W3:Y:S01]  /*48540*/  LDL.LU R13, [R1+0x374] ;  /* 0x00037400010d7983 */ /* 0x000ee20000300800 */
[----:B0-----:R-:W3:Y:S01]  /*48550*/  LDL.LU R14, [R1+0x378] ;  /* 0x00037800010e7983 */ /* 0x001ee20000300800 */
[----:B------:R-:W3:Y:S02]  /*48560*/  LDL.LU R15, [R1+0x37c] ;  /* 0x00037c00010f7983 */ /* 0x000ee40000300800 */
[----:B------:R-:W4:Y:S02]  /*48570*/  LDL R5, [R1+0x5c8] ;  /* 0x0005c80001057983 */ /* 0x000f240000100800 */
[----:B------:R-:W-:Y:S01]  /*48580*/  STL.64 [R1+0x3c0], R20 ;  /* 0x0003c01401007387 */ /* 0x000fe20000100a00 */
[----:B------:R0:W-:Y:S04]  /*48590*/  STL.64 [R1+0x3c8], R22 ;  /* 0x0003c81601007387 */ /* 0x0001e80000100a00 */
[----:B0-----:R-:W2:Y:S01]  /*485a0*/  LDL.LU.64 R22, [R1+0x22d0] ;  /* 0x0022d00001167983 */ /* 0x001ea20000300a00 */
[----:B------:R-:W2:Y:S02]  /*485b0*/  LDL.LU.64 R10, [R1+0x22c8] ;  /* 0x0022c800010a7983 */ /* 0x000ea40000300a00 */
        /* <DEDUP_REMOVED lines=17> */
[----:B------:R-:W2:Y:S11]  /*486d0*/  LDL.LU.64 R26, [R1+0x2298] ;  /* 0x00229800011a7983 */ /* 0x000eb60000300a00 */
[----:B------:R-:W-:Y:S10]  /*486e0*/  @!UPT UIADD3 URZ, URZ, URZ, URZ ;  /* 0x0000003f3f3ff290 */ /* 0x000ff4000fffe03f */
[----:B------:R-:W-:Y:S01]  /*486f0*/  STL.64 [R1+0x390], R20 ;  /* 0x0003901401007387 */ /* 0x000fe20000100a00 */
[----:B------:R0:W-:Y:S03]  /*48700*/  STL.64 [R1+0x398], R22 ;  /* 0x0003981601007387 */ /* 0x0001e60000100a00 */
[----:B0-----:R-:W3:Y:S01]  /*48710*/  LDL.LU.64 R22, [R1+0x2290] ;  /* 0x0022900001167983 */ /* 0x001ee20000300a00 */
[----:B------:R-:W3:Y:S03]  /*48720*/  LDL.LU.64 R20, [R1+0x2288] ;  /* 0x0022880001147983 */ /* 0x000ee60000300a00 */
[----:B--2---:R0:W-:Y:S01]  /*48730*/  STL.64 [R1+0x2218], R26 ;  /* 0x0022181a01007387 */ /* 0x0041e20000100a00 */
[C---:B---3--:R-:W-:Y:S03]  /*48740*/  HMMA.16816.F32.BF16 R20, R16.reuse, R26, R20 ;  /* 0x0000001a1014723c */ /* 0x048fe60000041814 */
[----:B0-----:R-:W2:Y:S11]  /*48750*/  LDL.LU.64 R26, [R1+0x8] ;  /* 0x00000800011a7983 */ /* 0x001eb60000300a00 */
[----:B------:R-:W-:Y:S09]  /*48760*/  @!UPT UIADD3 URZ, URZ, URZ, URZ ;  /* 0x0000003f3f3ff290 */ /* 0x000ff2000fffe03f */
[----:B------:R-:W-:Y:S01]  /*48770*/  STL.64 [R1+0x380], R20 ;  /* 0x0003801401007387 */ /* 0x000fe20000100a00 */
[----:B------:R-:W-:Y:S03]  /*48780*/  STL.64 [R1+0x388], R22 ;  /* 0x0003881601007387 */ /* 0x000fe60000100a00 */
[----:B--2---:R0:W-:Y:S04]  /*48790*/  STL.64 [R1+0x2230], R26 ;  /* 0x0022301a01007387 */ /* 0x0041e80000100a00 */
[----:B0-----:R-:W2:Y:S01]  /*487a0*/  LDL.LU.64 R26, [R1+0x18] ;  /* 0x00001800011a7983 */ /* 0x001ea20000300a00 */
[----:B------:R-:W-:Y:S03]  /*487b0*/  HMMA.16816.F32.BF16 R12, R16, R6, R12 ;  /* 0x00000006100c723c */ /* 0x000fe6000004180c */
[----:B--2---:R0:W-:Y:S01]  /*487c0*/  STL.64 [R1+0x2248], R26 ;  /* 0x0022481a01007387 */ /* 0x0041e20000100a00 */
[----:B------:R-:W2:Y:S02]  /*487d0*/  LDL.LU R20, [R1+0x2a0] ;  /* 0x0002a00001147983 */ /* 0x000ea40000300800 */
[----:B------:R-:W2:Y:S02]  /*487e0*/  LDL.LU R21, [R1+0x2a4] ;  /* 0x0002a40001157983 */ /* 0x000ea40000300800 */
[----:B------:R-:W2:Y:S01]  /*487f0*/  LDL.LU R22, [R1+0x2a8] ;  /* 0x0002a80001167983 */ /* 0x000ea20000300800 */
[----:B------:R-:W2:Y:S01]  /*48800*/  LDL.LU R23, [R1+0x2ac] ;  /* 0x0002ac0001177983 */ /* 0x000ea20000300800 */
[----:B0-----:R-:W-:-:S02]  /*48810*/  IMAD.MOV.U32 R26, RZ, RZ, R9 ;  /* 0x000000ffff1a7224 */ /* 0x001fc400078e0009 */
[----:B------:R-:W-:Y:S02]  /*48820*/  IMAD.MOV.U32 R27, RZ, RZ, R8 ;  /* 0x000000ffff1b7224 */ /* 0x000fe400078e0008 */
[----:B------:R-:W3:Y:S01]  /*48830*/  LDL.LU R8, [R1+0x360] ;  /* 0x0003600001087983 */ /* 0x000ee20000300800 */
        /* <DEDUP_REMOVED lines=8> */
[----:B------:R-:W-:Y:S02]  /*488c0*/  STL.64 [R1+0x2d0], R12 ;  /* 0x0002d00c01007387 */ /* 0x000fe40000100a00 */
[----:B------:R0:W-:Y:S02]  /*488d0*/  STL.64 [R1+0x2d8], R14 ;  /* 0x0002d80e01007387 */ /* 0x0001e40000100a00 */
[----:B0-----:R-:W3:Y:S01]  /*488e0*/  LDL.LU.64 R14, [R1+0x2280] ;  /* 0x00228000010e7983 */ /* 0x001ee20000300a00 */
        /* <DEDUP_REMOVED lines=12> */
[C---:B---3--:R-:W-:Y:S01]  /*489b0*/  HMMA.16816.F32.BF16 R8, R16.reuse, R14, R8 ;  /* 0x0000000e1008723c */ /* 0x048fe20000041808 */
        /* <DEDUP_REMOVED lines=14> */
[----:B0-----:R-:W3:Y:S02]  /*48aa0*/  LDL.LU.64 R10, [R1+0x2278] ;  /* 0x00227800010a7983 */ /* 0x001ee40000300a00 */
[----:B---3--:R-:W-:Y:S02]  /*48ab0*/  HMMA.16816.F32.BF16 R16, R16, R10, R20 ;  /* 0x0000000a1010723c */ /* 0x008fe40000041814 */
[----:B------:R-:W3:Y:S01]  /*48ac0*/  LDL.LU.64 R22, [R1+0x2270] ;  /* 0x0022700001167983 */ /* 0x000ee20000300a00 */
[----:B------:R-:W3:Y:S11]  /*48ad0*/  LDL.LU.64 R20, [R1+0x2268] ;  /* 0x0022680001147983 */ /* 0x000ef60000300a00 */
[----:B------:R-:W-:Y:S09]  /*48ae0*/  @!UPT UIADD3 URZ, URZ, URZ, URZ ;  /* 0x0000003f3f3ff290 */ /* 0x000ff2000fffe03f */
[----:B------:R-:W-:Y:S01]  /*48af0*/  STL.64 [R1+0x200], R16 ;  /* 0x0002001001007387 */ /* 0x000fe20000100a00 */
[----:B------:R0:W-:Y:S02]  /*48b00*/  STL.64 [R1+0x208], R18 ;  /* 0x0002081201007387 */ /* 0x0001e40000100a00 */
[----:B0-----:R-:W-:Y:S02]  /*48b10*/  IMAD.MOV.U32 R18, RZ, RZ, R3 ;  /* 0x000000ffff127224 */ /* 0x001fe400078e0003 */
[----:B------:R-:W-:-:S07]  /*48b20*/  IMAD.MOV.U32 R19, RZ, RZ, R0 ;  /* 0x000000ffff137224 */ /* 0x000fce00078e0000 */
[C---:B---3--:R-:W-:Y:S01]  /*48b30*/  HMMA.16816.F32.BF16 R16, R20.reuse, R18, R24 ;  /* 0x000000121410723c */ /* 0x048fe20000041818 */
        /* <DEDUP_REMOVED lines=35> */
[----:B------:R-:W4:Y:S11]  /*48d70*/  LDL.LU.64 R4, [R1+0x2208] ;  /* 0x0022080001047983 */ /* 0x000f360000300a00 */
[----:B------:R-:W-:Y:S10]  /*48d80*/  @!UPT UIADD3 URZ, URZ, URZ, URZ ;  /* 0x0000003f3f3ff290 */ /* 0x000ff4000fffe03f */
        /* <DEDUP_REMOVED lines=12> */
[----:B----4-:R0:W-:Y:S02]  /*48e50*/  STL.64 [R1+0x2188], R4 ;  /* 0x0021880401007387 */ /* 0x0101e40000100a00 */
[----:B0-----:R-:W4:Y:S01]  /*48e60*/  LDL.LU R4, [R1+0x1f0] ;  /* 0x0001f00001047983 */ /* 0x001f220000300800 */
[----:B------:R-:W4:Y:S02]  /*48e70*/  LDL.LU R5, [R1+0x1f4] ;  /* 0x0001f40001057983 */ /* 0x000f240000300800 */
[----:B------:R-:W4:Y:S02]  /*48e80*/  LDL.LU R6, [R1+0x1f8] ;  /* 0x0001f80001067983 */ /* 0x000f240000300800 */
[----:B------:R-:W4:Y:S01]  /*48e90*/  LDL.LU R7, [R1+0x1fc] ;  /* 0x0001fc0001077983 */ /* 0x000f220000300800 */
[C---:B--2---:R-:W-:Y:S11]  /*48ea0*/  HMMA.16816.F32.BF16 R24, R20.reuse, R14, R24 ;  /* 0x0000000e1418723c */ /* 0x044ff60000041818 */
[----:B------:R-:W-:Y:S11]  /*48eb0*/  @!UPT UIADD3 URZ, URZ, URZ, URZ ;  /* 0x0000003f3f3ff290 */ /* 0x000ff6000fffe03f */
[----:B------:R-:W-:Y:S01]  /*48ec0*/  @!UPT UIADD3 URZ, URZ, URZ, URZ ;  /* 0x0000003f3f3ff290 */ /* 0x000fe2000fffe03f */
[----:B------:R-:W-:Y:S01]  /*48ed0*/  STL.64 [R1+0x4b0], R24 ;  /* 0x0004b01801007387 */ /* 0x000fe20000100a00 */
[----:B------:R0:W-:Y:S03]  /*48ee0*/  STL.64 [R1+0x4b8], R26 ;  /* 0x0004b81a01007387 */ /* 0x0001e60000100a00 */
[----:B0-----:R-:W4:Y:S01]  /*48ef0*/  LDL.LU.64 R26, [R1+0x21e0] ;  /* 0x0021e000011a7983 */ /* 0x001f220000300a00 */
[----:B------:R-:W4:Y:S02]  /*48f00*/  LDL.LU.64 R24, [R1+0x21d8] ;  /* 0x0021d80001187983 */ /* 0x000f240000300a00 */
        /* <DEDUP_REMOVED lines=10> */
[----:B------:R-:W3:Y:S02]  /*48fb0*/  LDL.LU R14, [R1+0x1e8] ;  /* 0x0001e800010e7983 */ /* 0x000ee40000300800 */
[----:B------:R-:W3:Y:S02]  /*48fc0*/  LDL.LU R15, [R1+0x1ec] ;  /* 0x0001ec00010f7983 */ /* 0x000ee40000300800 */
[----:B---3--:R0:W-:Y:S01]  /*48fd0*/  STL.64 [R1+0x21c8], R14 ;  /* 0x0021c80e01007387 */ /* 0x0081e20000100a00 */
[----:B--2---:R-:W-:Y:S03]  /*48fe0*/  STL.64 [R1+0x21c0], R12 ;  /* 0x0021c00c01007387 */ /* 0x004fe60000100a00 */
[----:B0-----:R-:W4:Y:S01]  /*48ff0*/  LDL.LU.64 R14, [R1+0x48] ;  /* 0x00004800010e7983 */ /* 0x001f220000300a00 */
[----:B------:R0:W-:Y:S03]  /*49000*/  STL.64 [R1+0x2198], R10 ;  /* 0x0021980a01007387 */ /* 0x0001e60000100a00 */
[----:B0-----:R-:W2:Y:S02]  /*49010*/  LDL.LU.64 R10, [R1+0x38] ;  /* 0x00003800010a7983 */ /* 0x001ea40000300a00 */
[----:B------:R0:W-:Y:S02]  /*49020*/  STL.64 [R1+0x230], R16 ;  /* 0x0002301001007387 */ /* 0x0001e40000100a00 */
[----:B------:R1:W-:Y:S01]  /*49030*/  STL.64 [R1+0x238], R18 ;  /* 0x0002381201007387 */ /* 0x0003e20000100a00 */
[----:B0-----:R-:W3:Y:S01]  /*49040*/  LDL.LU R16, [R1+0x340] ;  /* 0x0003400001107983 */ /* 0x001ee20000300800 */
[----:B------:R-:W3:Y:S02]  /*49050*/  LDL.LU R17, [R1+0x344] ;  /* 0x0003440001117983 */ /* 0x000ee40000300800 */
[----:B-1----:R-:W2:Y:S02]  /*49060*/  LDL.LU R18, [R1+0x348] ;  /* 0x0003480001127983 */ /* 0x002ea40000300800 */
[----:B------:R-:W2:Y:S02]  /*49070*/  LDL.LU R19, [R1+0x34c] ;  /* 0x00034c0001137983 */ /* 0x000ea40000300800 */
[----:B--2---:R0:W-:Y:S01]  /*49080*/  STL.64 [R1+0x2110], R18 ;  /* 0x0021101201007387 */ /* 0x0041e20000100a00 */
[----:B---3--:R-:W-:Y:S02]  /*49090*/  STL.64 [R1+0x2108], R16 ;  /* 0x0021081001007387 */ /* 0x008fe40000100a00 */
[----:B0-----:R-:W-:-:S02]  /*490a0*/  IMAD.MOV.U32 R18, RZ, RZ, R0 ;  /* 0x000000ffff127224 */ /* 0x001fc400078e0000 */
[----:B------:R-:W-:Y:S01]  /*490b0*/  IMAD.MOV.U32 R19, RZ, RZ, R3 ;  /* 0x000000ffff137224 */ /* 0x000fe200078e0003 */
[----:B------:R-:W2:Y:S01]  /*490c0*/  LDL.LU R0, [R1+0x21d4] ;  /* 0x0021d40001007983 */ /* 0x000ea20000300800 */
[----:B------:R-:W3:Y:S02]  /*490d0*/  LDL.LU R3, [R1+0x21d0] ;  /* 0x0021d00001037983 */ /* 0x000ee40000300800 */
[----:B------:R-:W2:Y:S01]  /*490e0*/  LDL R23, [R1+0x5c4] ;  /* 0x0005c40001177983 */ /* 0x000ea20000100800 */
[C---:B----4-:R-:W-:Y:S01]  /*490f0*/  HMMA.16816.F32.BF16 R4, R24.reuse, R14, R4 ;  /* 0x0000000e1804723c */ /* 0x050fe20000041804 */
[----:B--2---:R-:W-:Y:S11]  /*49100*/  STL [R1+0x211c], R23 ;  /* 0x00211c1701007387 */ /* 0x004ff60000100800 */
[----:B------:R-:W-:Y:S11]  /*49110*/  @!UPT UIADD3 URZ, URZ, URZ, URZ ;  /* 0x0000003f3f3ff290 */ /* 0x000ff6000fffe03f */
[----:B------:R0:W-:Y:S02]  /*49120*/  STL.64 [R1+0x5b0], R4 ;  /* 0x0005b00401007387 */ /* 0x0001e40000100a00 */
[----:B------:R-:W-:Y:S02]  /*49130*/  STL.64 [R1+0x5b8], R6 ;  /* 0x0005b80601007387 */ /* 0x000fe40000100a00 */
[----:B0-----:R-:W-:Y:S02]  /*49140*/  IMAD.MOV.U32 R5, RZ, RZ, R14 ;  /* 0x000000ffff057224 */ /* 0x001fe400078e000e */
[----:B------:R-:W-:Y:S02]  /*49150*/  IMAD.MOV.U32 R4, RZ, RZ, R15 ;  /* 0x000000ffff047224 */ /* 0x000fe400078e000f */
[----:B------:R-:W2:Y:S01]  /*49160*/  LDL.LU.64 R14, [R1+0x21c8] ;  /* 0x0021c800010e7983 */ /* 0x000ea20000300a00 */
[----:B------:R-:W2:Y:S02]  /*49170*/  LDL.LU.64 R12, [R1+0x21c0] ;  /* 0x0021c000010c7983 */ /* 0x000ea40000300a00 */
[----:B--2---:R-:W-:Y:S11]  /*49180*/  HMMA.16816.F32.BF16 R12, R24, R10, R12 ;  /* 0x0000000a180c723c */ /* 0x004ff6000004180c */
        /* <DEDUP_REMOVED lines=8> */
[----:B------:R-:W-:-:S02]  /*49210*/  IMAD.MOV.U32 R7, RZ, RZ, R10 ;  /* 0x000000ffff077224 */ /* 0x000fc400078e000a */
[----:B------:R-:W-:Y:S01]  /*49220*/  IMAD.MOV.U32 R6, RZ, RZ, R11 ;  /* 0x000000ffff067224 */ /* 0x000fe200078e000b */
[----:B------:R0:W-:Y:S02]  /*49230*/  STL.64 [R1+0x2128], R22 ;  /* 0x0021281601007387 */ /* 0x0001e40000100a00 */
[----:B--2---:R-:W-:Y:S07]  /*49240*/  HMMA.16816.F32.BF16 R8, R24, R22, R12 ;  /* 0x000000161808723c */ /* 0x004fee000004180c */
[----:B0-----:R-:W-:-:S02]  /*49250*/  IMAD.MOV.U32 R22, RZ, RZ, R7 ;  /* 0x000000ffff167224 */ /* 0x001fc400078e0007 */
[----:B------:R-:W-:Y:S11]  /*49260*/  IMAD.MOV.U32 R23, RZ, RZ, R6 ;  /* 0x000000ffff177224 */ /* 0x000ff600078e0006 */
[----:B------:R-:W-:Y:S03]  /*49270*/  @!UPT UIADD3 URZ, URZ, URZ, URZ ;  /* 0x0000003f3f3ff290 */ /* 0x000fe6000fffe03f */
[----:B------:R0:W-:Y:S01]  /*49280*/  STL.64 [R1+0x590], R8 ;  /* 0x0005900801007387 */ /* 0x0001e20000100a00 */
[----:B------:R1:W-:Y:S02]  /*49290*/  STL.64 [R1+0x598], R10 ;  /* 0x0005980a01007387 */ /* 0x0003e40000100a00 */
[----:B------:R2:W-:Y:S01]  /*492a0*/  STL.64 [R1+0x2140], R22 ;  /* 0x0021401601007387 */ /* 0x0005e20000100a00 */
[----:B0-----:R-:W4:Y:S01]  /*492b0*/  LDL.LU R8, [R1+0x1b0] ;  /* 0x0001b00001087983 */ /* 0x001f220000300800 */
[----:B------:R-:W4:Y:S02]  /*492c0*/  LDL.LU R9, [R1+0x1b4] ;  /* 0x0001b40001097983 */ /* 0x000f240000300800 */
[----:B-1----:R-:W3:Y:S02]  /*492d0*/  LDL.LU R10, [R1+0x1b8] ;  /* 0x0001b800010a7983 */ /* 0x002ee40000300800 */
[----:B------:R-:W3:Y:S02]  /*492e0*/  LDL.LU R11, [R1+0x1bc] ;  /* 0x0001bc00010b7983 */ /* 0x000ee40000300800 */
[----:B--2---:R-:W-:-:S02]  /*492f0*/  IMAD.MOV.U32 R22, RZ, RZ, R5 ;  /* 0x000000ffff167224 */ /* 0x004fc400078e0005 */
[----:B------:R-:W-:Y:S01]  /*49300*/  IMAD.MOV.U32 R23, RZ, RZ, R4 ;  /* 0x000000ffff177224 */ /* 0x000fe200078e0004 */
[----:B---3--:R-:W-:Y:S01]  /*49310*/  STL.64 [R1+0x21a8], R10 ;  /* 0x0021a80a01007387 */ /* 0x008fe20000100a00 */
[----:B----4-:R0:W-:Y:S03]  /*49320*/  STL.64 [R1+0x21a0], R8 ;  /* 0x0021a00801007387 */ /* 0x0101e60000100a00 */
[----:B0-----:R-:W2:Y:S01]  /*49330*/  LDL.LU R8, [R1+0x1c0] ;  /* 0x0001c00001087983 */ /* 0x001ea20000300800 */
[----:B------:R-:W2:Y:S02]  /*49340*/  LDL.LU R9, [R1+0x1c4] ;  /* 0x0001c40001097983 */ /* 0x000ea40000300800 */
[----:B------:R-:W2:Y:S02]  /*49350*/  LDL.LU R10, [R1+0x1c8] ;  /* 0x0001c800010a7983 */ /* 0x000ea40000300800 */
[----:B------:R-:W2:Y:S01]  /*49360*/  LDL.LU R11, [R1+0x1cc] ;  /* 0x0001cc00010b7983 */ /* 0x000ea20000300800 */
[----:B------:R-:W3:Y:S01]  /*49370*/  LDL.LU.64 R6, [R1+0x28] ;  /* 0x0000280001067983 */ /* 0x000ee20000300a00 */
[----:B------:R-:W4:Y:S02]  /*49380*/  LDL.LU R12, [R1+0x1a0] ;  /* 0x0001a000010c7983 */ /* 0x000f240000300800 */
[----:B------:R-:W4:Y:S02]  /*49390*/  LDL.LU R13, [R1+0x1a4] ;  /* 0x0001a400010d7983 */ /* 0x000f240000300800 */
[----:B------:R-:W4:Y:S01]  /*493a0*/  LDL.LU R14, [R1+0x1a8] ;  /* 0x0001a800010e7983 */ /* 0x000f220000300800 */
[----:B------:R-:W4:Y:S01]  /*493b0*/  LDL.LU R15, [R1+0x1ac] ;  /* 0x0001ac00010f7983 */ /* 0x000f220000300800 */
[----:B------:R0:W-:Y:S02]  /*493c0*/  STL.64 [R1+0x2168], R22 ;  /* 0x0021681601007387 */ /* 0x0001e40000100a00 */
[----:B------:R-:W3:Y:S02]  /*493d0*/  LDL.LU R20, [R1+0xc0] ;  /* 0x0000c00001147983 */ /* 0x000ee40000300800 */
        /* <DEDUP_REMOVED lines=34> */
[----:B------:R0:W-:Y:S01]  /*49600*/  STL.64 [R1+0x1f0], R8 ;  /* 0x0001f00801007387 */ /* 0x0001e20000100a00 */
[----:B------:R1:W-:Y:S02]  /*49610*/  STL.64 [R1+0x1f8], R10 ;  /* 0x0001f80a01007387 */ /* 0x0003e40000100a00 */
[----:B0-----:R-:W-:Y:S01]  /*49620*/  IMAD.MOV.U32 R9, RZ, RZ, R6 ;  /* 0x000000ffff097224 */ /* 0x001fe200078e0006 */
[----:B-1----:R-:W3:Y:S01]  /*49630*/  LDL.LU.64 R10, [R1+0x2198] ;  /* 0x00219800010a7983 */ /* 0x002ee20000300a00 */
[----:B------:R-:W-:Y:S02]  /*49640*/  IMAD.MOV.U32 R8, RZ, RZ, R7 ;  /* 0x000000ffff087224 */ /* 0x000fe400078e0007 */
[----:B------:R-:W4:Y:S02]  /*49650*/  LDL.LU.64 R6, [R1+0x2190] ;  /* 0x0021900001067983 */ /* 0x000f240000300a00 */
[----:B------:R-:W2:Y:S01]  /*49660*/  LDL.LU.64 R4, [R1+0x2188] ;  /* 0x0021880001047983 */ /* 0x000ea20000300a00 */
[C---:B----4-:R-:W-:Y:S11]  /*49670*/  HMMA.16816.F32.BF16 R12, R24.reuse, R6, R12 ;  /* 0x00000006180c723c */ /* 0x050ff6000004180c */
[----:B------:R-:W-:Y:S11]  /*49680*/  @!UPT UIADD3 URZ, URZ, URZ, URZ ;  /* 0x0000003f3f3ff290 */ /* 0x000ff6000fffe03f */
[----:B------:R-:W-:Y:S01]  /*49690*/  @!UPT UIADD3 URZ, URZ, URZ, URZ ;  /* 0x0000003f3f3ff290 */ /* 0x000fe2000fffe03f */
[----:B------:R-:W-:Y:S01]  /*496a0*/  STL.64 [R1+0x1e0], R12 ;  /* 0x0001e00c01007387 */ /* 0x000fe20000100a00 */
[----:B------:R0:W-:Y:S03]  /*496b0*/  STL.64 [R1+0x1e8], R14 ;  /* 0x0001e80e01007387 */ /* 0x0001e60000100a00 */
[----:B0-----:R-:W4:Y:S02]  /*496c0*/  LDL.LU.64 R14, [R1+0x2180] ;  /* 0x00218000010e7983 */ /* 0x001f240000300a00 */
[----:B----4-:R-:W-:Y:S11]  /*496d0*/  HMMA.16816.F32.BF16 R20, R24, R14, R20 ;  /* 0x0000000e1814723c */ /* 0x010ff60000041814 */
[----:B------:R-:W-:Y:S11]  /*496e0*/  @!UPT UIADD3 URZ, URZ, URZ, URZ ;  /* 0x0000003f3f3ff290 */ /* 0x000ff6000fffe03f */
[----:B------:R-:W-:Y:S01]  /*496f0*/  @!UPT UIADD3 URZ, URZ, URZ, URZ ;  /* 0x0000003f3f3ff290 */ /* 0x000fe2000fffe03f */
[----:B------:R-:W-:Y:S01]  /*49700*/  STL.64 [R1+0x1d0], R20 ;  /* 0x0001d01401007387 */ /* 0x000fe20000100a00 */
[----:B------:R0:W-:Y:S03]  /*49710*/  STL.64 [R1+0x1d8], R22 ;  /* 0x0001d81601007387 */ /* 0x0001e60000100a00 */
[----:B0-----:R-:W4:Y:S01]  /*49720*/  LDL.LU.64 R22, [R1+0x2178] ;  /* 0x0021780001167983 */ /* 0x001f220000300a00 */
[----:B------:R-:W4:Y:S02]  /*49730*/  LDL.LU.64 R20, [R1+0x2170] ;  /* 0x0021700001147983 */ /* 0x000f240000300a00 */
[----:B------:R0:W-:Y:S02]  /*49740*/  STL.64 [R1+0x2100], R14 ;  /* 0x0021000e01007387 */ /* 0x0001e40000100a00 */
[----:B---3--:R-:W-:Y:S02]  /*49750*/  IMAD.MOV.U32 R13, RZ, RZ, R10 ;  /* 0x000000ffff0d7224 */ /* 0x008fe400078e000a */
[----:B------:R-:W-:-:S02]  /*49760*/  IMAD.MOV.U32 R12, RZ, RZ, R11 ;  /* 0x000000ffff0c7224 */ /* 0x000fc400078e000b */
[----:B0-----:R-:W-:Y:S02]  /*49770*/  IMAD.MOV.U32 R14, RZ, RZ, R9 ;  /* 0x000000ffff0e7224 */ /* 0x001fe400078e0009 */
[----:B------:R-:W-:Y:S01]  /*49780*/  IMAD.MOV.U32 R15, RZ, RZ, R8 ;  /* 0x000000ffff0f7224 */ /* 0x000fe200078e0008 */
[----:B----4-:R-:W-:Y:S01]  /*49790*/  HMMA.16816.F32.BF16 R24, R24, R10, R20 ;  /* 0x0000000a1818723c */ /* 0x010fe20000041814 */
[----:B------:R-:W2:Y:S11]  /*497a0*/  LDL.LU.64 R22, [R1+0x2168] ;  /* 0x0021680001167983 */ /* 0x000eb60000300a00 */
[----:B------:R-:W-:Y:S11]  /*497b0*/  @!UPT UIADD3 URZ, URZ, URZ, URZ ;  /* 0x0000003f3f3ff290 */ /* 0x000ff6000fffe03f */
[----:B------:R0:W-:Y:S01]  /*497c0*/  STL.64 [R1+0x4c0], R24 ;  /* 0x0004c01801007387 */ /* 0x0001e20000100a00 */
[----:B------:R1:W-:Y:S02]  /*497d0*/  STL.64 [R1+0x4c8], R26 ;  /* 0x0004c81a01007387 */ /* 0x0003e40000100a00 */
[----:B------:R-:W2:Y:S02]  /*497e0*/  LDL.LU.64 R10, [R1+0x2160] ;  /* 0x00216000010a7983 */ /* 0x000ea40000300a00 */
[----:B------:R-:W2:Y:S01]  /*497f0*/  LDL.LU.64 R8, [R1+0x2158] ;  /* 0x0021580001087983 */ /* 0x000ea20000300a00 */
        /* <DEDUP_REMOVED lines=19> */
[----:B------:R-:W3:Y:S11]  /*49930*/  LDL.LU.64 R18, [R1+0x2120] ;  /* 0x0021200001127983 */ /* 0x000ef60000300a00 */
[----:B------:R-:W-:Y:S10]  /*49940*/  @!UPT UIADD3 URZ, URZ, URZ, URZ ;  /* 0x0000003f3f3ff290 */ /* 0x000ff4000fffe03f */
[----:B------:R-:W-:Y:S01]  /*49950*/  STL.64 [R1+0xc0], R20 ;  /* 0x0000c01401007387 */ /* 0x000fe20000100a00 */
[----:B------:R0:W-:Y:S03]  /*49960*/  STL.64 [R1+0xc8], R22 ;  /* 0x0000c81601007387 */ /* 0x0001e60000100a00 */
[----:B0-----:R-:W2:Y:S01]  /*49970*/  LDL.LU R23, [R1+0x211c] ;  /* 0x00211c0001177983 */ /* 0x001ea20000300800 */
[----:B---3--:R-:W-:Y:S03]  /*49980*/  HMMA.16816.F32.BF16 R16, R8, R18, R24 ;  /* 0x000000120810723c */ /* 0x008fe60000041818 */
[----:B--2---:R-:W0:Y:S04]  /*49990*/  LDSM.16.MT88.4 R24, [R23+0x16000] ;  /* 0x016000001718783b */ /* 0x004e280000004200 */
[----:B0-----:R0:W-:Y:S11]  /*499a0*/  STL.64 [R1+0x20e0], R26 ;  /* 0x0020e01a01007387 */ /* 0x0011f60000100a00 */
[----:B------:R-:W-:Y:S05]  /*499b0*/  @!UPT UIADD3 URZ, URZ, URZ, URZ ;  /* 0x0000003f3f3ff290 */ /* 0x000fea000fffe03f */
[----:B------:R-:W-:Y:S02]  /*499c0*/  STL.64 [R1+0xb0], R16 ;  /* 0x0000b01001007387 */ /* 0x000fe40000100a00 */
[----:B------:R-:W-:Y:S02]  /*499d0*/  STL.64 [R1+0xb8], R18 ;  /* 0x0000b81201007387 */ /* 0x000fe40000100a00 */
[----:B------:R1:W-:Y:S01]  /*499e0*/  STL.64 [R1+0x20d8], R24 ;  /* 0x0020d81801007387 */ /* 0x0003e20000100a00 */
[----:B------:R-:W2:Y:S01]  /*499f0*/  LDSM.16.M88.4 R16, [R5+0x80] ;  /* 0x000080000510783b */ /* 0x000ea20000000200 */
[----:B0-----:R-:W-:Y:S02]  /*49a00*/  IMAD.MOV.U32 R26, RZ, RZ, R13 ;  /* 0x000000ffff1a7224 */ /* 0x001fe400078e000d */
[----:B------:R-:W-:Y:S02]  /*49a10*/  IMAD.MOV.U32 R27, RZ, RZ, R12 ;  /* 0x000000ffff1b7224 */ /* 0x000fe400078e000c */
[----:B-1----:R-:W-:-:S03]  /*49a20*/  IMAD.MOV.U32 R24, RZ, RZ, R2 ;  /* 0x000000ffff187224 */ /* 0x002fc600078e0002 */
[----:B------:R0:W-:Y:S01]  /*49a30*/  STL.64 [R1+0x20f8], R26 ;  /* 0x0020f81a01007387 */ /* 0x0001e20000100a00 */
[----:B------:R-:W3:Y:S02]  /*49a40*/  LDL.LU R2, [R1+0x2118] ;  /* 0x0021180001027983 */ /* 0x000ee40000300800 */
[----:B------:R-:W4:Y:S01]  /*49a50*/  LDL.LU R25, [R1+0x464] ;  /* 0x0004640001197983 */ /* 0x000f220000300800 */
[----:B0-----:R-:W4:Y:S01]  /*49a60*/  LDL.LU R26, [R1+0x468] ;  /* 0x00046800011a7983 */ /* 0x001f220000300800 */
[----:B------:R-:W4:Y:S02]  /*49a70*/  LDL.LU R27, [R1+0x46c] ;  /* 0x00046c00011b7983 */ /* 0x000f240000300800 */
[----:B------:R-:W-:Y:S02]  /*49a80*/  STL [R1+0x20d0], R23 ;  /* 0x0020d01701007387 */ /* 0x000fe40000100800 */
[----:B------:R-:W4:Y:S02]  /*49a90*/  LDL.LU R20, [R1+0x220] ;  /* 0x0002200001147983 */ /* 0x000f240000300800 */
[----:B------:R-:W-:Y:S01]  /*49aa0*/  IMAD.MOV.U32 R21, RZ, RZ, R3 ;  /* 0x000000ffff157224 */ /* 0x000fe200078e0003 */
[----:B--2---:R-:W-:Y:S01]  /*49ab0*/  STL.64 [R1+0x60], R16 ;  /* 0x0000601001007387 */ /* 0x004fe20000100a00 */
[----:B------:R0:W-:Y:S02]  /*49ac0*/  STL.64 [R1+0x68], R18 ;  /* 0x0000681201007387 */ /* 0x0001e40000100a00 */
[----:B------:R-:W-:Y:S01]  /*49ad0*/  IMAD.MOV.U32 R3, RZ, RZ, R16 ;  /* 0x000000ffff037224 */ /* 0x000fe200078e0010 */
[----:B0-----:R-:W2:Y:S01]  /*49ae0*/  LDL.LU.64 R18, [R1+0x2110] ;  /* 0x0021100001127983 */ /* 0x001ea20000300a00 */
[----:B------:R-:W-:-:S02]  /*49af0*/  IMAD.MOV.U32 R23, RZ, RZ, R0 ;  /* 0x000000ffff177224 */ /* 0x000fc400078e0000 */
[----:B---3--:R-:W-:Y:S02]  /*49b00*/  IMAD.MOV.U32 R22, RZ, RZ, R2 ;  /* 0x000000ffff167224 */ /* 0x008fe400078e0002 */
[----:B------:R-:W-:Y:S02]  /*49b10*/  IMAD.MOV.U32 R2, RZ, RZ, R17 ;  /* 0x000000ffff027224 */ /* 0x000fe400078e0011 */
[----:B------:R-:W2:Y:S03]  /*49b20*/  LDL.LU.64 R16, [R1+0x2108] ;  /* 0x0021080001107983 */ /* 0x000ea60000300a00 */
[C---:B----4-:R-:W-:Y:S01]  /*49b30*/  HMMA.16816.F32.BF16 R12, R8.reuse, R14, R20 ;  /* 0x0000000e080c723c */ /* 0x050fe20000041814 */
[----:B------:R-:W0:Y:S11]  /*49b40*/  LDSM.16.M88.4 R20, [R5+0x2080] ;  /* 0x002080000514783b */ /* 0x000e360000000200 */
[----:B------:R-:W-:Y:S11]  /*49b50*/  @!UPT UIADD3 URZ, URZ, URZ, URZ ;  /* 0x0000003f3f3ff290 */ /* 0x000ff6000fffe03f */
[----:B------:R-:W-:Y:S01]  /*49b60*/  STL.64 [R1+0xa0], R12 ;  /* 0x0000a00c01007387 */ /* 0x000fe20000100a00 */
[----:B------:R-:W-:Y:S02]  /*49b70*/  STL.64 [R1+0xa8], R14 ;  /* 0x0000a80e01007387 */ /* 0x000fe40000100a00 */
[----:B------:R-:W1:Y:S01]  /*49b80*/  LDSM.16.M88.4 R12, [R5+0x4080] ;  /* 0x00408000050c783b */ /* 0x000e620000000200 */
[----:B0-----:R1:W-:Y:S03]  /*49b90*/  STL.64 [R1+0x50], R20 ;  /* 0x0000501401007387 */ /* 0x0013e60000100a00 */
[----:B------:R-:W-:Y:S02]  /*49ba0*/  STL.64 [R1+0x58], R22 ;  /* 0x0000581601007387 */ /* 0x000fe40000100a00 */
[----:B-1----:R-:W-:Y:S01]  /*49bb0*/  IMAD.MOV.U32 R20, RZ, RZ, R12 ;  /* 0x000000ffff147224 */ /* 0x002fe200078e000c */
[----:B--2---:R-:W-:Y:S11]  /*49bc0*/  HMMA.16816.F32.BF16 R16, R8, R6, R16 ;  /* 0x000000060810723c */ /* 0x004ff60000041810 */
[----:B------:R-:W-:Y:S11]  /*49bd0*/  @!UPT UIADD3 URZ, URZ, URZ, URZ ;  /* 0x0000003f3f3ff290 */ /* 0x000ff6000fffe03f */
[----:B------:R-:W-:Y:S01]  /*49be0*/  @!UPT UIADD3 URZ, URZ, URZ, URZ ;  /* 0x0000003f3f3ff290 */ /* 0x000fe2000fffe03f */
[----:B------:R-:W-:Y:S01]  /*49bf0*/  STL.64 [R1+0x90], R16 ;  /* 0x0000901001007387 */ /* 0x000fe20000100a00 */
[----:B------:R-:W-:Y:S02]  /*49c00*/  STL.64 [R1+0x98], R18 ;  /* 0x0000981201007387 */ /* 0x000fe40000100a00 */
[----:B------:R-:W-:Y:S02]  /*49c10*/  STL.64 [R1+0x40], R12 ;  /* 0x0000400c01007387 */ /* 0x000fe40000100a00 */
[----:B------:R-:W-:Y:S01]  /*49c20*/  STL.64 [R1+0x48], R14 ;  /* 0x0000480e01007387 */ /* 0x000fe20000100a00 */
[----:B------:R0:W-:Y:S04]  /*49c30*/  STL [R1+0x20d4], R20 ;  /* 0x0020d41401007387 */ /* 0x0001e80000100800 */
[----:B0-----:R-:W2:Y:S01]  /*49c40*/  LDL.LU R20, [R1+0x320] ;  /* 0x0003200001147983 */ /* 0x001ea20000300800 */
[----:B------:R-:W2:Y:S02]  /*49c50*/  LDL.LU R21, [R1+0x324] ;  /* 0x0003240001157983 */ /* 0x000ea40000300800 */
[----:B------:R-:W3:Y:S02]  /*49c60*/  LDL.LU R22, [R1+0x328] ;  /* 0x0003280001167983 */ /* 0x000ee40000300800 */
[----:B------:R-:W3:Y:S02]  /*49c70*/  LDL.LU R23, [R1+0x32c] ;  /* 0x00032c0001177983 */ /* 0x000ee40000300800 */
[----:B------:R-:W-:-:S02]  /*49c80*/  IMAD.MOV.U32 R7, RZ, RZ, R13 ;  /* 0x000000ffff077224 */ /* 0x000fc400078e000d */
[----:B------:R-:W-:Y:S02]  /*49c90*/  IMAD.MOV.U32 R0, RZ, RZ, R15 ;  /* 0x000000ffff007224 */ /* 0x000fe400078e000f */
[----:B------:R-:W0:Y:S04]  /*49ca0*/  LDSM.16.M88.4 R12, [R5+0x6080] ;  /* 0x00608000050c783b */ /* 0x000e280000000200 */
[----:B---3--:R-:W-:Y:S01]  /*49cb0*/  STL.64 [R1+0x20f0], R22 ;  /* 0x0020f01601007387 */ /* 0x008fe20000100a00 */
[----:B--2---:R1:W-:Y:S03]  /*49cc0*/  STL.64 [R1+0x20e8], R20 ;  /* 0x0020e81401007387 */ /* 0x0043e60000100a00 */
[----:B-1----:R-:W2:Y:S01]  /*49cd0*/  LDL.LU R20, [R1+0x330] ;  /* 0x0003300001147983 */ /* 0x002ea20000300800 */
[----:B------:R-:W-:Y:S02]  /*49ce0*/  STL [R1+0x1cc4], R0 ;  /* 0x001cc40001007387 */ /* 0x000fe40000100800 */
[----:B0-----:R-:W-:Y:S02]  /*49cf0*/  STL.64 [R1+0x30], R12 ;  /* 0x0000300c01007387 */ /* 0x001fe40000100a00 */
[----:B------:R0:W-:Y:S02]  /*49d00*/  STL.64 [R1+0x38], R14 ;  /* 0x0000380e01007387 */ /* 0x0001e40000100a00 */
[----:B0-----:R-:W3:Y:S01]  /*49d10*/  LDL.LU.64 R14, [R1+0x2100] ;  /* 0x00210000010e7983 */ /* 0x001ee20000300a00 */
[----:B------:R-:W-:-:S02]  /*49d20*/  IMAD.MOV.U32 R16, RZ, RZ, R12 ;  /* 0x000000ffff107224 */ /* 0x000fc400078e000c */
[----:B------:R-:W-:Y:S02]  /*49d30*/  IMAD.MOV.U32 R0, RZ, RZ, R13 ;  /* 0x000000ffff007224 */ /* 0x000fe400078e000d */
[----:B------:R-:W-:Y:S02]  /*49d40*/  IMAD.MOV.U32 R21, RZ, RZ, R29 ;  /* 0x000000ffff157224 */ /* 0x000fe400078e001d */
[----:B------:R-:W-:Y:S02]  /*49d50*/  IMAD.MOV.U32 R22, RZ, RZ, R28 ;  /* 0x000000ffff167224 */ /* 0x000fe400078e001c */
[----:B------:R-:W-:Y:S01]  /*49d60*/  IMAD.MOV.U32 R23, RZ, RZ, R4 ;  /* 0x000000ffff177224 */ /* 0x000fe200078e0004 */
[C---:B---3--:R-:W-:Y:S01]  /*49d70*/  HMMA.16816.F32.BF16 R12, R8.reuse, R14, R24 ;  /* 0x0000000e080c723c */ /* 0x048fe20000041818 */
[----:B------:R-:W2:Y:S01]  /*49d80*/  LDL.LU.64 R26, [R1+0x20f8] ;  /* 0x0020f800011a7983 */ /* 0x000ea20000300a00 */
[----:B------:R-:W3:Y:S06]  /*49d90*/  LDL R19, [R1+0x13a4] ;  /* 0x0013a40001137983 */ /* 0x000eec0000100800 */
[----:B--2---:R-:W-:Y:S01]  /*49da0*/  HMMA.16816.F32.BF16 R24, R8, R26, R20 ;  /* 0x0000001a0818723c */ /* 0x004fe20000041814 */
[----:B---3--:R-:W-:Y:S11]  /*49db0*/  STL [R1+0x2088], R19 ;  /* 0x0020881301007387 */ /* 0x008ff60000100800 */
[----:B------:R-:W-:Y:S03]  /*49dc0*/  @!UPT UIADD3 URZ, URZ, URZ, URZ ;  /* 0x0000003f3f3ff290 */ /* 0x000fe6000fffe03f */
[----:B------:R-:W-:Y:S02]  /*49dd0*/  STL.64 [R1+0x360], R12 ;  /* 0x0003600c01007387 */ /* 0x000fe40000100a00 */
[----:B------:R-:W-:Y:S02]  /*49de0*/  STL.64 [R1+0x368], R14 ;  /* 0x0003680e01007387 */ /* 0x000fe40000100a00 */
[----:B------:R-:W2:Y:S01]  /*49df0*/  LDL.LU.64 R22, [R1+0x20f0] ;  /* 0x0020f00001167983 */ /* 0x000ea20000300a00 */
[----:B------:R-:W2:Y:S04]  /*49e00*/  LDL.LU.64 R20, [R1+0x20e8] ;  /* 0x0020e80001147983 */ /* 0x000ea80000300a00 */
[----:B------:R-:W-:Y:S04]  /*49e10*/  LDSM.16.M88.4 R12, [R5+0x8080] ;  /* 0x00808000050c783b */ /* 0x000fe80000000200 */
[----:B------:R-:W-:Y:S01]  /*49e20*/  STL.64 [R1+0x70], R24 ;  /* 0x0000701801007387 */ /* 0x000fe20000100a00 */
[----:B------:R-:W-:Y:S02]  /*49e30*/  STL.64 [R1+0x78], R26 ;  /* 0x0000781a01007387 */ /* 0x000fe40000100a00 */
[----:B------:R-:W0:Y:S02]  /*49e40*/  LDSM.16.M88.4 R24, [R5+0xa080] ;  /* 0x00a080000518783b */ /* 0x000e240000000200 */
[----:B0-----:R-:W-:Y:S02]  /*49e50*/  STL.64 [R1+0x10], R24 ;  /* 0x0000101801007387 */ /* 0x001fe40000100a00 */
[----:B------:R0:W-:Y:S02]  /*49e60*/  STL.64 [R1+0x18], R26 ;  /* 0x0000181a01007387 */ /* 0x0001e40000100a00 */
[----:B------:R-:W-:-:S02]  /*49e70*/  IMAD.MOV.U32 R6, RZ, RZ, R24 ;  /* 0x000000ffff067224 */ /* 0x000fc400078e0018 */
[----:B------:R-:W-:Y:S01]  /*49e80*/  IMAD.MOV.U32 R4, RZ, RZ, R25 ;  /* 0x000000ffff047224 */ /* 0x000fe200078e0019 */
[----:B0-----:R-:W2:Y:S01]  /*49e90*/  LDL.LU.64 R26, [R1+0x20e0] ;  /* 0x0020e000011a7983 */ /* 0x001ea20000300a00 */
[----:B------:R-:W2:Y:S02]  /*49ea0*/  LDL.LU.64 R24, [R1+0x20d8] ;  /* 0x0020d80001187983 */ /* 0x000ea40000300a00 */
[----:B------:R-:W-:Y:S02]  /*49eb0*/  IMAD.MOV.U32 R8, RZ, RZ, R3 ;  /* 0x000000ffff087224 */ /* 0x000fe400078e0003 */
[----:B------:R-:W-:-:S07]  /*49ec0*/  IMAD.MOV.U32 R9, RZ, RZ, R2 ;  /* 0x000000ffff097224 */ /* 0x000fce00078e0002 */
[----:B--2---:R-:W-:Y:S01]  /*49ed0*/  HMMA.16816.F32.BF16 R8, R24, R8, R20 ;  /* 0x000000081808723c */ /* 0x004fe20000041814 */
[----:B------:R-:W2:Y:S11]  /*49ee0*/  LDL.LU R20, [R1+0x20d4] ;  /* 0x0020d40001147983 */ /* 0x000eb60000300800 */
[----:B------:R-:W-:Y:S11]  /*49ef0*/  @!UPT UIADD3 URZ, URZ, URZ, URZ ;  /* 0x0000003f3f3ff290 */ /* 0x000ff6000fffe03f */
[----:B------:R-:W-:Y:S01]  /*49f00*/  @!UPT UIADD3 URZ, URZ, URZ, URZ ;  /* 0x0000003f3f3ff290 */ /* 0x000fe2000fffe03f */
[----:B------:R-:W-:Y:S02]  /*49f10*/  IMAD.MOV.U32 R29, RZ, RZ, R8 ;  /* 0x000000ffff1d7224 */ /* 0x000fe400078e0008 */
[----:B------:R-:W-:Y:S02]  /*49f20*/  IMAD.MOV.U32 R28, RZ, RZ, R9 ;  /* 0x000000ffff1c7224 */ /* 0x000fe400078e0009 */
[----:B------:R-:W-:Y:S02]  /*49f30*/  IMAD.MOV.U32 R8, RZ, RZ, R16 ;  /* 0x000000ffff087224 */ /* 0x000fe400078e0010 */
[----:B------:R-:W-:-:S05]  /*49f40*/  IMAD.MOV.U32 R9, RZ, RZ, R0 ;  /* 0x000000ffff097224 */ /* 0x000fca00078e0000 */
[----:B------:R0:W-:Y:S01]  /*49f50*/  STL.64 [R1+0x20a0], R8 ;  /* 0x0020a00801007387 */ /* 0x0001e20000100a00 */
[----:B------:R-:W3:Y:S02]  /*49f60*/  LDL.LU R16, [R1+0x2e0] ;  /* 0x0002e00001107983 */ /* 0x000ee40000300800 */
[----:B------:R-:W3:Y:S02]  /*49f70*/  LDL.LU R17, [R1+0x2e4] ;  /* 0x0002e40001117983 */ /* 0x000ee40000300800 */
[----:B------:R-:W4:Y:S01]  /*49f80*/  LDL.LU R18, [R1+0x2e8] ;  /* 0x0002e80001127983 */ /* 0x000f220000300800 */
[----:B------:R-:W4:Y:S01]  /*49f90*/  LDL.LU R19, [R1+0x2ec] ;  /* 0x0002ec0001137983 */ /* 0x000f220000300800 */
[----:B------:R-:W-:Y:S02]  /*49fa0*/  IMAD.MOV.U32 R3, RZ, RZ, R10 ;  /* 0x000000ffff037224 */ /* 0x000fe400078e000a */
[----:B0-----:R-:W-:Y:S02]  /*49fb0*/  IMAD.MOV.U32 R9, RZ, RZ, R7 ;  /* 0x000000ffff097224 */ /* 0x001fe400078e0007 */
[----:B------:R-:W-:-:S02]  /*49fc0*/  IMAD.MOV.U32 R2, RZ, RZ, R11 ;  /* 0x000000ffff027224 */ /* 0x000fc400078e000b */
[----:B--2---:R-:W-:Y:S02]  /*49fd0*/  IMAD.MOV.U32 R8, RZ, RZ, R20 ;  /* 0x000000ffff087224 */ /* 0x004fe400078e0014 */
[----:B------:R-:W0:Y:S04]  /*49fe0*/  LDSM.16.M88.4 R20, [R5+0xc080] ;  /* 0x00c080000514783b */ /* 0x000e280000000200 */
[----:B------:R1:W-:Y:S04]  /*49ff0*/  STL.64 [R1+0x20b8], R8 ;  /* 0x0020b80801007387 */ /* 0x0003e80000100a00 */
[----:B-1----:R-:W2:Y:S01]  /*4a000*/  LDL.LU R8, [R1+0x310] ;  /* 0x0003100001087983 */ /* 0x002ea20000300800 */
[----:B------:R-:W2:Y:S02]  /*4a010*/  LDL.LU R9, [R1+0x314] ;  /* 0x0003140001097983 */ /* 0x000ea40000300800 */
[----:B------:R-:W2:Y:S02]  /*4a020*/  LDL.LU R10, [R1+0x318] ;  /* 0x00031800010a7983 */ /* 0x000ea40000300800 */
[----:B------:R-:W2:Y:S01]  /*4a030*/  LDL.LU R11, [R1+0x31c] ;  /* 0x00031c00010b7983 */ /* 0x000ea20000300800 */
[----:B----4-:R-:W-:Y:S01]  /*4a040*/  STL.64 [R1+0x2098], R18 ;  /* 0x0020981201007387 */ /* 0x010fe20000100a00 */
[----:B---3--:R1:W-:Y:S03]  /*4a050*/  STL.64 [R1+0x2090], R16 ;  /* 0x0020901001007387 */ /* 0x0083e60000100a00 */
[----:B-1----:R-:W3:Y:S01]  /*4a060*/  LDL.LU R16, [R1+0x2f0] ;  /* 0x0002f00001107983 */ /* 0x002ee20000300800 */
[----:B------:R-:W3:Y:S02]  /*4a070*/  LDL.LU R17, [R1+0x2f4] ;  /* 0x0002f40001117983 */ /* 0x000ee40000300800 */
[----:B------:R-:W4:Y:S02]  /*4a080*/  LDL.LU R18, [R1+0x2f8] ;  /* 0x0002f80001127983 */ /* 0x000f240000300800 */
[----:B------:R-:W4:Y:S02]  /*4a090*/  LDL.LU R19, [R1+0x2fc] ;  /* 0x0002fc0001137983 */ /* 0x000f240000300800 */
        /* <DEDUP_REMOVED lines=8> */
[----:B-1----:R-:W2:Y:S01]  /*4a120*/  LDL.64 R16, [R1+0x50] ;  /* 0x0000500001107983 */ /* 0x002ea20000100a00 */
[----:B------:R-:W-:Y:S02]  /*4a130*/  STL.64 [R1+0x20], R12 ;  /* 0x0000200c01007387 */ /* 0x000fe40000100a00 */
[----:B------:R-:W-:Y:S02]  /*4a140*/  STL.64 [R1+0x28], R14 ;  /* 0x0000280e01007387 */ /* 0x000fe40000100a00 */
[----:B------:R1:W-:Y:S01]  /*4a150*/  STL [R1+0x1cc0], R2 ;  /* 0x001cc00201007387 */ /* 0x0003e20000100800 */
[----:B------:R-:W-:Y:S01]  /*4a160*/  STL [R1+0x1cbc], R28 ;  /* 0x001cbc1c01007387 */ /* 0x000fe20000100800 */
[----:B------:R-:W-:Y:S02]  /*4a170*/  STL [R1+0x1cb8], R29 ;  /* 0x001cb81d01007387 */ /* 0x000fe40000100800 */
[----:B------:R-:W-:Y:S02]  /*4a180*/  STL [R1+0x1ca0], R3 ;  /* 0x001ca00301007387 */ /* 0x000fe40000100800 */
[----:B0-----:R-:W-:Y:S01]  /*4a190*/  STL.64 [R1], R20 ;  /* 0x0000001401007387 */ /* 0x001fe20000100a00 */
[----:B------:R0:W-:Y:S01]  /*4a1a0*/  STL.64 [R1+0x8], R22 ;  /* 0x0000081601007387 */ /* 0x0001e20000100a00 */
[----:B------:R-:W-:-:S02]  /*4a1b0*/  IMAD.MOV.U32 R0, RZ, RZ, R21 ;  /* 0x000000ffff007224 */ /* 0x000fc400078e0015 */
[----:B-1----:R-:W-:Y:S01]  /*4a1c0*/  IMAD.MOV.U32 R2, RZ, RZ, R20 ;  /* 0x000000ffff027224 */ /* 0x002fe200078e0014 */
[----:B0-----:R-:W3:Y:S01]  /*4a1d0*/  LDL.LU R23, [R1+0x20d0] ;  /* 0x0020d00001177983 */ /* 0x001ee20000300800 */
[----:B------:R-:W4:Y:S01]  /*4a1e0*/  LDL.LU.64 R18, [R1+0x20c8] ;  /* 0x0020c80001127983 */ /* 0x000f220000300a00 */
[----:B--2---:R-:W-:Y:S01]  /*4a1f0*/  HMMA.16816.F32.BF16 R8, R24, R16, R8 ;  /* 0x000000101808723c */ /* 0x004fe20000041808 */
[----:B------:R-:W-:Y:S02]  /*4a200*/  IMAD.MOV.U32 R21, RZ, RZ, R16 ;  /* 0x000000ffff157224 */ /* 0x000fe400078e0010 */
[----:B------:R-:W-:Y:S02]  /*4a210*/  IMAD.MOV.U32 R20, RZ, RZ, R17 ;  /* 0x000000ffff147224 */ /* 0x000fe400078e0011 */
[----:B------:R-:W4:Y:S11]  /*4a220*/  LDL.LU.64 R16, [R1+0x20c0] ;  /* 0x0020c00001107983 */ /* 0x000f360000300a00 */
[----:B------:R-:W-:Y:S07]  /*4a230*/  @!UPT UIADD3 URZ, URZ, URZ, URZ ;  /* 0x0000003f3f3ff290 */ /* 0x000fee000fffe03f */
[----:B------:R0:W-:Y:S01]  /*4a240*/  STL [R1+0x344], R9 ;  /* 0x0003440901007387 */ /* 0x0001e20000100800 */
[----:B------:R-:W-:Y:S02]  /*4a250*/  STL.64 [R1+0x348], R10 ;  /* 0x0003480a01007387 */ /* 0x000fe40000100a00 */
[----:B------:R-:W-:Y:S02]  /*4a260*/  IMAD.MOV.U32 R3, RZ, RZ, R8 ;  /* 0x000000ffff037224 */ /* 0x000fe400078e0008 */
[----:B0-----:R-:W4:Y:S01]  /*4a270*/  LDL.LU.64 R8, [R1+0x20b8] ;  /* 0x0020b80001087983 */ /* 0x001f220000300a00 */
[----:B------:R0:W-:Y:S02]  /*4a280*/  STL.64 [R1+0x2078], R20 ;  /* 0x0020781401007387 */ /* 0x0001e40000100a00 */
[----:B0-----:R-:W-:Y:S02]  /*4a290*/  IMAD.MOV.U32 R20, RZ, RZ, R6 ;  /* 0x000000ffff147224 */ /* 0x001fe400078e0006 */
[----:B------:R-:W-:-:S02]  /*4a2a0*/  IMAD.MOV.U32 R21, RZ, RZ, R4 ;  /* 0x000000ffff157224 */ /* 0x000fc400078e0004 */
[----:B------:R-:W0:Y:S04]  /*4a2b0*/  LDSM.16.M88.4 R4, [R5+0xe080] ;  /* 0x00e080000504783b */ /* 0x000e280000000200 */
[----:B------:R-:W-:Y:S04]  /*4a2c0*/  STL [R1+0x1cc8], R3 ;  /* 0x001cc80301007387 */ /* 0x000fe80000100800 */
[----:B0-----:R-:W-:Y:S01]  /*4a2d0*/  STL [R1+0x1cd0], R6 ;  /* 0x001cd00601007387 */ /* 0x001fe20000100800 */
[----:B------:R-:W-:Y:S02]  /*4a2e0*/  STL [R1+0x1ccc], R7 ;  /* 0x001ccc0701007387 */ /* 0x000fe40000100800 */
[----:B------:R0:W-:Y:S02]  /*4a2f0*/  STL.64 [R1+0x2080], R4 ;  /* 0x0020800401007387 */ /* 0x0001e40000100a00 */
[----:B0-----:R-:W2:Y:S01]  /*4a300*/  LDL.LU R4, [R1+0x4a0] ;  /* 0x0004a00001047983 */ /* 0x001ea20000300800 */
[----:B------:R-:W2:Y:S02]  /*4a310*/  LDL.LU R5, [R1+0x4a4] ;  /* 0x0004a40001057983 */ /* 0x000ea40000300800 */
[----:B------:R-:W2:Y:S02]  /*4a320*/  LDL.LU R6, [R1+0x4a8] ;  /* 0x0004a80001067983 */ /* 0x000ea40000300800 */
[----:B------:R-:W2:Y:S01]  /*4a330*/  LDL.LU R7, [R1+0x4ac] ;  /* 0x0004ac0001077983 */ /* 0x000ea20000300800 */
[C---:B----4-:R-:W-:Y:S01]  /*4a340*/  HMMA.16816.F32.BF16 R8, R24.reuse, R8, R16 ;  /* 0x000000081808723c */ /* 0x050fe20000041810 */
[----:B------:R-:W4:Y:S01]  /*4a350*/  LDL.LU.64 R18, [R1+0x20b0] ;  /* 0x0020b00001127983 */ /* 0x000f220000300a00 */
[----:B------:R-:W4:Y:S11]  /*4a360*/  LDL.LU.64 R16, [R1+0x20a8] ;  /* 0x0020a80001107983 */ /* 0x000f360000300a00 */
[----:B------:R-:W-:Y:S10]  /*4a370*/  @!UPT UIADD3 URZ, URZ, URZ, URZ ;  /* 0x0000003f3f3ff290 */ /* 0x000ff4000fffe03f */
[----:B------:R0:W-:Y:S01]  /*4a380*/  STL.64 [R1+0x330], R8 ;  /* 0x0003300801007387 */ /* 0x0001e20000100a00 */
[----:B------:R4:W-:Y:S03]  /*4a390*/  STL.64 [R1+0x338], R10 ;  /* 0x0003380a01007387 */ /* 0x0009e60000100a00 */
[----:B0-----:R-:W4:Y:S02]  /*4a3a0*/  LDL.LU.64 R8, [R1+0x20a0] ;  /* 0x0020a00001087983 */ /* 0x001f240000300a00 */
[C---:B----4-:R-:W-:Y:S02]  /*4a3b0*/  HMMA.16816.F32.BF16 R8, R24.reuse, R8, R16 ;  /* 0x000000081808723c */ /* 0x050fe40000041810 */
[----:B------:R-:W4:Y:S01]  /*4a3c0*/  LDL.LU.64 R18, [R1+0x2098] ;  /* 0x0020980001127983 */ /* 0x000f220000300a00 */
[----:B------:R-:W4:Y:S11]  /*4a3d0*/  LDL.LU.64 R16, [R1+0x2090] ;  /* 0x0020900001107983 */ /* 0x000f360000300a00 */
[----:B------:R-:W-:Y:S09]  /*4a3e0*/  @!UPT UIADD3 URZ, URZ, URZ, URZ ;  /* 0x0000003f3f3ff290 */ /* 0x000ff2000fffe03f */
[----:B------:R-:W-:Y:S01]  /*4a3f0*/  STL.64 [R1+0x320], R8 ;  /* 0x0003200801007387 */ /* 0x000fe20000100a00 */
[----:B------:R-:W-:Y:S02]  /*4a400*/  STL.64 [R1+0x328], R10 ;  /* 0x0003280a01007387 */ /* 0x000fe40000100a00 */
[----:B---3--:R-:W0:Y:S02]  /*4a410*/  LDSM.16.MT88.4 R8, [R23+0x16080] ;  /* 0x016080001708783b */ /* 0x008e240000004200 */
[----:B0-----:R-:W-:Y:S02]  /*4a420*/  STL.64 [R1+0x2070], R10 ;  /* 0x0020700a01007387 */ /* 0x001fe40000100a00 */
[----:B------:R-:W-:Y:S01]  /*4a430*/  STL.64 [R1+0x2068], R8 ;  /* 0x0020680801007387 */ /* 0x000fe20000100a00 */
[----:B----4-:R-:W-:Y:S11]  /*4a440*/  HMMA.16816.F32.BF16 R16, R24, R12, R16 ;  /* 0x0000000c1810723c */ /* 0x010ff60000041810 */
[----:B------:R-:W-:Y:S11]  /*4a450*/  @!UPT UIADD3 URZ, URZ, URZ, URZ ;  /* 0x0000003f3f3ff290 */ /* 0x000ff6000fffe03f */
[----:B------:R-:W-:Y:S01]  /*4a460*/  @!UPT UIADD3 URZ, URZ, URZ, URZ ;  /* 0x0000003f3f3ff290 */ /* 0x000fe2000fffe03f */
[----:B------:R-:W-:Y:S01]  /*4a470*/  STL.64 [R1+0x310], R16 ;  /* 0x0003101001007387 */ /* 0x000fe20000100a00 */
[----:B------:R0:W-:Y:S03]  /*4a480*/  STL.64 [R1+0x318], R18 ;  /* 0x0003181201007387 */ /* 0x0001e60000100a00 */
[----:B0-----:R-:W3:Y:S01]  /*4a490*/  LDL.LU R19, [R1+0x2088] ;  /* 0x0020880001137983 */ /* 0x001ee20000300800 */
[----:B------:R-:W-:Y:S02]  /*4a4a0*/  IMAD.MOV.U32 R8, RZ, RZ, R2 ;  /* 0x000000ffff087224 */ /* 0x000fe400078e0002 */
[----:B------:R-:W-:Y:S02]  /*4a4b0*/  IMAD.MOV.U32 R9, RZ, RZ, R0 ;  /* 0x000000ffff097224 */ /* 0x000fe400078e0000 */
[----:B------:R-:W-:Y:S02]  /*4a4c0*/  IMAD.MOV.U32 R2, RZ, RZ, R12 ;  /* 0x000000ffff027224 */ /* 0x000fe400078e000c */
[----:B------:R-:W-:-:S02]  /*4a4d0*/  IMAD.MOV.U32 R0, RZ, RZ, R13 ;  /* 0x000000ffff007224 */ /* 0x000fc400078e000d */
[----:B---3--:R-:W0:Y:S02]  /*4a4e0*/  LDSM.16.MT88.4 R12, [R19+0x16000] ;  /* 0x01600000130c783b */ /* 0x008e240000004200 */
[----:B------:R-:W1:Y:S02]  /*4a4f0*/  LDSM.16.MT88.4 R16, [R19+0x16080] ;  /* 0x016080001310783b */ /* 0x000e640000004200 */
[----:B0-----:R-:W-:Y:S02]  /*4a500*/  STL.64 [R1+0x1ff0], R14 ;  /* 0x001ff00e01007387 */ /* 0x001fe40000100a00 */
[----:B------:R0:W-:Y:S02]  /*4a510*/  STL.64 [R1+0x1fe8], R12 ;  /* 0x001fe80c01007387 */ /* 0x0001e40000100a00 */
[----:B0-----:R-:W3:Y:S01]  /*4a520*/  LDL.LU R12, [R1+0x530] ;  /* 0x00053000010c7983 */ /* 0x001ee20000300800 */
[----:B------:R-:W3:Y:S02]  /*4a530*/  LDL.LU R13, [R1+0x534] ;  /* 0x00053400010d7983 */ /* 0x000ee40000300800 */
[----:B------:R-:W3:Y:S02]  /*4a540*/  LDL.LU R14, [R1+0x538] ;  /* 0x00053800010e7983 */ /* 0x000ee40000300800 */
[----:B------:R-:W3:Y:S01]  /*4a550*/  LDL.LU R15, [R1+0x53c] ;  /* 0x00053c00010f7983 */ /* 0x000ee20000300800 */
[C---:B--2---:R-:W-:Y:S01]  /*4a560*/  HMMA.16816.F32.BF16 R20, R24.reuse, R20, R4 ;  /* 0x000000141814723c */ /* 0x044fe20000041804 */
[----:B------:R-:W2:Y:S11]  /*4a570*/  LDL.LU.64 R4, [R1+0x2080] ;  /* 0x0020800001047983 */ /* 0x000eb60000300a00 */
[----:B------:R-:W-:Y:S11]  /*4a580*/  @!UPT UIADD3 URZ, URZ, URZ, URZ ;  /* 0x0000003f3f3ff290 */ /* 0x000ff6000fffe03f */
[----:B------:R0:W-:Y:S01]  /*4a590*/  STL.64 [R1+0x300], R20 ;  /* 0x0003001401007387 */ /* 0x0001e20000100a00 */
[----:B------:R-:W-:Y:S03]  /*4a5a0*/  STL.64 [R1+0x308], R22 ;  /* 0x0003081601007387 */ /* 0x000fe60000100a00 */
[----:B0-----:R-:W4:Y:S01]  /*4a5b0*/  LDL.LU.64 R20, [R1+0x2078] ;  /* 0x0020780001147983 */ /* 0x001f220000300a00 */
[----:B------:R-:W2:Y:S02]  /*4a5c0*/  LDL R28, [R1+0x13a0] ;  /* 0x0013a000011c7983 */ /* 0x000ea40000100800 */
[----:B-1----:R-:W-:Y:S02]  /*4a5d0*/  STL.64 [R1+0x1f78], R18 ;  /* 0x001f781201007387 */ /* 0x002fe40000100a00 */
[----:B------:R0:W-:Y:S02]  /*4a5e0*/  STL.64 [R1+0x1f70], R16 ;  /* 0x001f701001007387 */ /* 0x0001e40000100a00 */
[----:B0-----:R-:W2:Y:S01]  /*4a5f0*/  LDL.64 R16, [R1+0x60] ;  /* 0x0000600001107983 */ /* 0x001ea20000100a00 */
[----:B---3--:R-:W-:Y:S03]  /*4a600*/  HMMA.16816.F32.BF16 R8, R24, R8, R12 ;  /* 0x000000081808723c */ /* 0x008fe6000004180c */
[----:B------:R-:W3:Y:S11]  /*4a610*/  LDL.LU R12, [R1+0x180] ;  /* 0x00018000010c7983 */ /* 0x000ef60000300800 */
[----:B------:R-:W-:Y:S09]  /*4a620*/  @!UPT UIADD3 URZ, URZ, URZ, URZ ;  /* 0x0000003f3f3ff290 */ /* 0x000ff2000fffe03f */
[----:B------:R0:W-:Y:S01]  /*4a630*/  STL.64 [R1+0x2f0], R8 ;  /* 0x0002f00801007387 */ /* 0x0001e20000100a00 */
[----:B------:R1:W-:Y:S02]  /*4a640*/  STL.64 [R1+0x2f8], R10 ;  /* 0x0002f80a01007387 */ /* 0x0003e40000100a00 */
[----:B------:R-:W3:Y:S02]  /*4a650*/  LDL.LU R13, [R1+0x184] ;  /* 0x00018400010d7983 */ /* 0x000ee40000300800 */
[----:B------:R-:W2:Y:S01]  /*4a660*/  LDL.LU R14, [R1+0x188] ;  /* 0x00018800010e7983 */ /* 0x000ea20000300800 */
[----:B------:R-:W2:Y:S04]  /*4a670*/  LDL.LU R15, [R1+0x18c] ;  /* 0x00018c00010f7983 */ /* 0x000ea80000300800 */
[----:B0-----:R-:W4:Y:S01]  /*4a680*/  LDL.LU R8, [R1+0x520] ;  /* 0x0005200001087983 */ /* 0x001f220000300800 */
[----:B------:R-:W4:Y:S02]  /*4a690*/  LDL.LU R9, [R1+0x524] ;  /* 0x0005240001097983 */ /* 0x000f240000300800 */
[----:B-1----:R-:W4:Y:S02]  /*4a6a0*/  LDL.LU R10, [R1+0x528] ;  /* 0x00052800010a7983 */ /* 0x002f240000300800 */
[----:B------:R-:W4:Y:S01]  /*4a6b0*/  LDL.LU R11, [R1+0x52c] ;  /* 0x00052c00010b7983 */ /* 0x000f220000300800 */
[----:B--2---:R-:W-:Y:S01]  /*4a6c0*/  STL.64 [R1+0x2028], R14 ;  /* 0x0020280e01007387 */ /* 0x004fe20000100a00 */
[----:B---3--:R0:W-:Y:S03]  /*4a6d0*/  STL.64 [R1+0x2020], R12 ;  /* 0x0020200c01007387 */ /* 0x0081e60000100a00 */
        /* <DEDUP_REMOVED lines=11> */
[----:B--2---:R4:W-:Y:S02]  /*4a790*/  STL.64 [R1+0x2048], R12 ;  /* 0x0020480c01007387 */ /* 0x0049e40000100a00 */
[----:B----4-:R-:W-:-:S02]  /*4a7a0*/  IMAD.MOV.U32 R12, RZ, RZ, R21 ;  /* 0x000000ffff0c7224 */ /* 0x010fc400078e0015 */
[----:B------:R-:W-:Y:S02]  /*4a7b0*/  IMAD.MOV.U32 R13, RZ, RZ, R20 ;  /* 0x000000ffff0d7224 */ /* 0x000fe400078e0014 */
[----:B------:R-:W0:Y:S04]  /*4a7c0*/  LDSM.16.MT88.4 R20, [R28+0x16000] ;  /* 0x016000001c14783b */ /* 0x000e280000004200 */
[----:B------:R1:W-:Y:S04]  /*4a7d0*/  STL.64 [R1+0x2060], R12 ;  /* 0x0020600c01007387 */ /* 0x0003e80000100a00 */
[----:B-1----:R-:W2:Y:S01]  /*4a7e0*/  LDL.LU R12, [R1+0x570] ;  /* 0x00057000010c7983 */ /* 0x002ea20000300800 */
[----:B------:R-:W2:Y:S02]  /*4a7f0*/  LDL.LU R13, [R1+0x574] ;  /* 0x00057400010d7983 */ /* 0x000ea40000300800 */
[----:B------:R-:W2:Y:S02]  /*4a800*/  LDL.LU R14, [R1+0x578] ;  /* 0x00057800010e7983 */ /* 0x000ea40000300800 */
[----:B------:R-:W2:Y:S01]  /*4a810*/  LDL.LU R15, [R1+0x57c] ;  /* 0x00057c00010f7983 */ /* 0x000ea20000300800 */
[----:B0-----:R-:W-:Y:S01]  /*4a820*/  STL.64 [R1+0x1ee0], R22 ;  /* 0x001ee01601007387 */ /* 0x001fe20000100a00 */
[----:B------:R0:W-:Y:S03]  /*4a830*/  STL.64 [R1+0x1ed8], R20 ;  /* 0x001ed81401007387 */ /* 0x0001e60000100a00 */
[----:B0-----:R-:W3:Y:S01]  /*4a840*/  LDL.64 R20, [R1+0x10] ;  /* 0x0000100001147983 */ /* 0x001ee20000100a00 */
[----:B------:R-:W-:Y:S03]  /*4a850*/  HMMA.16816.F32.BF16 R24, R24, R4, R8 ;  /* 0x000000041818723c */ /* 0x000fe60000041808 */
[----:B---3--:R0:W-:Y:S04]  /*4a860*/  STL.64 [R1+0x2058], R20 ;  /* 0x0020581401007387 */ /* 0x0081e80000100a00 */
[----:B0-----:R-:W3:Y:S01]  /*4a870*/  LDL.LU R20, [R1+0x560] ;  /* 0x0005600001147983 */ /* 0x001ee20000300800 */
[----:B------:R-:W3:Y:S02]  /*4a880*/  LDL.LU R21, [R1+0x564] ;  /* 0x0005640001157983 */ /* 0x000ee40000300800 */
[----:B------:R-:W3:Y:S02]  /*4a890*/  LDL.LU R22, [R1+0x568] ;  /* 0x0005680001167983 */ /* 0x000ee40000300800 */
[----:B------:R-:W3:Y:S01]  /*4a8a0*/  LDL.LU R23, [R1+0x56c] ;  /* 0x00056c0001177983 */ /* 0x000ee20000300800 */
[----:B------:R-:W2:Y:S01]  /*4a8b0*/  LDL.LU.64 R10, [R1+0x2070] ;  /* 0x00207000010a7983 */ /* 0x000ea20000300a00 */
[----:B------:R-:W2:Y:S02]  /*4a8c0*/  LDL.LU.64 R8, [R1+0x2068] ;  /* 0x0020680001087983 */ /* 0x000ea40000300a00 */
[----:B------:R0:W-:Y:S02]  /*4a8d0*/  STL.64 [R1+0x2030], R4 ;  /* 0x0020300401007387 */ /* 0x0001e40000100a00 */
[----:B0-----:R-:W4:Y:S05]  /*4a8e0*/  LDL.64 R4, [R1+0x30] ;  /* 0x0000300001047983 */ /* 0x001f2a0000100a00 */
[----:B------:R-:W-:Y:S02]  /*4a8f0*/  STL.64 [R1+0x250], R24 ;  /* 0x0002501801007387 */ /* 0x000fe40000100a00 */
[----:B------:R-:W-:Y:S02]  /*4a900*/  STL.64 [R1+0x258], R26 ;  /* 0x0002581a01007387 */ /* 0x000fe40000100a00 */
[----:B------:R-:W0:Y:S04]  /*4a910*/  LDSM.16.MT88.4 R24, [R28+0x16080] ;  /* 0x016080001c18783b */ /* 0x000e280000004200 */
[----:B0-----:R-:W-:Y:S01]  /*4a920*/  STL.64 [R1+0x1e68], R26 ;  /* 0x001e681a01007387 */ /* 0x001fe20000100a00 */
[----:B------:R0:W-:Y:S03]  /*4a930*/  STL.64 [R1+0x1e60], R24 ;  /* 0x001e601801007387 */ /* 0x0001e60000100a00 */
[----:B0-----:R-:W3:Y:S01]  /*4a940*/  LDL.64 R24, [R1+0x40] ;  /* 0x0000400001187983 */ /* 0x001ee20000100a00 */
[C---:B--2---:R-:W-:Y:S11]  /*4a950*/  HMMA.16816.F32.BF16 R12, R8.reuse, R16, R12 ;  /* 0x00000010080c723c */ /* 0x044ff6000004180c */
[----:B------:R-:W-:Y:S11]  /*4a960*/  @!UPT UIADD3 URZ, URZ, URZ, URZ ;  /* 0x0000003f3f3ff290 */ /* 0x000ff6000fffe03f */
[----:B------:R-:W-:Y:S01]  /*4a970*/  @!UPT UIADD3 URZ, URZ, URZ, URZ ;  /* 0x0000003f3f3ff290 */ /* 0x000fe2000fffe03f */
[----:B------:R0:W-:Y:S01]  /*4a980*/  STL.64 [R1+0x1c0], R12 ;  /* 0x0001c00c01007387 */ /* 0x0001e20000100a00 */
[----:B------:R3:W-:Y:S03]  /*4a990*/  STL.64 [R1+0x1c8], R14 ;  /* 0x0001c80e01007387 */ /* 0x0007e60000100a00 */
[----:B0-----:R-:W3:Y:S02]  /*4a9a0*/  LDL.LU.64 R12, [R1+0x2060] ;  /* 0x00206000010c7983 */ /* 0x001ee40000300a00 */
[C---:B---3--:R-:W-:Y:S02]  /*4a9b0*/  HMMA.16816.F32.BF16 R12, R8.reuse, R12, R20 ;  /* 0x0000000c080c723c */ /* 0x048fe40000041814 */
[----:B------:R-:W2:Y:S11]  /*4a9c0*/  LDL.LU.64 R20, [R1+0x2058] ;  /* 0x0020580001147983 */ /* 0x000eb60000300a00 */
[----:B------:R-:W-:Y:S10]  /*4a9d0*/  @!UPT UIADD3 URZ, URZ, URZ, URZ ;  /* 0x0000003f3f3ff290 */ /* 0x000ff4000fffe03f */
[----:B------:R-:W-:Y:S01]  /*4a9e0*/  STL.64 [R1+0x1b0], R12 ;  /* 0x0001b00c01007387 */ /* 0x000fe20000100a00 */
[----:B------:R0:W-:Y:S03]  /*4a9f0*/  STL.64 [R1+0x1b8], R14 ;  /* 0x0001b80e01007387 */ /* 0x0001e60000100a00 */
[----:B0-----:R-:W3:Y:S01]  /*4aa00*/  LDL.LU.64 R14, [R1+0x2050] ;  /* 0x00205000010e7983 */ /* 0x001ee20000300a00 */
[----:B------:R-:W3:Y:S02]  /*4aa10*/  LDL.LU.64 R12, [R1+0x2048] ;  /* 0x00204800010c7983 */ /* 0x000ee40000300a00 */
[----:B------:R-:W-:Y:S02]  /*4aa20*/  IMAD.MOV.U32 R23, RZ, RZ, R24 ;  /* 0x000000ffff177224 */ /* 0x000fe400078e0018 */
[----:B------:R-:W-:Y:S01]  /*4aa30*/  IMAD.MOV.U32 R22, RZ, RZ, R25 ;  /* 0x000000ffff167224 */ /* 0x000fe200078e0019 */
[----:B---3--:R-:W-:Y:S11]  /*4aa40*/  HMMA.16816.F32.BF16 R12, R8, R24, R12 ;  /* 0x00000018080c723c */ /* 0x008ff6000004180c */
[----:B------:R-:W-:Y:S11]  /*4aa50*/  @!UPT UIADD3 URZ, URZ, URZ, URZ ;  /* 0x0000003f3f3ff290 */ /* 0x000ff6000fffe03f */
[----:B------:R-:W-:Y:S01]  /*4aa60*/  @!UPT UIADD3 URZ, URZ, URZ, URZ ;  /* 0x0000003f3f3ff290 */ /* 0x000fe2000fffe03f */
[----:B------:R-:W-:Y:S01]  /*4aa70*/  STL.64 [R1+0x1a0], R12 ;  /* 0x0001a00c01007387 */ /* 0x000fe20000100a00 */
[----:B------:R0:W-:Y:S03]  /*4aa80*/  STL.64 [R1+0x1a8], R14 ;  /* 0x0001a80e01007387 */ /* 0x0001e60000100a00 */
[----:B0-----:R-:W3:Y:S01]  /*4aa90*/  LDL.LU.64 R14, [R1+0x2040] ;  /* 0x00204000010e7983 */ /* 0x001ee20000300a00 */
[----:B------:R-:W3:Y:S02]  /*4aaa0*/  LDL.LU.64 R12, [R1+0x2038] ;  /* 0x00203800010c7983 */ /* 0x000ee40000300a00 */
[----:B------:R-:W2:Y:S02]  /*4aab0*/  LDL.LU R24, [R1+0x4e0] ;  /* 0x0004e00001187983 */ /* 0x000ea40000300800 */
[----:B------:R-:W2:Y:S01]  /*4aac0*/  LDL.LU R25, [R1+0x4e4] ;  /* 0x0004e40001197983 */ /* 0x000ea20000300800 */
[----:B------:R-:W2:Y:S01]  /*4aad0*/  LDL.LU R26, [R1+0x4e8] ;  /* 0x0004e800011a7983 */ /* 0x000ea20000300800 */
[----:B------:R-:W2:Y:S02]  /*4aae0*/  LDL.LU R27, [R1+0x4ec] ;  /* 0x0004ec00011b7983 */ /* 0x000ea40000300800 */
[----:B----4-:R-:W-:-:S02]  /*4aaf0*/  IMAD.MOV.U32 R19, RZ, RZ, R4 ;  /* 0x000000ffff137224 */ /* 0x010fc400078e0004 */
[----:B------:R-:W-:Y:S01]  /*4ab00*/  IMAD.MOV.U32 R18, RZ, RZ, R5 ;  /* 0x000000ffff127224 */ /* 0x000fe200078e0005 */
[C---:B---3--:R-:W-:Y:S01]  /*4ab10*/  HMMA.16816.F32.BF16 R12, R8.reuse, R4, R12 ;  /* 0x00000004080c723c */ /* 0x048fe2000004180c */
[----:B--2---:R-:W-:Y:S01]  /*4ab20*/  STL.64 [R1+0x1f90], R26 ;  /* 0x001f901a01007387 */ /* 0x004fe20000100a00 */
[----:B------:R0:W-:Y:S02]  /*4ab30*/  STL.64 [R1+0x1f88], R24 ;  /* 0x001f881801007387 */ /* 0x0001e40000100a00 */
[----:B------:R-:W2:Y:S02]  /*4ab40*/  LDL.LU.64 R4, [R1+0x2030] ;  /* 0x0020300001047983 */ /* 0x000ea40000300a00 */
[----:B0-----:R-:W-:Y:S02]  /*4ab50*/  IMAD.MOV.U32 R24, RZ, RZ, R2 ;  /* 0x000000ffff187224 */ /* 0x001fe400078e0002 */
[----:B------:R-:W-:Y:S11]  /*4ab60*/  IMAD.MOV.U32 R25, RZ, RZ, R0 ;  /* 0x000000ffff197224 */ /* 0x000ff600078e0000 */
[----:B------:R-:W-:Y:S05]  /*4ab70*/  @!UPT UIADD3 URZ, URZ, URZ, URZ ;  /* 0x0000003f3f3ff290 */ /* 0x000fea000fffe03f */
[----:B------:R-:W-:Y:S02]  /*4ab80*/  IMAD.MOV.U32 R28, RZ, RZ, R14 ;  /* 0x000000ffff1c7224 */ /* 0x000fe400078e000e */
[----:B------:R-:W-:Y:S02]  /*4ab90*/  IMAD.MOV.U32 R29, RZ, RZ, R15 ;  /* 0x000000ffff1d7224 */ /* 0x000fe400078e000f */
[----:B------:R-:W-:Y:S02]  /*4aba0*/  IMAD.MOV.U32 R0, RZ, RZ, R12 ;  /* 0x000000ffff007224 */ /* 0x000fe400078e000c */
[----:B------:R-:W-:Y:S01]  /*4abb0*/  IMAD.MOV.U32 R2, RZ, RZ, R13 ;  /* 0x000000ffff027224 */ /* 0x000fe200078e000d */
[----:B------:R-:W3:Y:S01]  /*4abc0*/  LDL.LU.64 R14, [R1+0x2028] ;  /* 0x00202800010e7983 */ /* 0x000ee20000300a00 */
[----:B------:R-:W3:Y:S02]  /*4abd0*/  LDL.LU.64 R12, [R1+0x2020] ;  /* 0x00202000010c7983 */ /* 0x000ee40000300a00 */
[----:B------:R-:W-:Y:S02]  /*4abe0*/  STL.64 [R1+0x2000], R18 ;  /* 0x0020001201007387 */ /* 0x000fe40000100a00 */
[----:B------:R-:W-:Y:S01]  /*4abf0*/  STL.64 [R1+0x1ff8], R16 ;  /* 0x001ff81001007387 */ /* 0x000fe20000100a00 */
[----:B------:R-:W-:Y:S01]  /*4ac00*/  STL [R1+0x1df4], R29 ;  /* 0x001df41d01007387 */ /* 0x000fe20000100800 */
[----:B------:R-:W-:Y:S02]  /*4ac10*/  STL [R1+0x1df0], R28 ;  /* 0x001df01c01007387 */ /* 0x000fe40000100800 */
[----:B------:R-:W-:Y:S02]  /*4ac20*/  STL [R1+0x1ddc], R2 ;  /* 0x001ddc0201007387 */ /* 0x000fe40000100800 */
[----:B------:R-:W-:Y:S01]  /*4ac30*/  STL [R1+0x1dd8], R0 ;  /* 0x001dd80001007387 */ /* 0x000fe20000100800 */
[----:B---3--:R-:W-:Y:S11]  /*4ac40*/  HMMA.16816.F32.BF16 R12, R8, R24, R12 ;  /* 0x00000018080c723c */ /* 0x008ff6000004180c */
[----:B------:R-:W-:Y:S11]  /*4ac50*/  @!UPT UIADD3 URZ, URZ, URZ, URZ ;  /* 0x0000003f3f3ff290 */ /* 0x000ff6000fffe03f */
[----:B------:R-:W-:Y:S01]  /*4ac60*/  @!UPT UIADD3 URZ, URZ, URZ, URZ ;  /* 0x0000003f3f3ff290 */ /* 0x000fe2000fffe03f */
[----:B------:R-:W-:Y:S01]  /*4ac70*/  STL [R1+0x180], R12 ;  /* 0x0001800c01007387 */ /* 0x000fe20000100800 */
[----:B------:R0:W-:Y:S02]  /*4ac80*/  STL.64 [R1+0x1fa0], R24 ;  /* 0x001fa01801007387 */ /* 0x0001e40000100a00 */
[----:B------:R-:W-:Y:S02]  /*4ac90*/  IMAD.MOV.U32 R6, RZ, RZ, R13 ;  /* 0x000000ffff067224 */ /* 0x000fe400078e000d */
[----:B------:R-:W-:Y:S02]  /*4aca0*/  IMAD.MOV.U32 R7, RZ, RZ, R14 ;  /* 0x000000ffff077224 */ /* 0x000fe400078e000e */
[----:B------:R-:W-:Y:S01]  /*4acb0*/  IMAD.MOV.U32 R3, RZ, RZ, R15 ;  /* 0x000000ffff037224 */ /* 0x000fe200078e000f */
[----:B0-----:R-:W3:Y:S01]  /*4acc0*/  LDL.LU R24, [R1+0x500] ;  /* 0x0005000001187983 */ /* 0x001ee20000300800 */
[----:B------:R-:W3:Y:S02]  /*4acd0*/  LDL.LU R25, [R1+0x504] ;  /* 0x0005040001197983 */ /* 0x000ee40000300800 */
[----:B------:R-:W4:Y:S02]  /*4ace0*/  LDL.LU R26, [R1+0x508] ;  /* 0x00050800011a7983 */ /* 0x000f240000300800 */
[----:B------:R-:W4:Y:S01]  /*4acf0*/  LDL.LU R27, [R1+0x50c] ;  /* 0x00050c00011b7983 */ /* 0x000f220000300800 */
[----:B------:R-:W2:Y:S01]  /*4ad00*/  LDL.LU R12, [R1+0x120] ;  /* 0x00012000010c7983 */ /* 0x000ea20000300800 */
[----:B------:R-:W2:Y:S02]  /*4ad10*/  LDL.LU R13, [R1+0x124] ;  /* 0x00012400010d7983 */ /* 0x000ea40000300800 */
[----:B------:R-:W2:Y:S02]  /*4ad20*/  LDL.LU R14, [R1+0x128] ;  /* 0x00012800010e7983 */ /* 0x000ea40000300800 */
[----:B------:R-:W2:Y:S02]  /*4ad30*/  LDL.LU R15, [R1+0x12c] ;  /* 0x00012c00010f7983 */ /* 0x000ea40000300800 */
[----:B--2---:R-:W-:Y:S01]  /*4ad40*/  STL.64 [R1+0x2010], R14 ;  /* 0x0020100e01007387 */ /* 0x004fe20000100a00 */
[----:B------:R-:W-:Y:S02]  /*4ad50*/  STL.64 [R1+0x2008], R12 ;  /* 0x0020080c01007387 */ /* 0x000fe40000100a00 */
[----:B------:R-:W2:Y:S02]  /*4ad60*/  LDL R16, [R1] ;  /* 0x0000000001107983 */ /* 0x000ea40000100800 */
[----:B------:R-:W2:Y:S02]  /*4ad70*/  LDL R17, [R1+0x4] ;  /* 0x0000040001117983 */ /* 0x000ea40000100800 */
[----:B--2---:R0:W-:Y:S04]  /*4ad80*/  STL.64 [R1+0x2018], R16 ;  /* 0x0020181001007387 */ /* 0x0041e80000100a00 */
        /* <DEDUP_REMOVED lines=9> */
[----:B---3--:R0:W-:Y:S02]  /*4ae20*/  STL.64 [R1+0x1fa8], R24 ;  /* 0x001fa81801007387 */ /* 0x0081e40000100a00 */
[----:B0-----:R-:W-:-:S02]  /*4ae30*/  IMAD.MOV.U32 R24, RZ, RZ, R23 ;  /* 0x000000ffff187224 */ /* 0x001fc400078e0017 */
[----:B------:R-:W-:-:S05]  /*4ae40*/  IMAD.MOV.U32 R25, RZ, RZ, R22 ;  /* 0x000000ffff197224 */ /* 0x000fca00078e0016 */
[----:B------:R0:W-:Y:S04]  /*4ae50*/  STL.64 [R1+0x1fc8], R24 ;  /* 0x001fc81801007387 */ /* 0x0001e80000100a00 */
[----:B0-----:R-:W3:Y:S01]  /*4ae60*/  LDL.64 R24, [R1+0x50] ;  /* 0x0000500001187983 */ /* 0x001ee20000100a00 */
[C---:B--2---:R-:W-:Y:S03]  /*4ae70*/  HMMA.16816.F32.BF16 R16, R8.reuse, R20, R16 ;  /* 0x000000140810723c */ /* 0x044fe60000041810 */
[----:B---3--:R0:W-:Y:S04]  /*4ae80*/  STL.64 [R1+0x1fe0], R24 ;  /* 0x001fe01801007387 */ /* 0x0081e80000100a00 */
[----:B0-----:R-:W2:Y:S01]  /*4ae90*/  LDL.LU R24, [R1+0x140] ;  /* 0x0001400001187983 */ /* 0x001ea20000300800 */
[----:B------:R-:W2:Y:S02]  /*4aea0*/  LDL.LU R25, [R1+0x144] ;  /* 0x0001440001197983 */ /* 0x000ea40000300800 */
[----:B------:R-:W2:Y:S02]  /*4aeb0*/  LDL.LU R26, [R1+0x148] ;  /* 0x00014800011a7983 */ /* 0x000ea40000300800 */
[----:B------:R-:W2:Y:S01]  /*4aec0*/  LDL.LU R27, [R1+0x14c] ;  /* 0x00014c00011b7983 */ /* 0x000ea20000300800 */
[----:B------:R-:W-:Y:S10]  /*4aed0*/  STL [R1+0x1f80], R6 ;  /* 0x001f800601007387 */ /* 0x000ff40000100800 */
[----:B------:R0:W-:Y:S02]  /*4aee0*/  STL.64 [R1+0x170], R16 ;  /* 0x0001701001007387 */ /* 0x0001e40000100a00 */
[----:B------:R-:W-:Y:S01]  /*4aef0*/  STL.64 [R1+0x178], R18 ;  /* 0x0001781201007387 */ /* 0x000fe20000100a00 */
[----:B0-----:R-:W3:Y:S01]  /*4af00*/  LDL.LU.64 R16, [R1+0x2018] ;  /* 0x0020180001107983 */ /* 0x001ee20000300a00 */
        /* <DEDUP_REMOVED lines=22> */
[----:B0-----:R-:W4:Y:S01]  /*4b070*/  LDL.LU.64 R18, [R1+0x2000] ;  /* 0x0020000001127983 */ /* 0x001f220000300a00 */
[----:B------:R-:W2:Y:S01]  /*4b080*/  LDL.LU.64 R16, [R1+0x1ff8] ;  /* 0x001ff80001107983 */ /* 0x000ea20000300a00 */
[----:B---3--:R-:W-:Y:S02]  /*4b090*/  HMMA.16816.F32.BF16 R8, R8, R4, R12 ;  /* 0x000000040808723c */ /* 0x008fe4000004180c */
[----:B------:R-:W2:Y:S01]  /*4b0a0*/  LDL.LU.64 R14, [R1+0x1ff0] ;  /* 0x001ff000010e7983 */ /* 0x000ea20000300a00 */
[----:B------:R-:W2:Y:S11]  /*4b0b0*/  LDL.LU.64 R12, [R1+0x1fe8] ;  /* 0x001fe800010c7983 */ /* 0x000eb60000300a00 */
[----:B------:R-:W-:Y:S09]  /*4b0c0*/  @!UPT UIADD3 URZ, URZ, URZ, URZ ;  /* 0x0000003f3f3ff290 */ /* 0x000ff2000fffe03f */
[----:B------:R-:W-:Y:S01]  /*4b0d0*/  STL.64 [R1+0xf0], R8 ;  /* 0x0000f00801007387 */ /* 0x000fe20000100a00 */
[----:B------:R-:W-:Y:S01]  /*4b0e0*/  STL.64 [R1+0xf8], R10 ;  /* 0x0000f80a01007387 */ /* 0x000fe20000100a00 */
[----:B--2---:R-:W-:Y:S11]  /*4b0f0*/  HMMA.16816.F32.BF16 R24, R12, R16, R24 ;  /* 0x000000100c18723c */ /* 0x004ff60000041818 */
[----:B------:R-:W-:Y:S11]  /*4b100*/  @!UPT UIADD3 URZ, URZ, URZ, URZ ;  /* 0x0000003f3f3ff290 */ /* 0x000ff6000fffe03f */
[----:B------:R-:W-:Y:S01]  /*4b110*/  @!UPT UIADD3 URZ, URZ, URZ, URZ ;  /* 0x0000003f3f3ff290 */ /* 0x000fe2000fffe03f */
[----:B------:R0:W-:Y:S01]  /*4b120*/  STL.64 [R1+0x140], R24 ;  /* 0x0001401801007387 */ /* 0x0001e20000100a00 */
[----:B------:R-:W-:Y:S03]  /*4b130*/  STL.64 [R1+0x148], R26 ;  /* 0x0001481a01007387 */ /* 0x000fe60000100a00 */
[----:B0-----:R-:W2:Y:S01]  /*4b140*/  LDL.LU.64 R24, [R1+0x1fe0] ;  /* 0x001fe00001187983 */ /* 0x001ea20000300a00 */
[----:B------:R-:W-:Y:S02]  /*4b150*/  IMAD.MOV.U32 R6, RZ, RZ, R16 ;  /* 0x000000ffff067224 */ /* 0x000fe400078e0010 */
[----:B------:R-:W-:Y:S02]  /*4b160*/  IMAD.MOV.U32 R29, RZ, RZ, R17 ;  /* 0x000000ffff1d7224 */ /* 0x000fe400078e0011 */
[----:B------:R-:W3:Y:S02]  /*4b170*/  LDL.LU R16, [R1+0x4d0] ;  /* 0x0004d00001107983 */ /* 0x000ee40000300800 */
[----:B----4-:R-:W-:Y:S01]  /*4b180*/  IMAD.MOV.U32 R9, RZ, RZ, R18 ;  /* 0x000000ffff097224 */ /* 0x010fe200078e0012 */
[----:B------:R-:W3:Y:S01]  /*4b190*/  LDL.LU R17, [R1+0x4d4] ;  /* 0x0004d40001117983 */ /* 0x000ee20000300800 */
[----:B------:R-:W-:-:S02]  /*4b1a0*/  IMAD.MOV.U32 R8, RZ, RZ, R19 ;  /* 0x000000ffff087224 */ /* 0x000fc400078e0013 */
[----:B------:R-:W3:Y:S02]  /*4b1b0*/  LDL.LU R18, [R1+0x4d8] ;  /* 0x0004d80001127983 */ /* 0x000ee40000300800 */
[----:B------:R-:W3:Y:S01]  /*4b1c0*/  LDL.LU R19, [R1+0x4dc] ;  /* 0x0004dc0001137983 */ /* 0x000ee20000300800 */
        /* <DEDUP_REMOVED lines=23> */
[----:B------:R-:W-:Y:S01]  /*4b340*/  STL.64 [R1+0x1f38], R8 ;  /* 0x001f380801007387 */ /* 0x000fe20000100a00 */
[C---:B--2---:R-:W-:Y:S02]  /*4b350*/  HMMA.16816.F32.BF16 R24, R12.reuse, R24, R20 ;  /* 0x000000180c18723c */ /* 0x044fe40000041814 */
[----:B------:R-:W2:Y:S11]  /*4b360*/  LDL.LU.64 R20, [R1+0x1f98] ;  /* 0x001f980001147983 */ /* 0x000eb60000300a00 */
[----:B------:R-:W-:Y:S10]  /*4b370*/  @!UPT UIADD3 URZ, URZ, URZ, URZ ;  /* 0x0000003f3f3ff290 */ /* 0x000ff4000fffe03f */
[----:B------:R-:W-:Y:S01]  /*4b380*/  STL.64 [R1+0x240], R24 ;  /* 0x0002401801007387 */ /* 0x000fe20000100a00 */
[----:B------:R0:W-:Y:S03]  /*4b390*/  STL.64 [R1+0x248], R26 ;  /* 0x0002481a01007387 */ /* 0x0001e60000100a00 */
[----:B0-----:R-:W2:Y:S01]  /*4b3a0*/  LDL.LU.64 R26, [R1+0x1f90] ;  /* 0x001f9000011a7983 */ /* 0x001ea20000300a00 */
[----:B------:R-:W2:Y:S02]  /*4b3b0*/  LDL.LU.64 R24, [R1+0x1f88] ;  /* 0x001f880001187983 */ /* 0x000ea40000300a00 */
[----:B--2---:R-:W-:Y:S11]  /*4b3c0*/  HMMA.16816.F32.BF16 R24, R12, R20, R24 ;  /* 0x000000140c18723c */ /* 0x004ff60000041818 */
[----:B------:R-:W-:Y:S11]  /*4b3d0*/  @!UPT UIADD3 URZ, URZ, URZ, URZ ;  /* 0x0000003f3f3ff290 */ /* 0x000ff6000fffe03f */
[----:B------:R-:W-:Y:S01]  /*4b3e0*/  @!UPT UIADD3 URZ, URZ, URZ, URZ ;  /* 0x0000003f3f3ff290 */ /* 0x000fe2000fffe03f */
[----:B------:R0:W-:Y:S01]  /*4b3f0*/  STL.64 [R1+0x2e0], R24 ;  /* 0x0002e01801007387 */ /* 0x0001e20000100a00 */
[----:B------:R1:W-:Y:S03]  /*4b400*/  STL.64 [R1+0x2e8], R26 ;  /* 0x0002e81a01007387 */ /* 0x0003e60000100a00 */
[----:B0-----:R-:W2:Y:S01]  /*4b410*/  LDL.LU R24, [R1+0x380] ;  /* 0x0003800001187983 */ /* 0x001ea20000300800 */
[----:B------:R-:W2:Y:S02]  /*4b420*/  LDL.LU R25, [R1+0x384] ;  /* 0x0003840001197983 */ /* 0x000ea40000300800 */
[----:B-1----:R-:W4:Y:S02]  /*4b430*/  LDL.LU R26, [R1+0x388] ;  /* 0x00038800011a7983 */ /* 0x002f240000300800 */
[----:B------:R-:W4:Y:S02]  /*4b440*/  LDL.LU R27, [R1+0x38c] ;  /* 0x00038c00011b7983 */ /* 0x000f240000300800 */
        /* <DEDUP_REMOVED lines=12> */
[----:B--2---:R-:W-:Y:S01]  /*4b510*/  STL.64 [R1+0x1ef0], R22 ;  /* 0x001ef01601007387 */ /* 0x004fe20000100a00 */
[----:B------:R0:W-:Y:S03]  /*4b520*/  STL.64 [R1+0x1ee8], R20 ;  /* 0x001ee81401007387 */ /* 0x0001e60000100a00 */
[----:B0-----:R-:W3:Y:S01]  /*4b530*/  LDL.64 R20, [R1] ;  /* 0x0000000001147983 */ /* 0x001ee20000100a00 */
[----:B----4-:R-:W-:Y:S02]  /*4b540*/  STL.64 [R1+0x1ea8], R26 ;  /* 0x001ea81a01007387 */ /* 0x010fe40000100a00 */
[----:B------:R0:W-:Y:S02]  /*4b550*/  STL.64 [R1+0x1ea0], R24 ;  /* 0x001ea01801007387 */ /* 0x0001e40000100a00 */
[----:B0-----:R-:W2:Y:S01]  /*4b560*/  LDL.64 R24, [R1+0x40] ;  /* 0x0000400001187983 */ /* 0x001ea20000100a00 */
[----:B---3--:R-:W-:Y:S03]  /*4b570*/  HMMA.16816.F32.BF16 R16, R12, R20, R16 ;  /* 0x000000140c10723c */ /* 0x008fe60000041810 */
[----:B--2---:R0:W-:Y:S01]  /*4b580*/  STL.64 [R1+0x1f40], R24 ;  /* 0x001f401801007387 */ /* 0x0041e20000100a00 */
[----:B------:R-:W2:Y:S11]  /*4b590*/  LDL R2, [R1+0x139c] ;  /* 0x00139c0001027983 */ /* 0x000eb60000100800 */
[----:B------:R-:W-:Y:S08]  /*4b5a0*/  @!UPT UIADD3 URZ, URZ, URZ, URZ ;  /* 0x0000003f3f3ff290 */ /* 0x000ff0000fffe03f */
[----:B------:R1:W-:Y:S01]  /*4b5b0*/  STL.64 [R1+0x400], R16 ;  /* 0x0004001001007387 */ /* 0x0003e20000100a00 */
[----:B------:R3:W-:Y:S02]  /*4b5c0*/  STL.64 [R1+0x408], R18 ;  /* 0x0004081201007387 */ /* 0x0007e40000100a00 */
[----:B0-----:R-:W-:Y:S02]  /*4b5d0*/  IMAD.MOV.U32 R24, RZ, RZ, R11 ;  /* 0x000000ffff187224 */ /* 0x001fe400078e000b */
[----:B------:R-:W-:Y:S01]  /*4b5e0*/  IMAD.MOV.U32 R25, RZ, RZ, R10 ;  /* 0x000000ffff197224 */ /* 0x000fe200078e000a */
[----:B-1----:R-:W4:Y:S01]  /*4b5f0*/  LDL.LU R16, [R1+0x470] ;  /* 0x0004700001107983 */ /* 0x002f220000300800 */
[----:B------:R-:W4:Y:S02]  /*4b600*/  LDL.LU R17, [R1+0x474] ;  /* 0x0004740001117983 */ /* 0x000f240000300800 */
[----:B---3--:R-:W4:Y:S02]  /*4b610*/  LDL.LU R18, [R1+0x478] ;  /* 0x0004780001127983 */ /* 0x008f240000300800 */
[----:B------:R-:W4:Y:S01]  /*4b620*/  LDL.LU R19, [R1+0x47c] ;  /* 0x00047c0001137983 */ /* 0x000f220000300800 */
[----:B------:R0:W-:Y:S01]  /*4b630*/  STL.64 [R1+0x1f58], R24 ;  /* 0x001f581801007387 */ /* 0x0001e20000100a00 */
[----:B------:R-:W3:Y:S02]  /*4b640*/  LDL.LU R8, [R1+0x430] ;  /* 0x0004300001087983 */ /* 0x000ee40000300800 */
[----:B------:R-:W3:Y:S02]  /*4b650*/  LDL.LU R9, [R1+0x434] ;  /* 0x0004340001097983 */ /* 0x000ee40000300800 */
[----:B------:R-:W2:Y:S01]  /*4b660*/  LDL.LU R10, [R1+0x438] ;  /* 0x00043800010a7983 */ /* 0x000ea20000300800 */
[----:B------:R-:W2:Y:S01]  /*4b670*/  LDL.LU R11, [R1+0x43c] ;  /* 0x00043c00010b7983 */ /* 0x000ea20000300800 */
[----:B0-----:R-:W-:-:S03]  /*4b680*/  IMAD.MOV.U32 R24, RZ, RZ, R6 ;  /* 0x000000ffff187224 */ /* 0x001fc600078e0006 */
[----:B------:R-:W4:Y:S04]  /*4b690*/  LDL.LU R6, [R1+0x1f80] ;  /* 0x001f800001067983 */ /* 0x000f280000300800 */
        /* <DEDUP_REMOVED lines=12> */
[----:B------:R0:W-:Y:S02]  /*4b760*/  STL.64 [R1+0x1f08], R20 ;  /* 0x001f081401007387 */ /* 0x0001e40000100a00 */
[----:B0-----:R-:W-:-:S02]  /*4b770*/  IMAD.MOV.U32 R20, RZ, RZ, R28 ;  /* 0x000000ffff147224 */ /* 0x001fc400078e001c */
[----:B------:R-:W-:-:S05]  /*4b780*/  IMAD.MOV.U32 R21, RZ, RZ, R0 ;  /* 0x000000ffff157224 */ /* 0x000fca00078e0000 */
[----:B------:R0:W-:Y:S04]  /*4b790*/  STL.64 [R1+0x1f20], R20 ;  /* 0x001f201401007387 */ /* 0x0001e80000100a00 */
[----:B0-----:R-:W3:Y:S01]  /*4b7a0*/  LDL.LU R20, [R1+0x410] ;  /* 0x0004100001147983 */ /* 0x001ee20000300800 */
[----:B------:R-:W3:Y:S02]  /*4b7b0*/  LDL.LU R21, [R1+0x414] ;  /* 0x0004140001157983 */ /* 0x000ee40000300800 */
[----:B------:R-:W2:Y:S02]  /*4b7c0*/  LDL.LU R22, [R1+0x418] ;  /* 0x0004180001167983 */ /* 0x000ea40000300800 */
[----:B------:R-:W2:Y:S01]  /*4b7d0*/  LDL.LU R23, [R1+0x41c] ;  /* 0x00041c0001177983 */ /* 0x000ea20000300800 */
[----:B----4-:R-:W-:Y:S01]  /*4b7e0*/  HMMA.16816.F32.BF16 R12, R12, R4, R16 ;  /* 0x000000040c0c723c */ /* 0x010fe20000041810 */
[----:B--2---:R-:W-:Y:S01]  /*4b7f0*/  STL.64 [R1+0x1f30], R22 ;  /* 0x001f301601007387 */ /* 0x004fe20000100a00 */
[----:B---3--:R0:W-:Y:S03]  /*4b800*/  STL.64 [R1+0x1f28], R20 ;  /* 0x001f281401007387 */ /* 0x0081e60000100a00 */
[----:B0-----:R-:W2:Y:S01]  /*4b810*/  LDL.LU R20, [R1+0x420] ;  /* 0x0004200001147983 */ /* 0x001ea20000300800 */
[----:B------:R-:W2:Y:S02]  /*4b820*/  LDL.LU R21, [R1+0x424] ;  /* 0x0004240001157983 */ /* 0x000ea40000300800 */
[----:B------:R-:W2:Y:S02]  /*4b830*/  LDL.LU R22, [R1+0x428] ;  /* 0x0004280001167983 */ /* 0x000ea40000300800 */
[----:B------:R-:W2:Y:S01]  /*4b840*/  LDL.LU R23, [R1+0x42c] ;  /* 0x00042c0001177983 */ /* 0x000ea20000300800 */
[----:B------:R-:W3:Y:S01]  /*4b850*/  LDL.LU.64 R18, [R1+0x1f78] ;  /* 0x001f780001127983 */ /* 0x000ee20000300a00 */
[----:B------:R-:W3:Y:S02]  /*4b860*/  LDL.LU.64 R16, [R1+0x1f70] ;  /* 0x001f700001107983 */ /* 0x000ee40000300a00 */
[----:B------:R-:W-:Y:S02]  /*4b870*/  STL.64 [R1+0x1f00], R6 ;  /* 0x001f000601007387 */ /* 0x000fe40000100a00 */
[----:B------:R0:W-:Y:S07]  /*4b880*/  STL.64 [R1+0x1ef8], R4 ;  /* 0x001ef80401007387 */ /* 0x0001ee0000100a00 */
[----:B------:R-:W-:Y:S01]  /*4b890*/  STL.64 [R1+0x3f0], R12 ;  /* 0x0003f00c01007387 */ /* 0x000fe20000100a00 */
[----:B------:R-:W-:Y:S03]  /*4b8a0*/  STL.64 [R1+0x3f8], R14 ;  /* 0x0003f80e01007387 */ /* 0x000fe60000100a00 */
[----:B0-----:R-:W4:Y:S01]  /*4b8b0*/  LDL.LU R4, [R1+0x3d0] ;  /* 0x0003d00001047983 */ /* 0x001f220000300800 */
[----:B------:R-:W4:Y:S02]  /*4b8c0*/  LDL.LU R5, [R1+0x3d4] ;  /* 0x0003d40001057983 */ /* 0x000f240000300800 */
[----:B------:R-:W2:Y:S02]  /*4b8d0*/  LDL.LU R6, [R1+0x3d8] ;  /* 0x0003d80001067983 */ /* 0x000ea40000300800 */
[----:B------:R-:W2:Y:S02]  /*4b8e0*/  LDL.LU R7, [R1+0x3dc] ;  /* 0x0003dc0001077983 */ /* 0x000ea40000300800 */
[----:B------:R-:W-:-:S07]  /*4b8f0*/  IMAD.MOV.U32 R25, RZ, RZ, R29 ;  /* 0x000000ffff197224 */ /* 0x000fce00078e001d */
[C---:B---3--:R-:W-:Y:S01]  /*4b900*/  HMMA.16816.F32.BF16 R24, R16.reuse, R24, R8 ;  /* 0x000000181018723c */ /* 0x048fe20000041808 */
[----:B--2---:R-:W-:Y:S01]  /*4b910*/  STL.64 [R1+0x1f18], R6 ;  /* 0x001f180601007387 */ /* 0x004fe20000100a00 */
[----:B----4-:R0:W-:Y:S03]  /*4b920*/  STL.64 [R1+0x1f10], R4 ;  /* 0x001f100401007387 */ /* 0x0101e60000100a00 */
[----:B0-----:R-:W2:Y:S01]  /*4b930*/  LDL.LU R4, [R1+0x3e0] ;  /* 0x0003e00001047983 */ /* 0x001ea20000300800 */
[----:B------:R-:W2:Y:S02]  /*4b940*/  LDL.LU R5, [R1+0x3e4] ;  /* 0x0003e40001057983 */ /* 0x000ea40000300800 */
[----:B------:R-:W2:Y:S02]  /*4b950*/  LDL.LU R6, [R1+0x3e8] ;  /* 0x0003e80001067983 */ /* 0x000ea40000300800 */
[----:B------:R-:W2:Y:S01]  /*4b960*/  LDL.LU R7, [R1+0x3ec] ;  /* 0x0003ec0001077983 */ /* 0x000ea20000300800 */
[----:B------:R-:W3:Y:S01]  /*4b970*/  LDL.LU.64 R12, [R1+0x20] ;  /* 0x00002000010c7983 */ /* 0x000ee20000300a00 */
[----:B------:R-:W4:Y:S02]  /*4b980*/  LDL.LU.64 R10, [R1+0x1f68] ;  /* 0x001f6800010a7983 */ /* 0x000f240000300a00 */
[----:B------:R-:W4:Y:S09]  /*4b990*/  LDL.LU.64 R8, [R1+0x1f60] ;  /* 0x001f600001087983 */ /* 0x000f320000300a00 */
[----:B------:R0:W-:Y:S01]  /*4b9a0*/  STL.64 [R1+0x470], R24 ;  /* 0x0004701801007387 */ /* 0x0001e20000100a00 */
[----:B------:R4:W-:Y:S04]  /*4b9b0*/  STL.64 [R1+0x478], R26 ;  /* 0x0004781a01007387 */ /* 0x0009e80000100a00 */
[----:B0-----:R-:W4:Y:S02]  /*4b9c0*/  LDL.LU.64 R24, [R1+0x1f58] ;  /* 0x001f580001187983 */ /* 0x001f240000300a00 */
[C---:B----4-:R-:W-:Y:S02]  /*4b9d0*/  HMMA.16816.F32.BF16 R24, R16.reuse, R24, R8 ;  /* 0x000000181018723c */ /* 0x050fe40000041808 */
[----:B------:R-:W4:Y:S01]  /*4b9e0*/  LDL.LU.64 R10, [R1+0x1f50] ;  /* 0x001f5000010a7983 */ /* 0x000f220000300a00 */
[----:B------:R-:W4:Y:S11]  /*4b9f0*/  LDL.LU.64 R8, [R1+0x1f48] ;  /* 0x001f480001087983 */ /* 0x000f360000300a00 */
[----:B------:R-:W-:Y:S09]  /*4ba00*/  @!UPT UIADD3 URZ, URZ, URZ, URZ ;  /* 0x0000003f3f3ff290 */ /* 0x000ff2000fffe03f */
[----:B------:R0:W-:Y:S01]  /*4ba10*/  STL.64 [R1+0x460], R24 ;  /* 0x0004601801007387 */ /* 0x0001e20000100a00 */
[----:B------:R-:W-:Y:S03]  /*4ba20*/  STL.64 [R1+0x468], R26 ;  /* 0x0004681a01007387 */ /* 0x000fe60000100a00 */
[----:B0-----:R-:W4:Y:S02]  /*4ba30*/  LDL.LU.64 R24, [R1+0x1f40] ;  /* 0x001f400001187983 */ /* 0x001f240000300a00 */
[C---:B----4-:R-:W-:Y:S11]  /*4ba40*/  HMMA.16816.F32.BF16 R8, R16.reuse, R24, R8 ;  /* 0x000000181008723c */ /* 0x050ff60000041808 */
[----:B------:R-:W-:Y:S11]  /*4ba50*/  @!UPT UIADD3 URZ, URZ, URZ, URZ ;  /* 0x0000003f3f3ff290 */ /* 0x000ff6000fffe03f */
[----:B------:R-:W-:Y:S01]  /*4ba60*/  @!UPT UIADD3 URZ, URZ, URZ, URZ ;  /* 0x0000003f3f3ff290 */ /* 0x000fe2000fffe03f */
[----:B------:R0:W-:Y:S01]  /*4ba70*/  STL.64 [R1+0x450], R8 ;  /* 0x0004500801007387 */ /* 0x0001e20000100a00 */
[----:B------:R-:W-:Y:S03]  /*4ba80*/  STL.64 [R1+0x458], R10 ;  /* 0x0004580a01007387 */ /* 0x000fe60000100a00 */
[----:B0-----:R-:W4:Y:S01]  /*4ba90*/  LDL.LU.64 R8, [R1+0x1f38] ;  /* 0x001f380001087983 */ /* 0x001f220000300a00 */
[----:B------:R0:W-:Y:S03]  /*4baa0*/  STL.64 [R1+0x1eb8], R24 ;  /* 0x001eb81801007387 */ /* 0x0001e60000100a00 */
[----:B0-----:R-:W2:Y:S01]  /*4bab0*/  LDL.64 R24, [R1+0x50] ;  /* 0x0000500001187983 */ /* 0x001ea20000100a00 */
[C---:B----4-:R-:W-:Y:S03]  /*4bac0*/  HMMA.16816.F32.BF16 R20, R16.reuse, R8, R20 ;  /* 0x000000081014723c */ /* 0x050fe60000041814 */
[----:B--2---:R0:W-:Y:S04]  /*4bad0*/  STL.64 [R1+0x1ed0], R24 ;  /* 0x001ed01801007387 */ /* 0x0041e80000100a00 */
[----:B0-----:R-:W2:Y:S11]  /*4bae0*/  LDL.64 R24, [R1+0x60] ;  /* 0x0000600001187983 */ /* 0x001eb60000100a00 */
[----:B------:R-:W-:Y:S05]  /*4baf0*/  @!UPT UIADD3 URZ, URZ, URZ, URZ ;  /* 0x0000003f3f3ff290 */ /* 0x000fea000fffe03f */
[----:B------:R-:W-:Y:S02]  /*4bb00*/  STL.64 [R1+0x440], R20 ;  /* 0x0004401401007387 */ /* 0x000fe40000100a00 */
[----:B------:R0:W-:Y:S02]  /*4bb10*/  STL.64 [R1+0x448], R22 ;  /* 0x0004481601007387 */ /* 0x0001e40000100a00 */
[----:B0-----:R-:W3:Y:S01]  /*4bb20*/  LDL.LU.64 R22, [R1+0x1f30] ;  /* 0x001f300001167983 */ /* 0x001ee20000300a00 */
[----:B------:R-:W3:Y:S02]  /*4bb30*/  LDL.LU.64 R20, [R1+0x1f28] ;  /* 0x001f280001147983 */ /* 0x000ee40000300a00 */
[C---:B---3--:R-:W-:Y:S11]  /*4bb40*/  HMMA.16816.F32.BF16 R20, R16.reuse, R12, R20 ;  /* 0x0000000c1014723c */ /* 0x048ff60000041814 */
[----:B------:R-:W-:Y:S11]  /*4bb50*/  @!UPT UIADD3 URZ, URZ, URZ, URZ ;  /* 0x0000003f3f3ff290 */ /* 0x000ff6000fffe03f */
[----:B------:R-:W-:Y:S01]  /*4bb60*/  @!UPT UIADD3 URZ, URZ, URZ, URZ ;  /* 0x0000003f3f3ff290 */ /* 0x000fe2000fffe03f */
[----:B------:R0:W-:Y:S01]  /*4bb70*/  STL.64 [R1+0x430], R20 ;  /* 0x0004301401007387 */ /* 0x0001e20000100a00 */
[----:B------:R-:W-:Y:S03]  /*4bb80*/  STL.64 [R1+0x438], R22 ;  /* 0x0004381601007387 */ /* 0x000fe60000100a00 */
[----:B0-----:R-:W3:Y:S01]  /*4bb90*/  LDL.LU.64 R20, [R1+0x1f20] ;  /* 0x001f200001147983 */ /* 0x001ee20000300a00 */
[----:B------:R0:W-:Y:S03]  /*4bba0*/  STL.64 [R1+0x1eb0], R12 ;  /* 0x001eb00c01007387 */ /* 0x0001e60000100a00 */
[----:B0-----:R-:W4:Y:S01]  /*4bbb0*/  LDL.LU R12, [R1+0x3a0] ;  /* 0x0003a000010c7983 */ /* 0x001f220000300800 */
[----:B------:R-:W4:Y:S02]  /*4bbc0*/  LDL.LU R13, [R1+0x3a4] ;  /* 0x0003a400010d7983 */ /* 0x000f240000300800 */
[----:B------:R-:W2:Y:S02]  /*4bbd0*/  LDL.LU R14, [R1+0x3a8] ;  /* 0x0003a800010e7983 */ /* 0x000ea40000300800 */
[----:B------:R-:W2:Y:S01]  /*4bbe0*/  LDL.LU R15, [R1+0x3ac] ;  /* 0x0003ac00010f7983 */ /* 0x000ea20000300800 */
        /* <DEDUP_REMOVED lines=19> */
[----:B------:R-:W4:Y:S02]  /*4bd20*/  LDL.LU.64 R4, [R1+0x1ef8] ;  /* 0x001ef80001047983 */ /* 0x000f240000300a00 */
[----:B------:R-:W4:Y:S02]  /*4bd30*/  LDL.LU.64 R22, [R1+0x1ef0] ;  /* 0x001ef00001167983 */ /* 0x000f240000300a00 */
[----:B------:R-:W4:Y:S02]  /*4bd40*/  LDL.LU.64 R20, [R1+0x1ee8] ;  /* 0x001ee80001147983 */ /* 0x000f240000300a00 */
[----:B----4-:R-:W-:Y:S01]  /*4bd50*/  HMMA.16816.F32.BF16 R16, R16, R4, R20 ;  /* 0x000000041010723c */ /* 0x010fe20000041814 */
[----:B------:R-:W4:Y:S01]  /*4bd60*/  LDL.LU.64 R22, [R1+0x1ee0] ;  /* 0x001ee00001167983 */ /* 0x000f220000300a00 */
[----:B------:R-:W4:Y:S02]  /*4bd70*/  LDL.LU.64 R20, [R1+0x1ed8] ;  /* 0x001ed80001147983 */ /* 0x000f240000300a00 */
[----:B---3--:R-:W-:Y:S02]  /*4bd80*/  STL.64 [R1+0x1e78], R6 ;  /* 0x001e780601007387 */ /* 0x008fe40000100a00 */
[----:B------:R0:W-:Y:S11]  /*4bd90*/  STL.64 [R1+0x1e70], R4 ;  /* 0x001e700401007387 */ /* 0x0001f60000100a00 */
[----:B------:R-:W-:Y:S06]  /*4bda0*/  @!UPT UIADD3 URZ, URZ, URZ, URZ ;  /* 0x0000003f3f3ff290 */ /* 0x000fec000fffe03f */
[----:B------:R1:W-:Y:S01]  /*4bdb0*/  STL.64 [R1+0x370], R16 ;  /* 0x0003701001007387 */ /* 0x0003e20000100a00 */
[----:B------:R-:W-:Y:S02]  /*4bdc0*/  STL.64 [R1+0x378], R18 ;  /* 0x0003781201007387 */ /* 0x000fe40000100a00 */
[----:B0-----:R-:W4:Y:S02]  /*4bdd0*/  LDL.LU R4, [R1+0x3c0] ;  /* 0x0003c00001047983 */ /* 0x001f240000300800 */
[----:B------:R-:W4:Y:S01]  /*4bde0*/  LDL.LU R5, [R1+0x3c4] ;  /* 0x0003c40001057983 */ /* 0x000f220000300800 */
[----:B------:R-:W4:Y:S01]  /*4bdf0*/  LDL.LU R6, [R1+0x3c8] ;  /* 0x0003c80001067983 */ /* 0x000f220000300800 */
[----:B------:R-:W4:Y:S03]  /*4be00*/  LDL.LU R7, [R1+0x3cc] ;  /* 0x0003cc0001077983 */ /* 0x000f260000300800 */
[----:B-1----:R-:W3:Y:S01]  /*4be10*/  LDL.LU.64 R16, [R1+0x10] ;  /* 0x0000100001107983 */ /* 0x002ee20000300a00 */
[C---:B----4-:R-:W-:Y:S11]  /*4be20*/  HMMA.16816.F32.BF16 R4, R20.reuse, R24, R4 ;  /* 0x000000181404723c */ /* 0x050ff60000041804 */
        /* <DEDUP_REMOVED lines=17> */
[----:B------:R-:W-:Y:S11]  /*4bf40*/  IMAD.MOV.U32 R11, RZ, RZ, R25 ;  /* 0x000000ffff0b7224 */ /* 0x000ff600078e0019 */
[----:B------:R-:W-:Y:S11]  /*4bf50*/  @!UPT UIADD3 URZ, URZ, URZ, URZ ;  /* 0x0000003f3f3ff290 */ /* 0x000ff6000fffe03f */
[----:B------:R0:W-:Y:S01]  /*4bf60*/  STL.64 [R1+0x3c0], R12 ;  /* 0x0003c00c01007387 */ /* 0x0001e20000100a00 */
[----:B------:R1:W-:Y:S03]  /*4bf70*/  STL.64 [R1+0x3c8], R14 ;  /* 0x0003c80e01007387 */ /* 0x0003e60000100a00 */
[----:B0-----:R-:W2:Y:S01]  /*4bf80*/  LDL.LU.64 R12, [R1+0x1eb0] ;  /* 0x001eb000010c7983 */ /* 0x001ea20000300a00 */
[----:B-1----:R-:W-:Y:S02]  /*4bf90*/  IMAD.MOV.U32 R14, RZ, RZ, R24 ;  /* 0x000000ffff0e7224 */ /* 0x002fe400078e0018 */
[----:B------:R-:W4:Y:S02]  /*4bfa0*/  LDL.LU.64 R26, [R1+0x1ea8] ;  /* 0x001ea800011a7983 */ /* 0x000f240000300a00 */
[----:B------:R-:W4:Y:S02]  /*4bfb0*/  LDL.LU.64 R24, [R1+0x1ea0] ;  /* 0x001ea00001187983 */ /* 0x000f240000300a00 */
[----:B----4-:R-:W-:Y:S11]  /*4bfc0*/  HMMA.16816.F32.BF16 R24, R20, R8, R24 ;  /* 0x000000081418723c */ /* 0x010ff60000041818 */
[----:B------:R-:W-:Y:S11]  /*4bfd0*/  @!UPT UIADD3 URZ, URZ, URZ, URZ ;  /* 0x0000003f3f3ff290 */ /* 0x000ff6000fffe03f */
[----:B------:R-:W-:Y:S01]  /*4bfe0*/  @!UPT UIADD3 URZ, URZ, URZ, URZ ;  /* 0x0000003f3f3ff290 */ /* 0x000fe2000fffe03f */
[----:B------:R-:W-:Y:S01]  /*4bff0*/  STL.64 [R1+0x3b0], R24 ;  /* 0x0003b01801007387 */ /* 0x000fe20000100a00 */
[----:B------:R0:W-:Y:S03]  /*4c000*/  STL.64 [R1+0x3b8], R26 ;  /* 0x0003b81a01007387 */ /* 0x0001e60000100a00 */
[----:B0-----:R-:W2:Y:S01]  /*4c010*/  LDL.LU.64 R26, [R1+0x1e98] ;  /* 0x001e9800011a7983 */ /* 0x001ea20000300a00 */
[----:B------:R-:W2:Y:S02]  /*4c020*/  LDL.LU.64 R24, [R1+0x1e90] ;  /* 0x001e900001187983 */ /* 0x000ea40000300a00 */
        /* <DEDUP_REMOVED lines=9> */
[----:B------:R-:W-:Y:S02]  /*4c0c0*/  IMAD.MOV.U32 R4, RZ, RZ, R10 ;  /* 0x000000ffff047224 */ /* 0x000fe400078e000a */
[----:B------:R-:W-:Y:S01]  /*4c0d0*/  IMAD.MOV.U32 R5, RZ, RZ, R0 ;  /* 0x000000ffff057224 */ /* 0x000fe200078e0000 */
[C---:B--2---:R-:W-:Y:S11]  /*4c0e0*/  HMMA.16816.F32.BF16 R24, R20.reuse, R12, R24 ;  /* 0x0000000c1418723c */ /* 0x044ff60000041818 */
[----:B------:R-:W-:Y:S11]  /*4c0f0*/  @!UPT UIADD3 URZ, URZ, URZ, URZ ;  /* 0x0000003f3f3ff290 */ /* 0x000ff6000fffe03f */
[----:B------:R-:W-:Y:S01]  /*4c100*/  @!UPT UIADD3 URZ, URZ, URZ, URZ ;  /* 0x0000003f3f3ff290 */ /* 0x000fe2000fffe03f */
[----:B------:R-:W-:Y:S01]  /*4c110*/  STL.64 [R1+0x3a0], R24 ;  /* 0x0003a01801007387 */ /* 0x000fe20000100a00 */
[----:B------:R-:W-:Y:S02]  /*4c120*/  STL.64 [R1+0x3a8], R26 ;  /* 0x0003a81a01007387 */ /* 0x000fe40000100a00 */
[----:B------:R-:W-:Y:S02]  /*4c130*/  STL.64 [R1+0x1e80], R8 ;  /* 0x001e800801007387 */ /* 0x000fe40000100a00 */
[----:B------:R0:W-:Y:S02]  /*4c140*/  STL.64 [R1+0x1e88], R4 ;  /* 0x001e880401007387 */ /* 0x0001e40000100a00 */
[----:B0-----:R-:W3:Y:S01]  /*4c150*/  LDL.LU R4, [R1+0x2d0] ;  /* 0x0002d00001047983 */ /* 0x001ee20000300800 */
[----:B------:R-:W3:Y:S02]  /*4c160*/  LDL.LU R5, [R1+0x2d4] ;  /* 0x0002d40001057983 */ /* 0x000ee40000300800 */
[----:B------:R-:W3:Y:S02]  /*4c170*/  LDL.LU R6, [R1+0x2d8] ;  /* 0x0002d80001067983 */ /* 0x000ee40000300800 */
[----:B------:R-:W3:Y:S01]  /*4c180*/  LDL.LU R7, [R1+0x2dc] ;  /* 0x0002dc0001077983 */ /* 0x000ee20000300800 */
[----:B------:R-:W2:Y:S01]  /*4c190*/  LDL.LU R8, [R1+0x2c0] ;  /* 0x0002c00001087983 */ /* 0x000ea20000300800 */
[----:B------:R-:W2:Y:S02]  /*4c1a0*/  LDL.LU R9, [R1+0x2c4] ;  /* 0x0002c40001097983 */ /* 0x000ea40000300800 */
[----:B------:R-:W2:Y:S02]  /*4c1b0*/  LDL.LU R10, [R1+0x2c8] ;  /* 0x0002c800010a7983 */ /* 0x000ea40000300800 */
[----:B------:R-:W2:Y:S01]  /*4c1c0*/  LDL.LU R11, [R1+0x2cc] ;  /* 0x0002cc00010b7983 */ /* 0x000ea20000300800 */
[----:B------:R-:W4:Y:S01]  /*4c1d0*/  LDL.LU R24, [R1+0x200] ;  /* 0x0002000001187983 */ /* 0x000f220000300800 */
[----:B------:R-:W4:Y:S02]  /*4c1e0*/  LDL.LU R25, [R1+0x204] ;  /* 0x0002040001197983 */ /* 0x000f240000300800 */
[----:B------:R-:W4:Y:S02]  /*4c1f0*/  LDL.LU R26, [R1+0x208] ;  /* 0x00020800011a7983 */ /* 0x000f240000300800 */
[----:B------:R-:W4:Y:S01]  /*4c200*/  LDL.LU R27, [R1+0x20c] ;  /* 0x00020c00011b7983 */ /* 0x000f220000300800 */
[----:B------:R0:W-:Y:S04]  /*4c210*/  STL.64 [R1+0x1e10], R12 ;  /* 0x001e100c01007387 */ /* 0x0001e80000100a00 */
        /* <DEDUP_REMOVED lines=32> */
[----:B------:R-:W2:Y:S11]  /*4c420*/  LDL.LU.64 R8, [R1+0x1e80] ;  /* 0x001e800001087983 */ /* 0x000eb60000300a00 */
[----:B------:R-:W-:Y:S11]  /*4c430*/  @!UPT UIADD3 URZ, URZ, URZ, URZ ;  /* 0x0000003f3f3ff290 */ /* 0x000ff6000fffe03f */
[----:B------:R-:W-:Y:S01]  /*4c440*/  STL.64 [R1+0x380], R4 ;  /* 0x0003800401007387 */ /* 0x000fe20000100a00 */
[----:B------:R0:W-:Y:S03]  /*4c450*/  STL.64 [R1+0x388], R6 ;  /* 0x0003880601007387 */ /* 0x0001e60000100a00 */
[----:B0-----:R-:W3:Y:S01]  /*4c460*/  LDL.LU.64 R6, [R1+0x1e78] ;  /* 0x001e780001067983 */ /* 0x001ee20000300a00 */
[----:B------:R-:W4:Y:S02]  /*4c470*/  LDL.LU.64 R4, [R1+0x1e70] ;  /* 0x001e700001047983 */ /* 0x000f240000300a00 */
[----:B----4-:R-:W-:Y:S01]  /*4c480*/  HMMA.16816.F32.BF16 R20, R20, R4, R24 ;  /* 0x000000041414723c */ /* 0x010fe20000041818 */
[----:B------:R-:W2:Y:S01]  /*4c490*/  LDL.LU.64 R26, [R1+0x1e68] ;  /* 0x001e6800011a7983 */ /* 0x000ea20000300a00 */
[----:B------:R-:W2:Y:S02]  /*4c4a0*/  LDL.LU.64 R24, [R1+0x1e60] ;  /* 0x001e600001187983 */ /* 0x000ea40000300a00 */
[----:B---3--:R-:W-:Y:S02]  /*4c4b0*/  STL.64 [R1+0x1e00], R6 ;  /* 0x001e000601007387 */ /* 0x008fe40000100a00 */
[----:B------:R0:W-:Y:S11]  /*4c4c0*/  STL.64 [R1+0x1df8], R4 ;  /* 0x001df80401007387 */ /* 0x0001f60000100a00 */
[----:B------:R-:W-:Y:S06]  /*4c4d0*/  @!UPT UIADD3 URZ, URZ, URZ, URZ ;  /* 0x0000003f3f3ff290 */ /* 0x000fec000fffe03f */
[----:B------:R-:W-:Y:S01]  /*4c4e0*/  STL.64 [R1+0x2d0], R20 ;  /* 0x0002d01401007387 */ /* 0x000fe20000100a00 */
[----:B------:R1:W-:Y:S02]  /*4c4f0*/  STL.64 [R1+0x2d8], R22 ;  /* 0x0002d81601007387 */ /* 0x0003e40000100a00 */
[----:B0-----:R-:W3:Y:S02]  /*4c500*/  LDL.LU R4, [R1+0x260] ;  /* 0x0002600001047983 */ /* 0x001ee40000300800 */
[----:B------:R-:W3:Y:S01]  /*4c510*/  LDL.LU R5, [R1+0x264] ;  /* 0x0002640001057983 */ /* 0x000ee20000300800 */
[----:B------:R-:W3:Y:S01]  /*4c520*/  LDL.LU R6, [R1+0x268] ;  /* 0x0002680001067983 */ /* 0x000ee20000300800 */
[----:B------:R-:W3:Y:S03]  /*4c530*/  LDL.LU R7, [R1+0x26c] ;  /* 0x00026c0001077983 */ /* 0x000ee60000300800 */
[----:B-1----:R-:W4:Y:S01]  /*4c540*/  LDL R23, [R1+0x5c4] ;  /* 0x0005c40001177983 */ /* 0x002f220000100800 */
        /* <DEDUP_REMOVED lines=22> */
[----:B------:R-:W2:Y:S11]  /*4c6b0*/  LDL.LU.64 R12, [R1+0x1e10] ;  /* 0x001e1000010c7983 */ /* 0x000eb60000300a00 */
[----:B------:R-:W-:Y:S10]  /*4c6c0*/  @!UPT UIADD3 URZ, URZ, URZ, URZ ;  /* 0x0000003f3f3ff290 */ /* 0x000ff4000fffe03f */
        /* <DEDUP_REMOVED lines=9> */
[----:B--2---:R-:W-:Y:S01]  /*4c760*/  HMMA.16816.F32.BF16 R16, R24, R12, R16 ;  /* 0x0000000c1810723c */ /* 0x004fe20000041810 */
[----:B------:R-:W-:-:S02]  /*4c770*/  IMAD.MOV.U32 R29, RZ, RZ, R12 ;  /* 0x000000ffff1d7224 */ /* 0x000fc400078e000c */
[----:B------:R-:W-:Y:S02]  /*4c780*/  IMAD.MOV.U32 R28, RZ, RZ, R13 ;  /* 0x000000ffff1c7224 */ /* 0x000fe400078e000d */
[----:B------:R-:W0:Y:S11]  /*4c790*/  LDSM.16.MT88.4 R12, [R2+0x16080] ;  /* 0x01608000020c783b */ /* 0x000e360000004200 */
[----:B------:R-:W-:Y:S07]  /*4c7a0*/  @!UPT UIADD3 URZ, URZ, URZ, URZ ;  /* 0x0000003f3f3ff290 */ /* 0x000fee000fffe03f */
[----:B------:R1:W-:Y:S01]  /*4c7b0*/  STL.64 [R1+0x280], R16 ;  /* 0x0002801001007387 */ /* 0x0003e20000100a00 */
[----:B------:R-:W-:Y:S03]  /*4c7c0*/  STL.64 [R1+0x288], R18 ;  /* 0x0002881201007387 */ /* 0x000fe60000100a00 */
[----:B-1----:R-:W3:Y:S04]  /*4c7d0*/  LDL.LU.64 R16, [R1+0x1e08] ;  /* 0x001e080001107983 */ /* 0x002ee80000300a00 */
[----:B0-----:R-:W-:Y:S01]  /*4c7e0*/  STL.64 [R1+0x1d68], R14 ;  /* 0x001d680e01007387 */ /* 0x001fe20000100a00 */
[----:B------:R0:W-:Y:S03]  /*4c7f0*/  STL.64 [R1+0x1d60], R12 ;  /* 0x001d600c01007387 */ /* 0x0001e60000100a00 */
[----:B0-----:R-:W2:Y:S01]  /*4c800*/  LDL.LU.64 R12, [R1] ;  /* 0x00000000010c7983 */ /* 0x001ea20000300a00 */
[----:B---3--:R-:W-:Y:S01]  /*4c810*/  HMMA.16816.F32.BF16 R4, R24, R16, R4 ;  /* 0x000000101804723c */ /* 0x008fe20000041804 */
[----:B------:R-:W-:-:S02]  /*4c820*/  IMAD.MOV.U32 R2, RZ, RZ, R16 ;  /* 0x000000ffff027224 */ /* 0x000fc400078e0010 */
[----:B------:R-:W-:Y:S02]  /*4c830*/  IMAD.MOV.U32 R0, RZ, RZ, R17 ;  /* 0x000000ffff007224 */ /* 0x000fe400078e0011 */
[----:B----4-:R-:W0:Y:S02]  /*4c840*/  LDSM.16.MT88.4 R16, [R23+0x17000] ;  /* 0x017000001710783b */ /* 0x010e240000004200 */
[----:B------:R-:W1:Y:S01]  /*4c850*/  LDSM.16.MT88.4 R20, [R23+0x17080] ;  /* 0x017080001714783b */ /* 0x000e620000004200 */
[C---:B--2---:R-:W-:Y:S11]  /*4c860*/  HMMA.16816.F32.BF16 R8, R24.reuse, R12, R8 ;  /* 0x0000000c1808723c */ /* 0x044ff60000041808 */
[----:B------:R-:W-:Y:S04]  /*4c870*/  @!UPT UIADD3 URZ, URZ, URZ, URZ ;  /* 0x0000003f3f3ff290 */ /* 0x000fe8000fffe03f */
[----:B------:R-:W-:Y:S01]  /*4c880*/  STL.64 [R1+0x270], R4 ;  /* 0x0002700401007387 */ /* 0x000fe20000100a00 */
[----:B------:R2:W-:Y:S03]  /*4c890*/  STL.64 [R1+0x278], R6 ;  /* 0x0002780601007387 */ /* 0x0005e60000100a00 */
[----:B--2---:R-:W2:Y:S01]  /*4c8a0*/  LDL.LU.64 R6, [R1+0x1e00] ;  /* 0x001e000001067983 */ /* 0x004ea20000300a00 */
[----:B------:R-:W3:Y:S03]  /*4c8b0*/  LDL.LU.64 R4, [R1+0x1df8] ;  /* 0x001df80001047983 */ /* 0x000ee60000300a00 */
[----:B0-----:R-:W-:Y:S01]  /*4c8c0*/  STL.64 [R1+0x1cb0], R18 ;  /* 0x001cb01201007387 */ /* 0x001fe20000100a00 */
[----:B------:R-:W-:Y:S02]  /*4c8d0*/  STL.64 [R1+0x1ca8], R16 ;  /* 0x001ca81001007387 */ /* 0x000fe40000100a00 */
[----:B------:R-:W-:Y:S02]  /*4c8e0*/  STL.64 [R1+0x1db0], R12 ;  /* 0x001db00c01007387 */ /* 0x000fe40000100a00 */
[----:B------:R-:W-:Y:S01]  /*4c8f0*/  STL.64 [R1+0x260], R8 ;  /* 0x0002600801007387 */ /* 0x000fe20000100a00 */
[----:B------:R-:W-:Y:S01]  /*4c900*/  STL.64 [R1+0x268], R10 ;  /* 0x0002680a01007387 */ /* 0x000fe20000100a00 */
[----:B-1----:R-:W-:Y:S02]  /*4c910*/  STL.64 [R1+0x1c40], R22 ;  /* 0x001c401601007387 */ /* 0x002fe40000100a00 */
[----:B------:R0:W-:Y:S02]  /*4c920*/  STL.64 [R1+0x1c38], R20 ;  /* 0x001c381401007387 */ /* 0x0001e40000100a00 */
[----:B0-----:R-:W4:Y:S01]  /*4c930*/  LDL.LU R20, [R1+0x360] ;  /* 0x0003600001147983 */ /* 0x001f220000300800 */
[----:B------:R-:W4:Y:S02]  /*4c940*/  LDL.LU R21, [R1+0x364] ;  /* 0x0003640001157983 */ /* 0x000f240000300800 */
        /* <DEDUP_REMOVED lines=16> */
[----:B------:R-:W3:Y:S01]  /*4ca50*/  LDL.LU R8, [R1+0x230] ;  /* 0x0002300001087983 */ /* 0x000ee20000300800 */
[----:B------:R-:W3:Y:S02]  /*4ca60*/  LDL.LU R9, [R1+0x234] ;  /* 0x0002340001097983 */ /* 0x000ee40000300800 */
[----:B------:R-:W3:Y:S02]  /*4ca70*/  LDL.LU R10, [R1+0x238] ;  /* 0x00023800010a7983 */ /* 0x000ee40000300800 */
[----:B------:R-:W3:Y:S01]  /*4ca80*/  LDL.LU R11, [R1+0x23c] ;  /* 0x00023c00010b7983 */ /* 0x000ee20000300800 */
[----:B--2---:R0:W-:Y:S04]  /*4ca90*/  STL.64 [R1+0x1dc0], R14 ;  /* 0x001dc00e01007387 */ /* 0x0041e80000100a00 */
[----:B0-----:R-:W2:Y:S01]  /*4caa0*/  LDL R15, [R1+0x13a4] ;  /* 0x0013a400010f7983 */ /* 0x001ea20000100800 */
[----:B------:R0:W-:Y:S03]  /*4cab0*/  STL.64 [R1+0x1db8], R12 ;  /* 0x001db80c01007387 */ /* 0x0001e60000100a00 */
[----:B0-----:R-:W2:Y:S04]  /*4cac0*/  LDL.LU.64 R12, [R1+0x50] ;  /* 0x00005000010c7983 */ /* 0x001ea80000300a00 */
[----:B--2---:R0:W-:Y:S04]  /*4cad0*/  STL.64 [R1+0x1dd0], R12 ;  /* 0x001dd00c01007387 */ /* 0x0041e80000100a00 */
[----:B0-----:R-:W2:Y:S01]  /*4cae0*/  LDL.LU.64 R12, [R1+0x60] ;  /* 0x00006000010c7983 */ /* 0x001ea20000300a00 */
[----:B------:R-:W-:Y:S02]  /*4caf0*/  STL.64 [R1+0x1d98], R18 ;  /* 0x001d981201007387 */ /* 0x000fe40000100a00 */
[----:B------:R0:W-:Y:S02]  /*4cb00*/  STL.64 [R1+0x1d90], R16 ;  /* 0x001d901001007387 */ /* 0x0001e40000100a00 */
[----:B0-----:R-:W2:Y:S04]  /*4cb10*/  LDL.LU.64 R16, [R1+0x30] ;  /* 0x0000300001107983 */ /* 0x001ea80000300a00 */
[----:B--2---:R0:W-:Y:S04]  /*4cb20*/  STL.64 [R1+0x1da8], R16 ;  /* 0x001da81001007387 */ /* 0x0041e80000100a00 */
[----:B0-----:R-:W2:Y:S04]  /*4cb30*/  LDL.LU.64 R16, [R1+0x40] ;  /* 0x0000400001107983 */ /* 0x001ea80000300a00 */
[----:B--2---:R0:W-:Y:S04]  /*4cb40*/  STL.64 [R1+0x1dc8], R16 ;  /* 0x001dc81001007387 */ /* 0x0041e80000100a00 */
[----:B0-----:R-:W2:Y:S01]  /*4cb50*/  LDL.LU R16, [R1+0x5a0] ;  /* 0x0005a00001107983 */ /* 0x001ea20000300800 */
[----:B------:R-:W2:Y:S02]  /*4cb60*/  LDL.LU R17, [R1+0x5a4] ;  /* 0x0005a40001117983 */ /* 0x000ea40000300800 */
[----:B------:R-:W2:Y:S02]  /*4cb70*/  LDL.LU R18, [R1+0x5a8] ;  /* 0x0005a80001127983 */ /* 0x000ea40000300800 */
[----:B------:R-:W2:Y:S01]  /*4cb80*/  LDL.LU R19, [R1+0x5ac] ;  /* 0x0005ac0001137983 */ /* 0x000ea20000300800 */
[----:B------:R-:W-:Y:S01]  /*4cb90*/  STL.64 [R1+0x1ce0], R22 ;  /* 0x001ce01601007387 */ /* 0x000fe20000100a00 */
[----:B----4-:R0:W-:Y:S03]  /*4cba0*/  STL.64 [R1+0x1cd8], R20 ;  /* 0x001cd81401007387 */ /* 0x0101e60000100a00 */
[----:B0-----:R-:W4:Y:S01]  /*4cbb0*/  LDL.LU R20, [R1+0x90] ;  /* 0x0000900001147983 */ /* 0x001f220000300800 */
[----:B------:R-:W4:Y:S02]  /*4cbc0*/  LDL.LU R21, [R1+0x94] ;  /* 0x0000940001157983 */ /* 0x000f240000300800 */
[----:B------:R-:W2:Y:S02]  /*4cbd0*/  LDL.LU R22, [R1+0x98] ;  /* 0x0000980001167983 */ /* 0x000ea40000300800 */
[----:B------:R-:W2:Y:S01]  /*4cbe0*/  LDL.LU R23, [R1+0x9c] ;  /* 0x00009c0001177983 */ /* 0x000ea20000300800 */
[----:B---3--:R-:W-:Y:S01]  /*4cbf0*/  HMMA.16816.F32.BF16 R24, R24, R4, R8 ;  /* 0x000000041818723c */ /* 0x008fe20000041808 */
[----:B--2---:R-:W-:Y:S01]  /*4cc00*/  STL.64 [R1+0x1cf0], R22 ;  /* 0x001cf01601007387 */ /* 0x004fe20000100a00 */
[----:B----4-:R0:W-:Y:S02]  /*4cc10*/  STL.64 [R1+0x1ce8], R20 ;  /* 0x001ce81401007387 */ /* 0x0101e40000100a00 */
[----:B0-----:R-:W-:-:S02]  /*4cc20*/  IMAD.MOV.U32 R20, RZ, RZ, R29 ;  /* 0x000000ffff147224 */ /* 0x001fc400078e001d */
[----:B------:R-:W-:Y:S01]  /*4cc30*/  IMAD.MOV.U32 R21, RZ, RZ, R28 ;  /* 0x000000ffff157224 */ /* 0x000fe200078e001c */
[----:B------:R-:W2:Y:S01]  /*4cc40*/  LDL.LU R29, [R1+0x1df4] ;  /* 0x001df400011d7983 */ /* 0x000ea20000300800 */
[----:B------:R-:W3:Y:S03]  /*4cc50*/  LDL.LU R28, [R1+0x1df0] ;  /* 0x001df000011c7983 */ /* 0x000ee60000300800 */
[----:B------:R0:W-:Y:S04]  /*4cc60*/  STL.64 [R1+0x1da0], R20 ;  /* 0x001da01401007387 */ /* 0x0001e80000100a00 */
[----:B0-----:R-:W4:Y:S01]  /*4cc70*/  LDL.LU R20, [R1+0x580] ;  /* 0x0005800001147983 */ /* 0x001f220000300800 */
[----:B------:R-:W4:Y:S02]  /*4cc80*/  LDL.LU R21, [R1+0x584] ;  /* 0x0005840001157983 */ /* 0x000f240000300800 */
[----:B------:R-:W4:Y:S02]  /*4cc90*/  LDL.LU R22, [R1+0x588] ;  /* 0x0005880001167983 */ /* 0x000f240000300800 */
[----:B------:R-:W4:Y:S01]  /*4cca0*/  LDL.LU R23, [R1+0x58c] ;  /* 0x00058c0001177983 */ /* 0x000f220000300800 */
[----:B------:R-:W2:Y:S01]  /*4ccb0*/  LDL.LU.64 R10, [R1+0x1de8] ;  /* 0x001de800010a7983 */ /* 0x000ea20000300a00 */
[----:B------:R-:W2:Y:S02]  /*4ccc0*/  LDL.LU.64 R8, [R1+0x1de0] ;  /* 0x001de00001087983 */ /* 0x000ea40000300a00 */
[----:B------:R-:W-:Y:S02]  /*4ccd0*/  STL.64 [R1+0x1d78], R6 ;  /* 0x001d780601007387 */ /* 0x000fe40000100a00 */
[----:B------:R0:W-:Y:S01]  /*4cce0*/  STL.64 [R1+0x1d70], R4 ;  /* 0x001d700401007387 */ /* 0x0001e20000100a00 */
[----:B------:R-:W-:Y:S01]  /*4ccf0*/  STL.64 [R1+0x150], R24 ;  /* 0x0001501801007387 */ /* 0x000fe20000100a00 */
[----:B------:R-:W-:Y:S02]  /*4cd00*/  STL.64 [R1+0x158], R26 ;  /* 0x0001581a01007387 */ /* 0x000fe40000100a00 */
[----:B------:R-:W1:Y:S01]  /*4cd10*/  LDSM.16.MT88.4 R24, [R15+0x17000] ;  /* 0x017000000f18783b */ /* 0x000e620000004200 */
[----:B0-----:R-:W2:Y:S03]  /*4cd20*/  LDL.LU R4, [R1+0x5b0] ;  /* 0x0005b00001047983 */ /* 0x001ea60000300800 */
[----:B------:R-:W2:Y:S02]  /*4cd30*/  LDL.LU R5, [R1+0x5b4] ;  /* 0x0005b40001057983 */ /* 0x000ea40000300800 */
[----:B------:R-:W2:Y:S02]  /*4cd40*/  LDL.LU R6, [R1+0x5b8] ;  /* 0x0005b80001067983 */ /* 0x000ea40000300800 */
[----:B------:R-:W2:Y:S01]  /*4cd50*/  LDL.LU R7, [R1+0x5bc] ;  /* 0x0005bc0001077983 */ /* 0x000ea20000300800 */
[----:B-1----:R-:W-:Y:S01]  /*4cd60*/  STL.64 [R1+0x1bd0], R26 ;  /* 0x001bd01a01007387 */ /* 0x002fe20000100a00 */
[----:B------:R0:W-:Y:S02]  /*4cd70*/  STL.64 [R1+0x1bc8], R24 ;  /* 0x001bc81801007387 */ /* 0x0001e40000100a00 */
[----:B0-----:R-:W-:-:S02]  /*4cd80*/  IMAD.MOV.U32 R24, RZ, RZ, R2 ;  /* 0x000000ffff187224 */ /* 0x001fc400078e0002 */
[----:B------:R-:W-:Y:S01]  /*4cd90*/  IMAD.MOV.U32 R25, RZ, RZ, R0 ;  /* 0x000000ffff197224 */ /* 0x000fe200078e0000 */
[----:B------:R-:W3:Y:S01]  /*4cda0*/  LDL.LU R2, [R1+0x1ddc] ;  /* 0x001ddc0001027983 */ /* 0x000ee20000300800 */
[----:B------:R-:W3:Y:S01]  /*4cdb0*/  LDL.LU R0, [R1+0x1dd8] ;  /* 0x001dd80001007983 */ /* 0x000ee20000300800 */
        /* <DEDUP_REMOVED lines=25> */
[----:B------:R-:W4:Y:S02]  /*4cf50*/  LDL.LU.64 R16, [R1+0x1da8] ;  /* 0x001da80001107983 */ /* 0x000f240000300a00 */
[C---:B----4-:R-:W-:Y:S11]  /*4cf60*/  HMMA.16816.F32.BF16 R20, R8.reuse, R16, R20 ;  /* 0x000000100814723c */ /* 0x050ff60000041814 */
[----:B------:R-:W-:Y:S11]  /*4cf70*/  @!UPT UIADD3 URZ, URZ, URZ, URZ ;  /* 0x0000003f3f3ff290 */ /* 0x000ff6000fffe03f */
[----:B------:R-:W-:Y:S01]  /*4cf80*/  @!UPT UIADD3 URZ, URZ, URZ, URZ ;  /* 0x0000003f3f3ff290 */ /* 0x000fe2000fffe03f */
[----:B------:R0:W-:Y:S01]  /*4cf90*/  STL.64 [R1+0x200], R20 ;  /* 0x0002001401007387 */ /* 0x0001e20000100a00 */
[----:B------:R1:W-:Y:S03]  /*4cfa0*/  STL.64 [R1+0x208], R22 ;  /* 0x0002081601007387 */ /* 0x0003e60000100a00 */
[----:B0-----:R-:W4:Y:S01]  /*4cfb0*/  LDL.LU.64 R20, [R1+0x1da0] ;  /* 0x001da00001147983 */ /* 0x001f220000300a00 */
[----:B-1----:R-:W-:Y:S02]  /*4cfc0*/  IMAD.MOV.U32 R23, RZ, RZ, R16 ;  /* 0x000000ffff177224 */ /* 0x002fe400078e0010 */
[----:B------:R-:W-:Y:S02]  /*4cfd0*/  IMAD.MOV.U32 R22, RZ, RZ, R17 ;  /* 0x000000ffff167224 */ /* 0x000fe400078e0011 */
[----:B------:R-:W4:Y:S01]  /*4cfe0*/  LDL.LU.64 R18, [R1+0x1d98] ;  /* 0x001d980001127983 */ /* 0x000f220000300a00 */
[----:B------:R-:W4:Y:S02]  /*4cff0*/  LDL.LU.64 R16, [R1+0x1d90] ;  /* 0x001d900001107983 */ /* 0x000f240000300a00 */
        /* <DEDUP_REMOVED lines=18> */
[----:B------:R-:W-:Y:S01]  /*4d120*/  IMAD.MOV.U32 R20, RZ, RZ, R5 ;  /* 0x000000ffff147224 */ /* 0x000fe200078e0005 */
[C---:B----4-:R-:W-:Y:S11]  /*4d130*/  HMMA.16816.F32.BF16 R16, R8.reuse, R24, R16 ;  /* 0x000000180810723c */ /* 0x050ff60000041810 */
[----:B------:R-:W-:Y:S11]  /*4d140*/  @!UPT UIADD3 URZ, URZ, URZ, URZ ;  /* 0x0000003f3f3ff290 */ /* 0x000ff6000fffe03f */
[----:B------:R-:W-:Y:S01]  /*4d150*/  @!UPT UIADD3 URZ, URZ, URZ, URZ ;  /* 0x0000003f3f3ff290 */ /* 0x000fe2000fffe03f */
[----:B------:R0:W-:Y:S01]  /*4d160*/  STL.64 [R1+0x1e0], R16 ;  /* 0x0001e01001007387 */ /* 0x0001e20000100a00 */
[----:B------:R1:W-:Y:S02]  /*4d170*/  STL.64 [R1+0x1e8], R18 ;  /* 0x0001e81201007387 */ /* 0x0003e40000100a00 */
[----:B------:R-:W2:Y:S02]  /*4d180*/  LDL.LU R4, [R1+0x1d0] ;  /* 0x0001d00001047983 */ /* 0x000ea40000300800 */
[----:B------:R-:W2:Y:S01]  /*4d190*/  LDL.LU R5, [R1+0x1d4] ;  /* 0x0001d40001057983 */ /* 0x000ea20000300800 */
[----:B------:R-:W2:Y:S01]  /*4d1a0*/  LDL.LU R6, [R1+0x1d8] ;  /* 0x0001d80001067983 */ /* 0x000ea20000300800 */
[----:B------:R-:W2:Y:S03]  /*4d1b0*/  LDL.LU R7, [R1+0x1dc] ;  /* 0x0001dc0001077983 */ /* 0x000ea60000300800 */
[----:B0-----:R-:W4:Y:S01]  /*4d1c0*/  LDL.LU R16, [R1+0x4c0] ;  /* 0x0004c00001107983 */ /* 0x001f220000300800 */
[----:B------:R-:W4:Y:S02]  /*4d1d0*/  LDL.LU R17, [R1+0x4c4] ;  /* 0x0004c40001117983 */ /* 0x000f240000300800 */
[----:B-1----:R-:W4:Y:S02]  /*4d1e0*/  LDL.LU R18, [R1+0x4c8] ;  /* 0x0004c80001127983 */ /* 0x002f240000300800 */
        /* <DEDUP_REMOVED lines=33> */
[----:B------:R-:W-:Y:S01]  /*4d400*/  STL.64 [R1+0x1d0], R4 ;  /* 0x0001d00401007387 */ /* 0x000fe20000100a00 */
[----:B------:R0:W-:Y:S03]  /*4d410*/  STL.64 [R1+0x1d8], R6 ;  /* 0x0001d80601007387 */ /* 0x0001e60000100a00 */
[----:B0-----:R-:W2:Y:S01]  /*4d420*/  LDL.LU.64 R6, [R1+0x1d78] ;  /* 0x001d780001067983 */ /* 0x001ea20000300a00 */
[----:B------:R-:W4:Y:S02]  /*4d430*/  LDL.LU.64 R4, [R1+0x1d70] ;  /* 0x001d700001047983 */ /* 0x000f240000300a00 */
[----:B------:R-:W2:Y:S02]  /*4d440*/  LDL.LU.64 R14, [R1+0x1d68] ;  /* 0x001d6800010e7983 */ /* 0x000ea40000300a00 */
[----:B------:R-:W2:Y:S01]  /*4d450*/  LDL.LU.64 R12, [R1+0x1d60] ;  /* 0x001d6000010c7983 */ /* 0x000ea20000300a00 */
[----:B----4-:R-:W-:Y:S01]  /*4d460*/  HMMA.16816.F32.BF16 R8, R8, R4, R16 ;  /* 0x000000040808723c */ /* 0x010fe20000041810 */
[----:B------:R-:W4:Y:S11]  /*4d470*/  LDL.LU R16, [R1+0x70] ;  /* 0x0000700001107983 */ /* 0x000f360000300800 */
[----:B------:R-:W-:Y:S11]  /*4d480*/  @!UPT UIADD3 URZ, URZ, URZ, URZ ;  /* 0x0000003f3f3ff290 */ /* 0x000ff6000fffe03f */
[----:B------:R0:W-:Y:S02]  /*4d490*/  STL.64 [R1+0x100], R8 ;  /* 0x0001000801007387 */ /* 0x0001e40000100a00 */
[----:B0-----:R-:W-:Y:S02]  /*4d4a0*/  IMAD.MOV.U32 R8, RZ, RZ, R23 ;  /* 0x000000ffff087224 */ /* 0x001fe400078e0017 */
[----:B------:R-:W-:Y:S02]  /*4d4b0*/  IMAD.MOV.U32 R9, RZ, RZ, R22 ;  /* 0x000000ffff097224 */ /* 0x000fe400078e0016 */
[C---:B--2---:R-:W-:Y:S01]  /*4d4c0*/  HMMA.16816.F32.BF16 R20, R12.reuse, R20, R24 ;  /* 0x000000140c14723c */ /* 0x044fe20000041818 */
[----:B------:R0:W-:Y:S01]  /*4d4d0*/  STL.64 [R1+0x108], R10 ;  /* 0x0001080a01007387 */ /* 0x0001e20000100a00 */
[----:B------:R-:W4:Y:S02]  /*4d4e0*/  LDL.LU R17, [R1+0x74] ;  /* 0x0000740001117983 */ /* 0x000f240000300800 */
[----:B------:R-:W4:Y:S02]  /*4d4f0*/  LDL.LU R18, [R1+0x78] ;  /* 0x0000780001127983 */ /* 0x000f240000300800 */
[----:B------:R-:W4:Y:S01]  /*4d500*/  LDL.LU R19, [R1+0x7c] ;  /* 0x00007c0001137983 */ /* 0x000f220000300800 */
[----:B0-----:R-:W2:Y:S04]  /*4d510*/  LDL R10, [R1+0x8] ;  /* 0x00000800010a7983 */ /* 0x001ea80000100800 */
[----:B------:R-:W2:Y:S01]  /*4d520*/  LDL R11, [R1+0xc] ;  /* 0x00000c00010b7983 */ /* 0x000ea20000100800 */
[----:B------:R-:W2:Y:S02]  /*4d530*/  LDL.LU.64 R26, [R1+0x1d58] ;  /* 0x001d5800011a7983 */ /* 0x000ea40000300a00 */
[----:B------:R-:W2:Y:S09]  /*4d540*/  LDL.LU.64 R24, [R1+0x1d50] ;  /* 0x001d500001187983 */ /* 0x000eb20000300a00 */
        /* <DEDUP_REMOVED lines=35> */
[----:B------:R0:W-:Y:S01]  /*4d780*/  STL.64 [R1+0x90], R24 ;  /* 0x0000901801007387 */ /* 0x0001e20000100a00 */
[----:B------:R1:W-:Y:S03]  /*4d790*/  STL.64 [R1+0x98], R26 ;  /* 0x0000981a01007387 */ /* 0x0003e60000100a00 */
[----:B0-----:R-:W3:Y:S01]  /*4d7a0*/  LDL.LU R24, [R1+0x180] ;  /* 0x0001800001187983 */ /* 0x001ee20000300800 */
[----:B------:R-:W-:Y:S02]  /*4d7b0*/  IMAD.MOV.U32 R25, RZ, RZ, R6 ;  /* 0x000000ffff197224 */ /* 0x000fe400078e0006 */
[----:B-1----:R-:W-:Y:S02]  /*4d7c0*/  IMAD.MOV.U32 R26, RZ, RZ, R7 ;  /* 0x000000ffff1a7224 */ /* 0x002fe400078e0007 */
[----:B------:R-:W-:Y:S01]  /*4d7d0*/  IMAD.MOV.U32 R27, RZ, RZ, R3 ;  /* 0x000000ffff1b7224 */ /* 0x000fe200078e0003 */
[C---:B--2---:R-:W-:Y:S11]  /*4d7e0*/  HMMA.16816.F32.BF16 R20, R12.reuse, R8, R20 ;  /* 0x000000080c14723c */ /* 0x044ff60000041814 */
[----:B------:R-:W-:Y:S11]  /*4d7f0*/  @!UPT UIADD3 URZ, URZ, URZ, URZ ;  /* 0x0000003f3f3ff290 */ /* 0x000ff6000fffe03f */
[----:B------:R-:W-:Y:S01]  /*4d800*/  @!UPT UIADD3 URZ, URZ, URZ, URZ ;  /* 0x0000003f3f3ff290 */ /* 0x000fe2000fffe03f */
[----:B------:R0:W-:Y:S01]  /*4d810*/  STL.64 [R1+0x80], R20 ;  /* 0x0000801401007387 */ /* 0x0001e20000100a00 */
[----:B------:R1:W-:Y:S02]  /*4d820*/  STL.64 [R1+0x88], R22 ;  /* 0x0000881601007387 */ /* 0x0003e40000100a00 */
[----:B------:R-:W2:Y:S02]  /*4d830*/  LDL.LU R6, [R1+0x1cd0] ;  /* 0x001cd00001067983 */ /* 0x000ea40000300800 */
[----:B------:R-:W2:Y:S01]  /*4d840*/  LDL.LU R7, [R1+0x1ccc] ;  /* 0x001ccc0001077983 */ /* 0x000ea20000300800 */
[----:B------:R-:W2:Y:S04]  /*4d850*/  LDL.LU R3, [R1+0x1cc8] ;  /* 0x001cc80001037983 */ /* 0x000ea80000300800 */
[----:B0-----:R-:W2:Y:S01]  /*4d860*/  LDL.LU R20, [R1+0x330] ;  /* 0x0003300001147983 */ /* 0x001ea20000300800 */
[----:B------:R-:W2:Y:S02]  /*4d870*/  LDL.LU R21, [R1+0x334] ;  /* 0x0003340001157983 */ /* 0x000ea40000300800 */
[----:B-1----:R-:W2:Y:S02]  /*4d880*/  LDL.LU R22, [R1+0x338] ;  /* 0x0003380001167983 */ /* 0x002ea40000300800 */
[----:B------:R-:W2:Y:S01]  /*4d890*/  LDL.LU R23, [R1+0x33c] ;  /* 0x00033c0001177983 */ /* 0x000ea20000300800 */
[----:B----4-:R-:W-:Y:S01]  /*4d8a0*/  HMMA.16816.F32.BF16 R12, R12, R4, R16 ;  /* 0x000000040c0c723c */ /* 0x010fe20000041810 */
[----:B--2---:R0:W-:Y:S01]  /*4d8b0*/  STL.64 [R1+0x1c98], R22 ;  /* 0x001c981601007387 */ /* 0x0041e20000100a00 */
[----:B------:R-:W-:Y:S03]  /*4d8c0*/  STL.64 [R1+0x1c90], R20 ;  /* 0x001c901401007387 */ /* 0x000fe60000100a00 */
[----:B0-----:R-:W2:Y:S01]  /*4d8d0*/  LDL.64 R22, [R1+0x68] ;  /* 0x0000680001167983 */ /* 0x001ea20000100a00 */
[----:B------:R-:W-:Y:S02]  /*4d8e0*/  STL.64 [R1+0x1be8], R26 ;  /* 0x001be81a01007387 */ /* 0x000fe40000100a00 */
[----:B---3--:R0:W-:Y:S02]  /*4d8f0*/  STL.64 [R1+0x1be0], R24 ;  /* 0x001be01801007387 */ /* 0x0081e40000100a00 */
[----:B0-----:R-:W-:-:S02]  /*4d900*/  IMAD.MOV.U32 R24, RZ, RZ, R0 ;  /* 0x000000ffff187224 */ /* 0x001fc400078e0000 */
[----:B------:R-:W3:Y:S01]  /*4d910*/  LDL.LU R0, [R1+0x1cc4] ;  /* 0x001cc40001007983 */ /* 0x000ee20000300800 */
[----:B------:R-:W-:Y:S02]  /*4d920*/  IMAD.MOV.U32 R26, RZ, RZ, R28 ;  /* 0x000000ffff1a7224 */ /* 0x000fe400078e001c */
[----:B------:R-:W-:Y:S02]  /*4d930*/  IMAD.MOV.U32 R27, RZ, RZ, R29 ;  /* 0x000000ffff1b7224 */ /* 0x000fe400078e001d */
[----:B------:R-:W-:Y:S02]  /*4d940*/  IMAD.MOV.U32 R25, RZ, RZ, R2 ;  /* 0x000000ffff197224 */ /* 0x000fe400078e0002 */
[----:B------:R-:W4:Y:S01]  /*4d950*/  LDL.LU R2, [R1+0x1cc0] ;  /* 0x001cc00001027983 */ /* 0x000f220000300800 */
[----:B------:R-:W2:Y:S02]  /*4d960*/  LDL.LU R28, [R1+0x1cbc] ;  /* 0x001cbc00011c7983 */ /* 0x000ea40000300800 */
[----:B------:R-:W4:Y:S02]  /*4d970*/  LDL.LU R29, [R1+0x1cb8] ;  /* 0x001cb800011d7983 */ /* 0x000f240000300800 */
[----:B------:R0:W-:Y:S01]  /*4d980*/  STL.64 [R1+0x1bf8], R26 ;  /* 0x001bf81a01007387 */ /* 0x0001e20000100a00 */
[----:B------:R-:W-:Y:S01]  /*4d990*/  STL.64 [R1+0x1bf0], R24 ;  /* 0x001bf01801007387 */ /* 0x000fe20000100a00 */
[----:B------:R-:W-:-:S03]  /*4d9a0*/  IMAD.MOV.U32 R4, RZ, RZ, R3 ;  /* 0x000000ffff047224 */ /* 0x000fc600078e0003 */
[----:B0-----:R-:W4:Y:S01]  /*4d9b0*/  LDL R26, [R1+0x48] ;  /* 0x00004800011a7983 */ /* 0x001f220000100800 */
[----:B------:R-:W4:Y:S02]  /*4d9c0*/  LDL.LU.64 R18, [R1+0x1cb0] ;  /* 0x001cb00001127983 */ /* 0x000f240000300a00 */
[----:B------:R-:W4:Y:S02]  /*4d9d0*/  LDL.LU.64 R16, [R1+0x1ca8] ;  /* 0x001ca80001107983 */ /* 0x000f240000300a00 */
[----:B------:R-:W-:Y:S01]  /*4d9e0*/  STL.64 [R1+0x70], R12 ;  /* 0x0000700c01007387 */ /* 0x000fe20000100a00 */
[----:B------:R-:W-:Y:S01]  /*4d9f0*/  STL [R1+0x78], R14 ;  /* 0x0000780e01007387 */ /* 0x000fe20000100800 */
[----:B------:R0:W-:Y:S02]  /*4da00*/  STL.64 [R1+0x1c48], R6 ;  /* 0x001c480601007387 */ /* 0x0001e40000100a00 */
[----:B------:R-:W4:Y:S02]  /*4da10*/  LDL.LU R3, [R1+0x1ca0] ;  /* 0x001ca00001037983 */ /* 0x000f240000300800 */
[----:B------:R-:W4:Y:S01]  /*4da20*/  LDL.LU R5, [R1+0x344] ;  /* 0x0003440001057983 */ /* 0x000f220000300800 */
[----:B0-----:R-:W4:Y:S01]  /*4da30*/  LDL.LU R6, [R1+0x348] ;  /* 0x0003480001067983 */ /* 0x001f220000300800 */
[----:B------:R-:W4:Y:S02]  /*4da40*/  LDL.LU R7, [R1+0x34c] ;  /* 0x00034c0001077983 */ /* 0x000f240000300800 */
[----:B---3--:R-:W-:-:S02]  /*4da50*/  IMAD.MOV.U32 R27, RZ, RZ, R0 ;  /* 0x000000ffff1b7224 */ /* 0x008fc400078e0000 */
[----:B------:R-:W-:Y:S02]  /*4da60*/  IMAD.MOV.U32 R0, RZ, RZ, R15 ;  /* 0x000000ffff007224 */ /* 0x000fe400078e000f */
[----:B------:R-:W3:Y:S01]  /*4da70*/  LDL.64 R14, [R1+0x18] ;  /* 0x00001800010e7983 */ /* 0x000ee20000100a00 */
[----:B--2---:R-:W-:Y:S02]  /*4da80*/  IMAD.MOV.U32 R13, RZ, RZ, R28 ;  /* 0x000000ffff0d7224 */ /* 0x004fe400078e001c */
[----:B----4-:R-:W-:Y:S02]  /*4da90*/  IMAD.MOV.U32 R12, RZ, RZ, R29 ;  /* 0x000000ffff0c7224 */ /* 0x010fe400078e001d */
[----:B------:R-:W-:Y:S01]  /*4daa0*/  IMAD.MOV.U32 R8, RZ, RZ, R22 ;  /* 0x000000ffff087224 */ /* 0x000fe200078e0016 */
[----:B---3--:R0:W-:Y:S02]  /*4dab0*/  STL.64 [R1+0x1c60], R14 ;  /* 0x001c600e01007387 */ /* 0x0081e40000100a00 */
[----:B0-----:R-:W-:-:S02]  /*4dac0*/  IMAD.MOV.U32 R14, RZ, RZ, R3 ;  /* 0x000000ffff0e7224 */ /* 0x001fc400078e0003 */
[----:B------:R-:W-:-:S07]  /*4dad0*/  IMAD.MOV.U32 R15, RZ, RZ, R2 ;  /* 0x000000ffff0f7224 */ /* 0x000fce00078e0002 */
[C---:B------:R-:W-:Y:S01]  /*4dae0*/  HMMA.16816.F32.BF16 R12, R16.reuse, R22, R12 ;  /* 0x00000016100c723c */ /* 0x040fe2000004180c */
[----:B------:R0:W-:Y:S02]  /*4daf0*/  STL [R1+0x1b40], R0 ;  /* 0x001b400001007387 */ /* 0x0001e40000100800 */
[----:B0-----:R-:W-:Y:S02]  /*4db00*/  IMAD.MOV.U32 R0, RZ, RZ, R23 ;  /* 0x000000ffff007224 */ /* 0x001fe400078e0017 */
[----:B------:R-:W2:Y:S01]  /*4db10*/  LDL.LU.64 R22, [R1+0x1c98] ;  /* 0x001c980001167983 */ /* 0x000ea20000300a00 */
[----:B------:R-:W2:Y:S11]  /*4db20*/  LDL.LU.64 R20, [R1+0x1c90] ;  /* 0x001c900001147983 */ /* 0x000eb60000300a00 */
[----:B------:R-:W-:Y:S06]  /*4db30*/  @!UPT UIADD3 URZ, URZ, URZ, URZ ;  /* 0x0000003f3f3ff290 */ /* 0x000fec000fffe03f */
[----:B------:R-:W-:Y:S01]  /*4db40*/  STL.64 [R1+0x700], R12 ;  /* 0x0007000c01007387 */ /* 0x000fe20000100a00 */
[----:B------:R0:W-:Y:S03]  /*4db50*/  STL.64 [R1+0x708], R14 ;  /* 0x0007080e01007387 */ /* 0x0001e60000100a00 */
[----:B0-----:R-:W3:Y:S04]  /*4db60*/  LDL.64 R14, [R1+0x28] ;  /* 0x00002800010e7983 */ /* 0x001ee80000100a00 */
[----:B---3--:R0:W-:Y:S04]  /*4db70*/  STL.64 [R1+0x1c78], R14 ;  /* 0x001c780e01007387 */ /* 0x0081e80000100a00 */
[----:B0-----:R-:W3:Y:S01]  /*4db80*/  LDL.64 R14, [R1+0x58] ;  /* 0x00005800010e7983 */ /* 0x001ee20000100a00 */
[----:B--2---:R-:W-:Y:S01]  /*4db90*/  HMMA.16816.F32.BF16 R20, R16, R26, R20 ;  /* 0x0000001a1014723c */ /* 0x004fe20000041814 */
[----:B------:R-:W-:-:S02]  /*4dba0*/  IMAD.MOV.U32 R2, RZ, RZ, R12 ;  /* 0x000000ffff027224 */ /* 0x000fc400078e000c */
[----:B------:R-:W-:-:S03]  /*4dbb0*/  IMAD.MOV.U32 R3, RZ, RZ, R13 ;  /* 0x000000ffff037224 */ /* 0x000fc600078e000d */
[----:B------:R-:W-:Y:S02]  /*4dbc0*/  STL [R1+0x17b0], R2 ;  /* 0x0017b00201007387 */ /* 0x000fe40000100800 */
[----:B------:R0:W-:Y:S01]  /*4dbd0*/  STL [R1+0x17ac], R3 ;  /* 0x0017ac0301007387 */ /* 0x0001e20000100800 */
[----:B---3--:R-:W-:Y:S01]  /*4dbe0*/  HMMA.16816.F32.BF16 R4, R16, R14, R4 ;  /* 0x0000000e1004723c */ /* 0x008fe20000041804 */
[----:B0-----:R-:W-:Y:S02]  /*4dbf0*/  IMAD.MOV.U32 R3, RZ, RZ, R14 ;  /* 0x000000ffff037224 */ /* 0x001fe400078e000e */
[----:B------:R-:W-:Y:S11]  /*4dc00*/  IMAD.MOV.U32 R2, RZ, RZ, R15 ;  /* 0x000000ffff027224 */ /* 0x000ff600078e000f */
[----:B------:R-:W-:Y:S10]  /*4dc10*/  @!UPT UIADD3 URZ, URZ, URZ, URZ ;  /* 0x0000003f3f3ff290 */ /* 0x000ff4000fffe03f */
[----:B------:R-:W-:Y:S02]  /*4dc20*/  IMAD.MOV.U32 R28, RZ, RZ, R4 ;  /* 0x000000ffff1c7224 */ /* 0x000fe400078e0004 */
[----:B------:R-:W-:Y:S01]  /*4dc30*/  IMAD.MOV.U32 R29, RZ, RZ, R5 ;  /* 0x000000ffff1d7224 */ /* 0x000fe200078e0005 */
[----:B------:R0:W-:Y:S01]  /*4dc40*/  STL.64 [R1+0x6f0], R4 ;  /* 0x0006f00401007387 */ /* 0x0001e20000100a00 */
[----:B------:R1:W-:Y:S02]  /*4dc50*/  STL.64 [R1+0x6f8], R6 ;  /* 0x0006f80601007387 */ /* 0x0003e40000100a00 */
[----:B------:R-:W2:Y:S02]  /*4dc60*/  LDL R14, [R1+0x38] ;  /* 0x00003800010e7983 */ /* 0x000ea40000100800 */
[----:B------:R-:W2:Y:S01]  /*4dc70*/  LDL R15, [R1+0x3c] ;  /* 0x00003c00010f7983 */ /* 0x000ea20000100800 */
[----:B------:R-:W-:Y:S01]  /*4dc80*/  STL [R1+0x17b8], R28 ;  /* 0x0017b81c01007387 */ /* 0x000fe20000100800 */
[----:B------:R-:W-:Y:S03]  /*4dc90*/  STL [R1+0x17b4], R29 ;  /* 0x0017b41d01007387 */ /* 0x000fe60000100800 */
[----:B0-----:R-:W3:Y:S01]  /*4dca0*/  LDL.LU R4, [R1+0x2f0] ;  /* 0x0002f00001047983 */ /* 0x001ee20000300800 */
[----:B------:R-:W-:Y:S02]  /*4dcb0*/  STL.64 [R1+0x720], R20 ;  /* 0x0007201401007387 */ /* 0x000fe40000100a00 */
[----:B------:R-:W-:Y:S02]  /*4dcc0*/  STL.64 [R1+0x728], R22 ;  /* 0x0007281601007387 */ /* 0x000fe40000100a00 */
[----:B------:R-:W3:Y:S01]  /*4dcd0*/  LDL.LU R5, [R1+0x2f4] ;  /* 0x0002f40001057983 */ /* 0x000ee20000300800 */
[----:B-1----:R-:W4:Y:S01]  /*4dce0*/  LDL.LU R6, [R1+0x2f8] ;  /* 0x0002f80001067983 */ /* 0x002f220000300800 */
[----:B------:R-:W4:Y:S03]  /*4dcf0*/  LDL.LU R7, [R1+0x2fc] ;  /* 0x0002fc0001077983 */ /* 0x000f260000300800 */
[----:B----4-:R-:W-:Y:S01]  /*4dd00*/  STL.64 [R1+0x1c58], R6 ;  /* 0x001c580601007387 */ /* 0x010fe20000100a00 */
[----:B---3--:R0:W-:Y:S03]  /*4dd10*/  STL.64 [R1+0x1c50], R4 ;  /* 0x001c500401007387 */ /* 0x0081e60000100a00 */
        /* <DEDUP_REMOVED lines=20> */
[----:B------:R0:W-:Y:S02]  /*4de60*/  STL.64 [R1+0x1c08], R26 ;  /* 0x001c081a01007387 */ /* 0x0001e40000100a00 */
[----:B0-----:R-:W-:-:S02]  /*4de70*/  IMAD.MOV.U32 R26, RZ, RZ, R3 ;  /* 0x000000ffff1a7224 */ /* 0x001fc400078e0003 */
[----:B------:R-:W-:-:S05]  /*4de80*/  IMAD.MOV.U32 R27, RZ, RZ, R2 ;  /* 0x000000ffff1b7224 */ /* 0x000fca00078e0002 */
[----:B------:R-:W-:Y:S01]  /*4de90*/  STL.64 [R1+0x1c20], R26 ;  /* 0x001c201a01007387 */ /* 0x000fe20000100a00 */
[----:B------:R-:W4:Y:S01]  /*4dea0*/  LDL R9, [R1+0x13a0] ;  /* 0x0013a00001097983 */ /* 0x000f220000100800 */
[C---:B--2---:R-:W-:Y:S02]  /*4deb0*/  HMMA.16816.F32.BF16 R12, R16.reuse, R14, R4 ;  /* 0x0000000e100c723c */ /* 0x044fe40000041804 */
[----:B------:R-:W2:Y:S01]  /*4dec0*/  LDL.LU.64 R6, [R1+0x1c88] ;  /* 0x001c880001067983 */ /* 0x000ea20000300a00 */
[----:B------:R-:W2:Y:S11]  /*4ded0*/  LDL.LU.64 R4, [R1+0x1c80] ;  /* 0x001c800001047983 */ /* 0x000eb60000300a00 */
[----:B------:R-:W-:Y:S09]  /*4dee0*/  @!UPT UIADD3 URZ, URZ, URZ, URZ ;  /* 0x0000003f3f3ff290 */ /* 0x000ff2000fffe03f */
[----:B------:R-:W-:Y:S01]  /*4def0*/  STL.64 [R1+0x710], R12 ;  /* 0x0007100c01007387 */ /* 0x000fe20000100a00 */
[----:B------:R0:W-:Y:S03]  /*4df00*/  STL.64 [R1+0x718], R14 ;  /* 0x0007180e01007387 */ /* 0x0001e60000100a00 */
[----:B0-----:R-:W2:Y:S01]  /*4df10*/  LDL.LU.64 R14, [R1+0x1c78] ;  /* 0x001c7800010e7983 */ /* 0x001ea20000300a00 */
        /* <DEDUP_REMOVED lines=39> */
[----:B------:R-:W-:Y:S01]  /*4e190*/  IMAD.MOV.U32 R26, RZ, RZ, R8 ;  /* 0x000000ffff1a7224 */ /* 0x000fe200078e0008 */
[----:B---3--:R-:W-:Y:S02]  /*4e1a0*/  HMMA.16816.F32.BF16 R16, R16, R6, R20 ;  /* 0x000000061010723c */ /* 0x008fe40000041814 */
[----:B------:R-:W2:Y:S01]  /*4e1b0*/  LDL.LU.64 R22, [R1+0x1c40] ;  /* 0x001c400001167983 */ /* 0x000ea20000300a00 */
[----:B------:R-:W2:Y:S02]  /*4e1c0*/  LDL.LU.64 R20, [R1+0x1c38] ;  /* 0x001c380001147983 */ /* 0x000ea40000300a00 */
[----:B------:R0:W-:Y:S02]  /*4e1d0*/  STL.64 [R1+0x1bd8], R6 ;  /* 0x001bd80601007387 */ /* 0x0001e40000100a00 */
[----:B0-----:R-:W3:Y:S11]  /*4e1e0*/  LDL.64 R6, [R1+0x38] ;  /* 0x0000380001067983 */ /* 0x001ef60000100a00 */
[----:B------:R-:W-:Y:S05]  /*4e1f0*/  @!UPT UIADD3 URZ, URZ, URZ, URZ ;  /* 0x0000003f3f3ff290 */ /* 0x000fea000fffe03f */
[----:B------:R-:W-:Y:S01]  /*4e200*/  STL.64 [R1+0x570], R16 ;  /* 0x0005701001007387 */ /* 0x000fe20000100a00 */
[----:B------:R-:W-:Y:S01]  /*4e210*/  STL.64 [R1+0x578], R18 ;  /* 0x0005781201007387 */ /* 0x000fe20000100a00 */
        /* <DEDUP_REMOVED lines=20> */
[----:B------:R-:W3:Y:S02]  /*4e360*/  LDL.LU.64 R24, [R1+0x1bf0] ;  /* 0x001bf00001187983 */ /* 0x000ee40000300a00 */
[----:B---3--:R-:W-:Y:S11]  /*4e370*/  HMMA.16816.F32.BF16 R24, R20, R6, R24 ;  /* 0x000000061418723c */ /* 0x008ff60000041818 */
        /* <DEDUP_REMOVED lines=8> */
[----:B------:R-:W-:-:S02]  /*4e400*/  IMAD.MOV.U32 R2, RZ, RZ, R6 ;  /* 0x000000ffff027224 */ /* 0x000fc400078e0006 */
[----:B------:R-:W-:Y:S01]  /*4e410*/  IMAD.MOV.U32 R0, RZ, RZ, R7 ;  /* 0x000000ffff007224 */ /* 0x000fe200078e0007 */
[----:B------:R-:W2:Y:S01]  /*4e420*/  LDL R8, [R1+0x13a4] ;  /* 0x0013a40001087983 */ /* 0x000ea20000100800 */
[----:B------:R0:W-:Y:S02]  /*4e430*/  STL.64 [R1+0x1b70], R18 ;  /* 0x001b701201007387 */ /* 0x0001e40000100a00 */
[----:B------:R-:W2:Y:S01]  /*4e440*/  LDL.LU R16, [R1+0x110] ;  /* 0x0001100001107983 */ /* 0x000ea20000300800 */
[C---:B---3--:R-:W-:Y:S11]  /*4e450*/  HMMA.16816.F32.BF16 R4, R20.reuse, R18, R24 ;  /* 0x000000121404723c */ /* 0x048ff60000041818 */
[----:B------:R-:W-:Y:S11]  /*4e460*/  @!UPT UIADD3 URZ, URZ, URZ, URZ ;  /* 0x0000003f3f3ff290 */ /* 0x000ff6000fffe03f */
[----:B------:R-:W-:Y:S01]  /*4e470*/  @!UPT UIADD3 URZ, URZ, URZ, URZ ;  /* 0x0000003f3f3ff290 */ /* 0x000fe2000fffe03f */
[----:B------:R1:W-:Y:S01]  /*4e480*/  STL.64 [R1+0x360], R4 ;  /* 0x0003600401007387 */ /* 0x0003e20000100a00 */
[----:B------:R3:W-:Y:S02]  /*4e490*/  STL.64 [R1+0x368], R6 ;  /* 0x0003680601007387 */ /* 0x0007e40000100a00 */
[----:B------:R-:W2:Y:S02]  /*4e4a0*/  LDL.LU R17, [R1+0x114] ;  /* 0x0001140001117983 */ /* 0x000ea40000300800 */
[----:B0-----:R-:W2:Y:S01]  /*4e4b0*/  LDL.LU R18, [R1+0x118] ;  /* 0x0001180001127983 */ /* 0x001ea20000300800 */
[----:B------:R-:W2:Y:S01]  /*4e4c0*/  LDL.LU R19, [R1+0x11c] ;  /* 0x00011c0001137983 */ /* 0x000ea20000300800 */
[----:B------:R-:W4:Y:S02]  /*4e4d0*/  LDL.LU R24, [R1+0xf0] ;  /* 0x0000f00001187983 */ /* 0x000f240000300800 */
[----:B------:R-:W4:Y:S02]  /*4e4e0*/  LDL.LU R25, [R1+0xf4] ;  /* 0x0000f40001197983 */ /* 0x000f240000300800 */
[----:B------:R-:W4:Y:S01]  /*4e4f0*/  LDL.LU R26, [R1+0xf8] ;  /* 0x0000f800011a7983 */ /* 0x000f220000300800 */
[----:B------:R-:W4:Y:S04]  /*4e500*/  LDL.LU R27, [R1+0xfc] ;  /* 0x0000fc00011b7983 */ /* 0x000f280000300800 */
[----:B-1----:R-:W4:Y:S01]  /*4e510*/  LDL.LU R4, [R1+0x160] ;  /* 0x0001600001047983 */ /* 0x002f220000300800 */
[----:B------:R-:W4:Y:S02]  /*4e520*/  LDL.LU R5, [R1+0x164] ;  /* 0x0001640001057983 */ /* 0x000f240000300800 */
[----:B---3--:R-:W4:Y:S02]  /*4e530*/  LDL.LU R6, [R1+0x168] ;  /* 0x0001680001067983 */ /* 0x008f240000300800 */
[----:B------:R-:W4:Y:S01]  /*4e540*/  LDL.LU R7, [R1+0x16c] ;  /* 0x00016c0001077983 */ /* 0x000f220000300800 */
[----:B--2---:R0:W-:Y:S01]  /*4e550*/  STL.64 [R1+0x1b80], R18 ;  /* 0x001b801201007387 */ /* 0x0041e20000100a00 */
[----:B------:R1:W-:Y:S03]  /*4e560*/  STL.64 [R1+0x1b78], R16 ;  /* 0x001b781001007387 */ /* 0x0003e60000100a00 */
[----:B0-----:R-:W2:Y:S04]  /*4e570*/  LDL.64 R18, [R1+0x48] ;  /* 0x0000480001127983 */ /* 0x001ea80000100a00 */
[----:B--2---:R0:W-:Y:S01]  /*4e580*/  STL.64 [R1+0x1b98], R18 ;  /* 0x001b981201007387 */ /* 0x0041e20000100a00 */
[----:B-1----:R-:W2:Y:S02]  /*4e590*/  LDL.LU R16, [R1+0x170] ;  /* 0x0001700001107983 */ /* 0x002ea40000300800 */
[----:B------:R-:W2:Y:S01]  /*4e5a0*/  LDL.LU R17, [R1+0x174] ;  /* 0x0001740001117983 */ /* 0x000ea20000300800 */
[----:B0-----:R-:W2:Y:S01]  /*4e5b0*/  LDL.LU R18, [R1+0x178] ;  /* 0x0001780001127983 */ /* 0x001ea20000300800 */
[----:B------:R-:W2:Y:S02]  /*4e5c0*/  LDL.LU R19, [R1+0x17c] ;  /* 0x00017c0001137983 */ /* 0x000ea40000300800 */
[C---:B--2---:R-:W-:Y:S11]  /*4e5d0*/  HMMA.16816.F32.BF16 R16, R20.reuse, R14, R16 ;  /* 0x0000000e1410723c */ /* 0x044ff60000041810 */
[----:B------:R-:W-:Y:S11]  /*4e5e0*/  @!UPT UIADD3 URZ, URZ, URZ, URZ ;  /* 0x0000003f3f3ff290 */ /* 0x000ff6000fffe03f */
[----:B------:R-:W-:Y:S01]  /*4e5f0*/  @!UPT UIADD3 URZ, URZ, URZ, URZ ;  /* 0x0000003f3f3ff290 */ /* 0x000fe2000fffe03f */
[----:B------:R-:W-:Y:S01]  /*4e600*/  STL.64 [R1+0x350], R16 ;  /* 0x0003501001007387 */ /* 0x000fe20000100a00 */
[----:B------:R0:W-:Y:S03]  /*4e610*/  STL.64 [R1+0x358], R18 ;  /* 0x0003581201007387 */ /* 0x0001e60000100a00 */
[----:B0-----:R-:W2:Y:S04]  /*4e620*/  LDL.64 R18, [R1+0x58] ;  /* 0x0000580001127983 */ /* 0x001ea80000100a00 */
[----:B--2---:R0:W-:Y:S04]  /*4e630*/  STL.64 [R1+0x1bb0], R18 ;  /* 0x001bb01201007387 */ /* 0x0041e80000100a00 */
[----:B0-----:R-:W2:Y:S01]  /*4e640*/  LDL.64 R18, [R1+0x68] ;  /* 0x0000680001127983 */ /* 0x001ea20000100a00 */
[----:B------:R0:W-:Y:S02]  /*4e650*/  STL.64 [R1+0x1b68], R14 ;  /* 0x001b680e01007387 */ /* 0x0001e40000100a00 */
[----:B------:R-:W3:Y:S02]  /*4e660*/  LDL.LU R12, [R1+0x240] ;  /* 0x00024000010c7983 */ /* 0x000ee40000300800 */
[----:B------:R-:W3:Y:S01]  /*4e670*/  LDL.LU R13, [R1+0x244] ;  /* 0x00024400010d7983 */ /* 0x000ee20000300800 */
[----:B0-----:R-:W2:Y:S01]  /*4e680*/  LDL.LU R14, [R1+0x248] ;  /* 0x00024800010e7983 */ /* 0x001ea20000300800 */
[----:B------:R-:W2:Y:S03]  /*4e690*/  LDL.LU R15, [R1+0x24c] ;  /* 0x00024c00010f7983 */ /* 0x000ea60000300800 */
        /* <DEDUP_REMOVED lines=42> */
[----:B------:R-:W4:Y:S02]  /*4e940*/  LDL.LU R6, [R1+0x408] ;  /* 0x0004080001067983 */ /* 0x000f240000300800 */
[----:B------:R-:W4:Y:S02]  /*4e950*/  LDL.LU R7, [R1+0x40c] ;  /* 0x00040c0001077983 */ /* 0x000f240000300800 */
[----:B------:R-:W-:Y:S01]  /*4e960*/  IMAD.MOV.U32 R23, RZ, RZ, R0 ;  /* 0x000000ffff177224 */ /* 0x000fe200078e0000 */
[C---:B--2---:R-:W-:Y:S01]  /*4e970*/  HMMA.16816.F32.BF16 R12, R24.reuse, R18, R12 ;  /* 0x00000012180c723c */ /* 0x044fe2000004180c */
[----:B------:R-:W-:Y:S01]  /*4e980*/  IMAD.MOV.U32 R0, RZ, RZ, R19 ;  /* 0x000000ffff007224 */ /* 0x000fe200078e0013 */
[----:B----4-:R-:W-:Y:S01]  /*4e990*/  STL.64 [R1+0x1b60], R6 ;  /* 0x001b600601007387 */ /* 0x010fe20000100a00 */
        /* <DEDUP_REMOVED lines=10> */
[----:B------:R-:W3:Y:S02]  /*4ea40*/  LDL.LU.64 R18, [R1+0x1b98] ;  /* 0x001b980001127983 */ /* 0x000ee40000300a00 */
        /* <DEDUP_REMOVED lines=8> */
[----:B------:R-:W4:Y:S02]  /*4ead0*/  LDL.LU.64 R18, [R1+0x1b80] ;  /* 0x001b800001127983 */ /* 0x000f240000300a00 */
[----:B------:R-:W4:Y:S02]  /*4eae0*/  LDL.LU.64 R16, [R1+0x1b78] ;  /* 0x001b780001107983 */ /* 0x000f240000300a00 */
[----:B------:R-:W-:-:S07]  /*4eaf0*/  IMAD.MOV.U32 R22, RZ, RZ, R2 ;  /* 0x000000ffff167224 */ /* 0x000fce00078e0002 */
[C---:B----4-:R-:W-:Y:S01]  /*4eb00*/  HMMA.16816.F32.BF16 R20, R24.reuse, R22, R16 ;  /* 0x000000161814723c */ /* 0x050fe20000041810 */
[----:B------:R-:W3:Y:S11]  /*4eb10*/  LDL.LU.64 R18, [R1+0x1b70] ;  /* 0x001b700001127983 */ /* 0x000ef60000300a00 */
[----:B------:R-:W-:Y:S11]  /*4eb20*/  @!UPT UIADD3 URZ, URZ, URZ, URZ ;  /* 0x0000003f3f3ff290 */ /* 0x000ff6000fffe03f */
[----:B------:R-:W-:Y:S01]  /*4eb30*/  STL.64 [R1+0x730], R20 ;  /* 0x0007301401007387 */ /* 0x000fe20000100a00 */
[----:B------:R-:W-:Y:S02]  /*4eb40*/  STL.64 [R1+0x738], R22 ;  /* 0x0007381601007387 */ /* 0x000fe40000100a00 */
[----:B------:R-:W-:Y:S01]  /*4eb50*/  LDSM.16.MT88.4 R20, [R8+0x17080] ;  /* 0x017080000814783b */ /* 0x000fe20000004200 */
[C---:B---3--:R-:W-:Y:S01]  /*4eb60*/  HMMA.16816.F32.BF16 R16, R24.reuse, R18, R12 ;  /* 0x000000121810723c */ /* 0x048fe2000004180c */
[----:B------:R-:W2:Y:S11]  /*4eb70*/  LDL.LU.64 R14, [R1+0x1b68] ;  /* 0x001b6800010e7983 */ /* 0x000eb60000300a00 */
[----:B------:R-:W-:Y:S11]  /*4eb80*/  @!UPT UIADD3 URZ, URZ, URZ, URZ ;  /* 0x0000003f3f3ff290 */ /* 0x000ff6000fffe03f */
[----:B------:R-:W-:Y:S01]  /*4eb90*/  STL.64 [R1+0x530], R16 ;  /* 0x0005301001007387 */ /* 0x000fe20000100a00 */
[----:B------:R-:W-:Y:S02]  /*4eba0*/  STL.64 [R1+0x538], R18 ;  /* 0x0005381201007387 */ /* 0x000fe40000100a00 */
[----:B------:R-:W0:Y:S02]  /*4ebb0*/  LDSM.16.MT88.4 R16, [R9+0x17000] ;  /* 0x017000000910783b */ /* 0x000e240000004200 */
[----:B0-----:R0:W-:Y:S04]  /*4ebc0*/  STL.64 [R1+0x1ae0], R18 ;  /* 0x001ae01201007387 */ /* 0x0011e80000100a00 */
[----:B0-----:R-:W3:Y:S01]  /*4ebd0*/  LDL R19, [R1+0x139c] ;  /* 0x00139c0001137983 */ /* 0x001ee20000100800 */
        /* <DEDUP_REMOVED lines=10> */
[----:B------:R-:W0:Y:S04]  /*4ec80*/  LDSM.16.MT88.4 R12, [R9+0x17080] ;  /* 0x01708000090c783b */ /* 0x000e280000004200 */
[----:B0-----:R-:W-:Y:S01]  /*4ec90*/  STL.64 [R1+0x1a40], R14 ;  /* 0x001a400e01007387 */ /* 0x001fe20000100a00 */
[----:B------:R0:W-:Y:S03]  /*4eca0*/  STL.64 [R1+0x1a38], R12 ;  /* 0x001a380c01007387 */ /* 0x0001e60000100a00 */
[----:B0-----:R-:W4:Y:S01]  /*4ecb0*/  LDL.LU R12, [R1+0x3f0] ;  /* 0x0003f000010c7983 */ /* 0x001f220000300800 */
[----:B------:R-:W4:Y:S02]  /*4ecc0*/  LDL.LU R13, [R1+0x3f4] ;  /* 0x0003f400010d7983 */ /* 0x000f240000300800 */
[----:B------:R-:W4:Y:S02]  /*4ecd0*/  LDL.LU R14, [R1+0x3f8] ;  /* 0x0003f800010e7983 */ /* 0x000f240000300800 */
[----:B------:R-:W4:Y:S01]  /*4ece0*/  LDL.LU R15, [R1+0x3fc] ;  /* 0x0003fc00010f7983 */ /* 0x000f220000300800 */
[----:B--2---:R-:W-:Y:S01]  /*4ecf0*/  HMMA.16816.F32.BF16 R8, R24, R10, R4 ;  /* 0x0000000a1808723c */ /* 0x004fe20000041804 */
[----:B------:R-:W4:Y:S01]  /*4ed00*/  LDL.LU.64 R6, [R1+0x1b50] ;  /* 0x001b500001067983 */ /* 0x000f220000300a00 */
[----:B------:R-:W2:Y:S11]  /*4ed10*/  LDL.LU.64 R4, [R1+0x1b48] ;  /* 0x001b480001047983 */ /* 0x000eb60000300a00 */
[----:B------:R-:W-:Y:S10]  /*4ed20*/  @!UPT UIADD3 URZ, URZ, URZ, URZ ;  /* 0x0000003f3f3ff290 */ /* 0x000ff4000fffe03f */
[----:B------:R-:W-:Y:S01]  /*4ed30*/  STL.64 [R1+0x400], R8 ;  /* 0x0004000801007387 */ /* 0x000fe20000100a00 */
[----:B------:R-:W-:Y:S02]  /*4ed40*/  STL.64 [R1+0x408], R10 ;  /* 0x0004080a01007387 */ /* 0x000fe40000100a00 */
[----:B---3--:R-:W0:Y:S02]  /*4ed50*/  LDSM.16.MT88.4 R8, [R19+0x17000] ;  /* 0x017000001308783b */ /* 0x008e240000004200 */
[----:B0-----:R0:W-:Y:S02]  /*4ed60*/  STL.64 [R1+0x19d8], R10 ;  /* 0x0019d80a01007387 */ /* 0x0011e40000100a00 */
[----:B------:R-:W-:Y:S02]  /*4ed70*/  STL.64 [R1+0x19d0], R8 ;  /* 0x0019d00801007387 */ /* 0x000fe40000100a00 */
[----:B0-----:R-:W3:Y:S01]  /*4ed80*/  LDL R10, [R1+0x58] ;  /* 0x00005800010a7983 */ /* 0x001ee20000100800 */
[----:B------:R-:W-:-:S02]  /*4ed90*/  IMAD.MOV.U32 R11, RZ, RZ, R0 ;  /* 0x000000ffff0b7224 */ /* 0x000fc400078e0000 */
[----:B------:R-:W2:Y:S03]  /*4eda0*/  LDL.LU R0, [R1+0x1b40] ;  /* 0x001b400001007983 */ /* 0x000ea60000300800 */
[----:B---3--:R4:W-:Y:S02]  /*4edb0*/  STL.64 [R1+0x1b28], R10 ;  /* 0x001b280a01007387 */ /* 0x0089e40000100a00 */
[----:B----4-:R-:W-:Y:S02]  /*4edc0*/  HMMA.16816.F32.BF16 R8, R24, R6, R12 ;  /* 0x000000061808723c */ /* 0x010fe4000004180c */
[----:B------:R0:W-:Y:S04]  /*4edd0*/  STL.64 [R1+0x1ae8], R6 ;  /* 0x001ae80601007387 */ /* 0x0001e80000100a00 */
[----:B------:R1:W3:Y:S11]  /*4ede0*/  LDSM.16.MT88.4 R24, [R19+0x17080] ;  /* 0x017080001318783b */ /* 0x0002f60000004200 */
[----:B------:R-:W-:Y:S06]  /*4edf0*/  @!UPT UIADD3 URZ, URZ, URZ, URZ ;  /* 0x0000003f3f3ff290 */ /* 0x000fec000fffe03f */
[----:B------:R-:W-:Y:S01]  /*4ee00*/  STL.64 [R1+0x3f0], R8 ;  /* 0x0003f00801007387 */ /* 0x000fe20000100a00 */
[----:B------:R2:W-:Y:S02]  /*4ee10*/  STL.64 [R1+0x3f8], R10 ;  /* 0x0003f80a01007387 */ /* 0x0005e40000100a00 */
[----:B0-----:R-:W4:Y:S02]  /*4ee20*/  LDL.64 R6, [R1+0x38] ;  /* 0x0000380001067983 */ /* 0x001f240000100a00 */
[----:B----4-:R0:W-:Y:S01]  /*4ee30*/  STL.64 [R1+0x1b08], R6 ;  /* 0x001b080601007387 */ /* 0x0101e20000100a00 */
[----:B------:R-:W4:Y:S02]  /*4ee40*/  LDL.LU R16, [R1+0x430] ;  /* 0x0004300001107983 */ /* 0x000f240000300800 */
[----:B------:R-:W4:Y:S02]  /*4ee50*/  LDL.LU R17, [R1+0x434] ;  /* 0x0004340001117983 */ /* 0x000f240000300800 */
[----:B------:R-:W3:Y:S01]  /*4ee60*/  LDL.LU R18, [R1+0x438] ;  /* 0x0004380001127983 */ /* 0x000ee20000300800 */
[----:B-1----:R-:W3:Y:S01]  /*4ee70*/  LDL.LU R19, [R1+0x43c] ;  /* 0x00043c0001137983 */ /* 0x002ee20000300800 */
[----:B--2---:R-:W-:-:S02]  /*4ee80*/  IMAD.MOV.U32 R11, RZ, RZ, R4 ;  /* 0x000000ffff0b7224 */ /* 0x004fc400078e0004 */
[----:B------:R-:W-:Y:S02]  /*4ee90*/  IMAD.MOV.U32 R10, RZ, RZ, R5 ;  /* 0x000000ffff0a7224 */ /* 0x000fe400078e0005 */
[----:B0-----:R-:W-:Y:S02]  /*4eea0*/  IMAD.MOV.U32 R6, RZ, RZ, R29 ;  /* 0x000000ffff067224 */ /* 0x001fe400078e001d */
[----:B------:R-:W-:Y:S01]  /*4eeb0*/  IMAD.MOV.U32 R7, RZ, RZ, R28 ;  /* 0x000000ffff077224 */ /* 0x000fe200078e001c */
[----:B---3--:R-:W-:Y:S01]  /*4eec0*/  STL.64 [R1+0x1b18], R18 ;  /* 0x001b181201007387 */ /* 0x008fe20000100a00 */
[----:B----4-:R-:W-:Y:S03]  /*4eed0*/  STL.64 [R1+0x1b10], R16 ;  /* 0x001b101001007387 */ /* 0x010fe60000100a00 */
[----:B------:R0:W-:Y:S02]  /*4eee0*/  STL.64 [R1+0x1b20], R6 ;  /* 0x001b200601007387 */ /* 0x0001e40000100a00 */
[----:B------:R-:W2:Y:S01]  /*4eef0*/  LDL.LU R4, [R1+0x460] ;  /* 0x0004600001047983 */ /* 0x000ea20000300800 */
[----:B------:R-:W2:Y:S04]  /*4ef00*/  LDL.LU R5, [R1+0x464] ;  /* 0x0004640001057983 */ /* 0x000ea80000300800 */
[----:B0-----:R-:W3:Y:S01]  /*4ef10*/  LDL.LU R6, [R1+0x468] ;  /* 0x0004680001067983 */ /* 0x001ee20000300800 */
[----:B------:R-:W3:Y:S03]  /*4ef20*/  LDL.LU R7, [R1+0x46c] ;  /* 0x00046c0001077983 */ /* 0x000ee60000300800 */
        /* <DEDUP_REMOVED lines=10> */
[----:B------:R-:W4:Y:S01]  /*4efd0*/  LDL.LU R12, [R1+0x380] ;  /* 0x00038000010c7983 */ /* 0x000f220000300800 */
[----:B------:R-:W4:Y:S02]  /*4efe0*/  LDL.LU R13, [R1+0x384] ;  /* 0x00038400010d7983 */ /* 0x000f240000300800 */
[----:B------:R-:W2:Y:S02]  /*4eff0*/  LDL.LU R14, [R1+0x388] ;  /* 0x00038800010e7983 */ /* 0x000ea40000300800 */
[----:B------:R-:W2:Y:S02]  /*4f000*/  LDL.LU R15, [R1+0x38c] ;  /* 0x00038c00010f7983 */ /* 0x000ea40000300800 */
[----:B--2---:R-:W-:Y:S01]  /*4f010*/  STL.64 [R1+0x1a50], R14 ;  /* 0x001a500e01007387 */ /* 0x004fe20000100a00 */
[----:B----4-:R-:W-:Y:S02]  /*4f020*/  STL.64 [R1+0x1a48], R12 ;  /* 0x001a480c01007387 */ /* 0x010fe40000100a00 */
[----:B------:R-:W-:Y:S02]  /*4f030*/  STL.64 [R1+0x1960], R26 ;  /* 0x0019601a01007387 */ /* 0x000fe40000100a00 */
[----:B------:R0:W-:Y:S02]  /*4f040*/  STL.64 [R1+0x1958], R24 ;  /* 0x0019581801007387 */ /* 0x0001e40000100a00 */
        /* <DEDUP_REMOVED lines=11> */
[----:B----4-:R0:W-:Y:S01]  /*4f100*/  STL.64 [R1+0x1a70], R26 ;  /* 0x001a701a01007387 */ /* 0x0101e20000100a00 */
[----:B--2---:R-:W-:Y:S03]  /*4f110*/  STL.64 [R1+0x1a68], R24 ;  /* 0x001a681801007387 */ /* 0x004fe60000100a00 */
[----:B0-----:R-:W2:Y:S01]  /*4f120*/  LDL.LU.64 R26, [R1+0x28] ;  /* 0x00002800011a7983 */ /* 0x001ea20000300a00 */
[----:B------:R-:W4:Y:S02]  /*4f130*/  LDL.LU.64 R6, [R1+0x1b38] ;  /* 0x001b380001067983 */ /* 0x000f240000300a00 */
[----:B------:R-:W4:Y:S04]  /*4f140*/  LDL.LU.64 R4, [R1+0x1b30] ;  /* 0x001b300001047983 */ /* 0x000f280000300a00 */
[----:B------:R-:W-:Y:S01]  /*4f150*/  STL.64 [R1+0x620], R8 ;  /* 0x0006200801007387 */ /* 0x000fe20000100a00 */
[----:B------:R0:W-:Y:S04]  /*4f160*/  STL.64 [R1+0x628], R10 ;  /* 0x0006280a01007387 */ /* 0x0001e80000100a00 */
[----:B0-----:R-:W4:Y:S02]  /*4f170*/  LDL.LU.64 R10, [R1+0x1b28] ;  /* 0x001b2800010a7983 */ /* 0x001f240000300a00 */
[C---:B----4-:R-:W-:Y:S11]  /*4f180*/  HMMA.16816.F32.BF16 R4, R20.reuse, R10, R4 ;  /* 0x0000000a1404723c */ /* 0x050ff60000041804 */
[----:B------:R-:W-:Y:S11]  /*4f190*/  @!UPT UIADD3 URZ, URZ, URZ, URZ ;  /* 0x0000003f3f3ff290 */ /* 0x000ff6000fffe03f */
[----:B------:R-:W-:Y:S01]  /*4f1a0*/  @!UPT UIADD3 URZ, URZ, URZ, URZ ;  /* 0x0000003f3f3ff290 */ /* 0x000fe2000fffe03f */
[----:B------:R-:W-:Y:S01]  /*4f1b0*/  STL.64 [R1+0x610], R4 ;  /* 0x0006100401007387 */ /* 0x000fe20000100a00 */
[----:B------:R0:W-:Y:S03]  /*4f1c0*/  STL.64 [R1+0x618], R6 ;  /* 0x0006180601007387 */ /* 0x0001e60000100a00 */
[----:B0-----:R-:W3:Y:S01]  /*4f1d0*/  LDL.LU.64 R6, [R1+0x1b20] ;  /* 0x001b200001067983 */ /* 0x001ee20000300a00 */
[----:B------:R0:W-:Y:S02]  /*4f1e0*/  STL.64 [R1+0x1af0], R10 ;  /* 0x001af00a01007387 */ /* 0x0001e40000100a00 */
[----:B------:R-:W4:Y:S02]  /*4f1f0*/  LDL.LU R8, [R1+0x440] ;  /* 0x0004400001087983 */ /* 0x000f240000300800 */
[----:B------:R-:W4:Y:S01]  /*4f200*/  LDL.LU R9, [R1+0x444] ;  /* 0x0004440001097983 */ /* 0x000f220000300800 */
[----:B0-----:R-:W4:Y:S01]  /*4f210*/  LDL.LU R10, [R1+0x448] ;  /* 0x00044800010a7983 */ /* 0x001f220000300800 */
[----:B------:R-:W4:Y:S01]  /*4f220*/  LDL.LU R11, [R1+0x44c] ;  /* 0x00044c00010b7983 */ /* 0x000f220000300800 */
[C---:B---3--:R-:W-:Y:S02]  /*4f230*/  HMMA.16816.F32.BF16 R4, R20.reuse, R6, R16 ;  /* 0x000000061404723c */ /* 0x048fe40000041810 */
[----:B------:R-:W2:Y:S01]  /*4f240*/  LDL.LU.64 R18, [R1+0x1b18] ;  /* 0x001b180001127983 */ /* 0x000ea20000300a00 */
[----:B------:R-:W2:Y:S11]  /*4f250*/  LDL.LU.64 R16, [R1+0x1b10] ;  /* 0x001b100001107983 */ /* 0x000eb60000300a00 */
[----:B------:R-:W-:Y:S09]  /*4f260*/  @!UPT UIADD3 URZ, URZ, URZ, URZ ;  /* 0x0000003f3f3ff290 */ /* 0x000ff2000fffe03f */
[----:B------:R-:W-:Y:S01]  /*4f270*/  STL.64 [R1+0x600], R4 ;  /* 0x0006000401007387 */ /* 0x000fe20000100a00 */
[----:B------:R0:W-:Y:S03]  /*4f280*/  STL.64 [R1+0x608], R6 ;  /* 0x0006080601007387 */ /* 0x0001e60000100a00 */
[----:B0-----:R-:W4:Y:S01]  /*4f290*/  LDL.LU.64 R6, [R1+0x1b08] ;  /* 0x001b080001067983 */ /* 0x001f220000300a00 */
[----:B------:R-:W-:Y:S02]  /*4f2a0*/  IMAD.MOV.U32 R14, RZ, RZ, R3 ;  /* 0x000000ffff0e7224 */ /* 0x000fe400078e0003 */
[----:B------:R-:W-:Y:S01]  /*4f2b0*/  IMAD.MOV.U32 R15, RZ, RZ, R2 ;  /* 0x000000ffff0f7224 */ /* 0x000fe200078e0002 */
[----:B----4-:R-:W-:Y:S01]  /*4f2c0*/  HMMA.16816.F32.BF16 R8, R20, R6, R8 ;  /* 0x000000061408723c */ /* 0x010fe20000041808 */
[----:B------:R-:W-:Y:S02]  /*4f2d0*/  IMAD.MOV.U32 R3, RZ, RZ, R6 ;  /* 0x000000ffff037224 */ /* 0x000fe400078e0006 */
[----:B------:R-:W-:-:S05]  /*4f2e0*/  IMAD.MOV.U32 R2, RZ, RZ, R7 ;  /* 0x000000ffff027224 */ /* 0x000fca00078e0007 */
[----:B--2---:R-:W-:Y:S11]  /*4f2f0*/  HMMA.16816.F32.BF16 R4, R20, R26, R16 ;  /* 0x0000001a1404723c */ /* 0x004ff60000041810 */
[----:B------:R-:W-:Y:S04]  /*4f300*/  @!UPT UIADD3 URZ, URZ, URZ, URZ ;  /* 0x0000003f3f3ff290 */ /* 0x000fe8000fffe03f */
[----:B------:R-:W-:Y:S01]  /*4f310*/  STL.64 [R1+0x5f0], R8 ;  /* 0x0005f00801007387 */ /* 0x000fe20000100a00 */
[----:B------:R-:W-:Y:S02]  /*4f320*/  STL.64 [R1+0x5f8], R10 ;  /* 0x0005f80a01007387 */ /* 0x000fe40000100a00 */
[----:B------:R0:W-:Y:S05]  /*4f330*/  STL.64 [R1+0x1a80], R26 ;  /* 0x001a801a01007387 */ /* 0x0001ea0000100a00 */
[----:B------:R-:W-:Y:S01]  /*4f340*/  STL.64 [R1+0x240], R4 ;  /* 0x0002400401007387 */ /* 0x000fe20000100a00 */
[----:B------:R-:W-:Y:S01]  /*4f350*/  STL.64 [R1+0x248], R6 ;  /* 0x0002480601007387 */ /* 0x000fe20000100a00 */
[----:B0-----:R-:W-:-:S02]  /*4f360*/  IMAD.MOV.U32 R26, RZ, RZ, R3 ;  /* 0x000000ffff1a7224 */ /* 0x001fc400078e0003 */
[----:B------:R-:W-:-:S05]  /*4f370*/  IMAD.MOV.U32 R27, RZ, RZ, R2 ;  /* 0x000000ffff1b7224 */ /* 0x000fca00078e0002 */
[----:B------:R0:W-:Y:S04]  /*4f380*/  STL.64 [R1+0x1a98], R26 ;  /* 0x001a981a01007387 */ /* 0x0001e80000100a00 */
[----:B0-----:R-:W2:Y:S04]  /*4f390*/  LDL.64 R26, [R1+0x48] ;  /* 0x00004800011a7983 */ /* 0x001ea80000100a00 */
[----:B--2---:R0:W-:Y:S01]  /*4f3a0*/  STL.64 [R1+0x1ab0], R26 ;  /* 0x001ab01a01007387 */ /* 0x0041e20000100a00 */
[----:B------:R-:W2:Y:S02]  /*4f3b0*/  LDL.LU R24, [R1+0x3d0] ;  /* 0x0003d00001187983 */ /* 0x000ea40000300800 */
[----:B------:R-:W2:Y:S01]  /*4f3c0*/  LDL.LU R25, [R1+0x3d4] ;  /* 0x0003d40001197983 */ /* 0x000ea20000300800 */
[----:B0-----:R-:W3:Y:S01]  /*4f3d0*/  LDL.LU R26, [R1+0x3d8] ;  /* 0x0003d800011a7983 */ /* 0x001ee20000300800 */
[----:B------:R-:W3:Y:S02]  /*4f3e0*/  LDL.LU R27, [R1+0x3dc] ;  /* 0x0003dc00011b7983 */ /* 0x000ee40000300800 */
[----:B------:R-:W4:Y:S02]  /*4f3f0*/  LDL.LU R8, [R1+0x410] ;  /* 0x0004100001087983 */ /* 0x000f240000300800 */
[----:B------:R-:W4:Y:S01]  /*4f400*/  LDL.LU R9, [R1+0x414] ;  /* 0x0004140001097983 */ /* 0x000f220000300800 */
[----:B------:R-:W2:Y:S01]  /*4f410*/  LDL.LU R10, [R1+0x418] ;  /* 0x00041800010a7983 */ /* 0x000ea20000300800 */
[----:B------:R-:W2:Y:S03]  /*4f420*/  LDL.LU R11, [R1+0x41c] ;  /* 0x00041c00010b7983 */ /* 0x000ea60000300800 */
[----:B--2---:R-:W-:Y:S01]  /*4f430*/  STL.64 [R1+0x1b00], R10 ;  /* 0x001b000a01007387 */ /* 0x004fe20000100a00 */
[----:B----4-:R0:W-:Y:S03]  /*4f440*/  STL.64 [R1+0x1af8], R8 ;  /* 0x001af80801007387 */ /* 0x0101e60000100a00 */
[----:B0-----:R-:W2:Y:S01]  /*4f450*/  LDL.LU R8, [R1+0x420] ;  /* 0x0004200001087983 */ /* 0x001ea20000300800 */
[----:B------:R-:W2:Y:S02]  /*4f460*/  LDL.LU R9, [R1+0x424] ;  /* 0x0004240001097983 */ /* 0x000ea40000300800 */
[----:B------:R-:W2:Y:S02]  /*4f470*/  LDL.LU R10, [R1+0x428] ;  /* 0x00042800010a7983 */ /* 0x000ea40000300800 */
[----:B------:R-:W2:Y:S01]  /*4f480*/  LDL.LU R11, [R1+0x42c] ;  /* 0x00042c00010b7983 */ /* 0x000ea20000300800 */
[----:B------:R-:W4:Y:S01]  /*4f490*/  LDL.LU.64 R6, [R1+0x8] ;  /* 0x0000080001067983 */ /* 0x000f220000300a00 */
[----:B------:R-:W4:Y:S02]  /*4f4a0*/  LDL.LU R16, [R1+0x370] ;  /* 0x0003700001107983 */ /* 0x000f240000300800 */
[----:B------:R-:W4:Y:S02]  /*4f4b0*/  LDL.LU R17, [R1+0x374] ;  /* 0x0003740001117983 */ /* 0x000f240000300800 */
[----:B------:R-:W4:Y:S01]  /*4f4c0*/  LDL.LU R18, [R1+0x378] ;  /* 0x0003780001127983 */ /* 0x000f220000300800 */
[----:B------:R-:W4:Y:S01]  /*4f4d0*/  LDL.LU R19, [R1+0x37c] ;  /* 0x00037c0001137983 */ /* 0x000f220000300800 */
[----:B---3--:R-:W-:Y:S02]  /*4f4e0*/  STL.64 [R1+0x1ac0], R26 ;  /* 0x001ac01a01007387 */ /* 0x008fe40000100a00 */
[----:B------:R0:W-:Y:S02]  /*4f4f0*/  STL.64 [R1+0x1ab8], R24 ;  /* 0x001ab81801007387 */ /* 0x0001e40000100a00 */
        /* <DEDUP_REMOVED lines=22> */
[----:B----4-:R-:W-:Y:S01]  /*4f660*/  HMMA.16816.F32.BF16 R8, R20, R6, R8 ;  /* 0x000000061408723c */ /* 0x010fe20000041808 */
[----:B--2---:R-:W-:Y:S01]  /*4f670*/  STL.64 [R1+0x1aa8], R14 ;  /* 0x001aa80e01007387 */ /* 0x004fe20000100a00 */
[----:B------:R0:W-:Y:S03]  /*4f680*/  STL.64 [R1+0x1aa0], R12 ;  /* 0x001aa00c01007387 */ /* 0x0001e60000100a00 */
[----:B0-----:R-:W2:Y:S01]  /*4f690*/  LDL.LU R12, [R1+0x3c0] ;  /* 0x0003c000010c7983 */ /* 0x001ea20000300800 */
[----:B------:R-:W2:Y:S02]  /*4f6a0*/  LDL.LU R13, [R1+0x3c4] ;  /* 0x0003c400010d7983 */ /* 0x000ea40000300800 */
[----:B------:R-:W4:Y:S02]  /*4f6b0*/  LDL.LU R14, [R1+0x3c8] ;  /* 0x0003c800010e7983 */ /* 0x000f240000300800 */
[----:B------:R-:W4:Y:S02]  /*4f6c0*/  LDL.LU R15, [R1+0x3cc] ;  /* 0x0003cc00010f7983 */ /* 0x000f240000300800 */
[----:B------:R-:W-:-:S02]  /*4f6d0*/  IMAD.MOV.U32 R3, RZ, RZ, R6 ;  /* 0x000000ffff037224 */ /* 0x000fc400078e0006 */
[----:B------:R-:W-:Y:S01]  /*4f6e0*/  IMAD.MOV.U32 R2, RZ, RZ, R7 ;  /* 0x000000ffff027224 */ /* 0x000fe200078e0007 */
[----:B----4-:R0:W-:Y:S01]  /*4f6f0*/  STL.64 [R1+0x1ad0], R14 ;  /* 0x001ad00e01007387 */ /* 0x0101e20000100a00 */
[----:B--2---:R-:W-:Y:S03]  /*4f700*/  STL.64 [R1+0x1ac8], R12 ;  /* 0x001ac80c01007387 */ /* 0x004fe60000100a00 */
[----:B0-----:R-:W2:Y:S04]  /*4f710*/  LDL.64 R14, [R1+0x68] ;  /* 0x00006800010e7983 */ /* 0x001ea80000100a00 */
[----:B------:R-:W-:Y:S02]  /*4f720*/  STL.64 [R1+0x1b0], R8 ;  /* 0x0001b00801007387 */ /* 0x000fe40000100a00 */
[----:B------:R0:W-:Y:S02]  /*4f730*/  STL.64 [R1+0x1b8], R10 ;  /* 0x0001b80a01007387 */ /* 0x0001e40000100a00 */
[----:B0-----:R-:W4:Y:S01]  /*4f740*/  LDL.LU.64 R10, [R1+0x1af0] ;  /* 0x001af000010a7983 */ /* 0x001f220000300a00 */
[----:B------:R-:W2:Y:S02]  /*4f750*/  LDL.LU.64 R6, [R1+0x1ae8] ;  /* 0x001ae80001067983 */ /* 0x000ea40000300a00 */
[----:B--2---:R-:W-:Y:S01]  /*4f760*/  HMMA.16816.F32.BF16 R20, R20, R6, R16 ;  /* 0x000000061414723c */ /* 0x004fe20000041810 */
[----:B------:R-:W3:Y:S01]  /*4f770*/  LDL.LU.64 R18, [R1+0x1ae0] ;  /* 0x001ae00001127983 */ /* 0x000ee20000300a00 */
[----:B------:R-:W3:Y:S02]  /*4f780*/  LDL.LU.64 R16, [R1+0x1ad8] ;  /* 0x001ad80001107983 */ /* 0x000ee40000300a00 */
[----:B------:R-:W-:-:S02]  /*4f790*/  IMAD.MOV.U32 R9, RZ, RZ, R14 ;  /* 0x000000ffff097224 */ /* 0x000fc400078e000e */
[----:B------:R-:W-:Y:S11]  /*4f7a0*/  IMAD.MOV.U32 R8, RZ, RZ, R15 ;  /* 0x000000ffff087224 */ /* 0x000ff600078e000f */
[----:B------:R-:W-:Y:S06]  /*4f7b0*/  @!UPT UIADD3 URZ, URZ, URZ, URZ ;  /* 0x0000003f3f3ff290 */ /* 0x000fec000fffe03f */
[----:B------:R-:W-:Y:S01]  /*4f7c0*/  STL.64 [R1+0x190], R20 ;  /* 0x0001901401007387 */ /* 0x000fe20000100a00 */
[----:B------:R-:W-:Y:S01]  /*4f7d0*/  STL.64 [R1+0x198], R22 ;  /* 0x0001981601007387 */ /* 0x000fe20000100a00 */
[C---:B---3--:R-:W-:Y:S02]  /*4f7e0*/  HMMA.16816.F32.BF16 R24, R16.reuse, R14, R24 ;  /* 0x0000000e1018723c */ /* 0x048fe40000041818 */
[----:B------:R-:W2:Y:S01]  /*4f7f0*/  LDL.LU.64 R14, [R1+0x1ad0] ;  /* 0x001ad000010e7983 */ /* 0x000ea20000300a00 */
[----:B------:R-:W2:Y:S11]  /*4f800*/  LDL.LU.64 R12, [R1+0x1ac8] ;  /* 0x001ac800010c7983 */ /* 0x000eb60000300a00 */
[----:B------:R-:W-:Y:S09]  /*4f810*/  @!UPT UIADD3 URZ, URZ, URZ, URZ ;  /* 0x0000003f3f3ff290 */ /* 0x000ff2000fffe03f */
[----:B------:R-:W-:Y:S01]  /*4f820*/  STL.64 [R1+0x6d0], R24 ;  /* 0x0006d01801007387 */ /* 0x000fe20000100a00 */
[----:B------:R0:W-:Y:S02]  /*4f830*/  STL.64 [R1+0x6d8], R26 ;  /* 0x0006d81a01007387 */ /* 0x0001e40000100a00 */
        /* <DEDUP_REMOVED lines=8> */
[----:B------:R0:W-:Y:S02]  /*4f8c0*/  STL.64 [R1+0x698], R26 ;  /* 0x0006981a01007387 */ /* 0x0001e40000100a00 */
[----:B------:R-:W-:Y:S02]  /*4f8d0*/  IMAD.MOV.U32 R5, RZ, RZ, R26 ;  /* 0x000000ffff057224 */ /* 0x000fe400078e001a */
[----:B0-----:R-:W2:Y:S01]  /*4f8e0*/  LDL.LU.64 R26, [R1+0x1ab0] ;  /* 0x001ab000011a7983 */ /* 0x001ea20000300a00 */
[----:B------:R-:W-:Y:S02]  /*4f8f0*/  STL.64 [R1+0x1a30], R10 ;  /* 0x001a300a01007387 */ /* 0x000fe40000100a00 */
[----:B------:R0:W-:Y:S01]  /*4f900*/  STL [R1+0x17c0], R5 ;  /* 0x0017c00501007387 */ /* 0x0001e20000100800 */
[----:B--2---:R-:W-:Y:S01]  /*4f910*/  HMMA.16816.F32.BF16 R12, R16, R26, R12 ;  /* 0x0000001a100c723c */ /* 0x004fe2000004180c */
[----:B0-----:R-:W-:-:S02]  /*4f920*/  IMAD.MOV.U32 R5, RZ, RZ, R26 ;  /* 0x000000ffff057224 */ /* 0x001fc400078e001a */
        /* <DEDUP_REMOVED lines=13> */
[----:B0-----:R-:W2:Y:S01]  /*4fa00*/  LDL.LU.64 R26, [R1+0x1a80] ;  /* 0x001a8000011a7983 */ /* 0x001ea20000300a00 */
[----:B------:R-:W-:Y:S02]  /*4fa10*/  IMAD.MOV.U32 R22, RZ, RZ, R3 ;  /* 0x000000ffff167224 */ /* 0x000fe400078e0003 */
        /* <DEDUP_REMOVED lines=26> */
[----:B--2---:R-:W-:Y:S01]  /*4fbc0*/  HMMA.16816.F32.BF16 R20, R16, R6, R24 ;  /* 0x000000061014723c */ /* 0x004fe20000041818 */
[----:B------:R0:W-:Y:S01]  /*4fbd0*/  STL.64 [R1+0x19e0], R6 ;  /* 0x0019e00601007387 */ /* 0x0001e20000100a00 */
[----:B------:R-:W2:Y:S05]  /*4fbe0*/  LDL.LU R16, [R1+0x80] ;  /* 0x0000800001107983 */ /* 0x000eaa0000300800 */
[----:B0-----:R-:W-:-:S02]  /*4fbf0*/  IMAD.MOV.U32 R7, RZ, RZ, R8 ;  /* 0x000000ffff077224 */ /* 0x001fc400078e0008 */
[----:B------:R-:W-:Y:S11]  /*4fc00*/  IMAD.MOV.U32 R6, RZ, RZ, R9 ;  /* 0x000000ffff067224 */ /* 0x000ff600078e0009 */
[----:B------:R-:W-:Y:S03]  /*4fc10*/  @!UPT UIADD3 URZ, URZ, URZ, URZ ;  /* 0x0000003f3f3ff290 */ /* 0x000fe6000fffe03f */
[----:B------:R0:W-:Y:S01]  /*4fc20*/  STL.64 [R1+0x490], R20 ;  /* 0x0004901401007387 */ /* 0x0001e20000100a00 */
[----:B------:R1:W-:Y:S02]  /*4fc30*/  STL.64 [R1+0x498], R22 ;  /* 0x0004981601007387 */ /* 0x0003e40000100a00 */
[----:B------:R-:W2:Y:S02]  /*4fc40*/  LDL.LU R17, [R1+0x84] ;  /* 0x0000840001117983 */ /* 0x000ea40000300800 */
[----:B------:R-:W4:Y:S01]  /*4fc50*/  LDL.LU R18, [R1+0x88] ;  /* 0x0000880001127983 */ /* 0x000f220000300800 */
[----:B------:R-:W4:Y:S04]  /*4fc60*/  LDL.LU R19, [R1+0x8c] ;  /* 0x00008c0001137983 */ /* 0x000f280000300800 */
[----:B0-----:R-:W2:Y:S01]  /*4fc70*/  LDL.LU R20, [R1+0x2b0] ;  /* 0x0002b00001147983 */ /* 0x001ea20000300800 */
[----:B------:R-:W2:Y:S02]  /*4fc80*/  LDL.LU R21, [R1+0x2b4] ;  /* 0x0002b40001157983 */ /* 0x000ea40000300800 */
[----:B-1----:R-:W2:Y:S02]  /*4fc90*/  LDL.LU R22, [R1+0x2b8] ;  /* 0x0002b80001167983 */ /* 0x002ea40000300800 */
[----:B------:R-:W2:Y:S01]  /*4fca0*/  LDL.LU R23, [R1+0x2bc] ;  /* 0x0002bc0001177983 */ /* 0x000ea20000300800 */
[----:B------:R-:W3:Y:S01]  /*4fcb0*/  LDL.LU R8, [R1+0x2c0] ;  /* 0x0002c00001087983 */ /* 0x000ee20000300800 */
[----:B------:R-:W3:Y:S02]  /*4fcc0*/  LDL.LU R9, [R1+0x2c4] ;  /* 0x0002c40001097983 */ /* 0x000ee40000300800 */
[----:B------:R-:W3:Y:S02]  /*4fcd0*/  LDL.LU R10, [R1+0x2c8] ;  /* 0x0002c800010a7983 */ /* 0x000ee40000300800 */
[----:B------:R-:W3:Y:S01]  /*4fce0*/  LDL.LU R11, [R1+0x2cc] ;  /* 0x0002cc00010b7983 */ /* 0x000ee20000300800 */
        /* <DEDUP_REMOVED lines=10> */
[----:B--2---:R0:W-:Y:S01]  /*4fd90*/  STL.64 [R1+0x1988], R26 ;  /* 0x0019881a01007387 */ /* 0x0041e20000100a00 */
[----:B------:R-:W-:Y:S03]  /*4fda0*/  STL.64 [R1+0x1980], R24 ;  /* 0x0019801801007387 */ /* 0x000fe60000100a00 */
[----:B0-----:R-:W2:Y:S04]  /*4fdb0*/  LDL.LU.64 R26, [R1+0x38] ;  /* 0x00003800011a7983 */ /* 0x001ea80000300a00 */
[----:B--2---:R-:W-:Y:S01]  /*4fdc0*/  STL.64 [R1+0x1a18], R26 ;  /* 0x001a181a01007387 */ /* 0x004fe20000100a00 */
[----:B----4-:R0:W-:Y:S02]  /*4fdd0*/  STL.64 [R1+0x18e8], R18 ;  /* 0x0018e81201007387 */ /* 0x0101e40000100a00 */
[----:B------:R1:W-:Y:S02]  /*4fde0*/  STL.64 [R1+0x18e0], R16 ;  /* 0x0018e01001007387 */ /* 0x0003e40000100a00 */
[----:B0-----:R-:W-:-:S02]  /*4fdf0*/  IMAD.MOV.U32 R18, RZ, RZ, R3 ;  /* 0x000000ffff127224 */ /* 0x001fc400078e0003 */
[----:B------:R-:W-:-:S05]  /*4fe00*/  IMAD.MOV.U32 R19, RZ, RZ, R2 ;  /* 0x000000ffff137224 */ /* 0x000fca00078e0002 */
[----:B------:R0:W-:Y:S01]  /*4fe10*/  STL.64 [R1+0x1a10], R18 ;  /* 0x001a101201007387 */ /* 0x0001e20000100a00 */
[----:B-1----:R-:W2:Y:S02]  /*4fe20*/  LDL.LU R16, [R1+0x290] ;  /* 0x0002900001107983 */ /* 0x002ea40000300800 */
[----:B------:R-:W2:Y:S01]  /*4fe30*/  LDL.LU R17, [R1+0x294] ;  /* 0x0002940001117983 */ /* 0x000ea20000300800 */
[----:B0-----:R-:W4:Y:S01]  /*4fe40*/  LDL.LU R18, [R1+0x298] ;  /* 0x0002980001127983 */ /* 0x001f220000300800 */
[----:B------:R-:W4:Y:S02]  /*4fe50*/  LDL.LU R19, [R1+0x29c] ;  /* 0x00029c0001137983 */ /* 0x000f240000300800 */
[----:B------:R-:W-:Y:S02]  /*4fe60*/  IMAD.MOV.U32 R26, RZ, RZ, R5 ;  /* 0x000000ffff1a7224 */ /* 0x000fe400078e0005 */
[----:B------:R-:W-:Y:S02]  /*4fe70*/  IMAD.MOV.U32 R27, RZ, RZ, R4 ;  /* 0x000000ffff1b7224 */ /* 0x000fe400078e0004 */
[C---:B---3--:R-:W-:Y:S01]  /*4fe80*/  HMMA.16816.F32.BF16 R4, R12.reuse, R6, R8 ;  /* 0x000000060c04723c */ /* 0x048fe20000041808 */
[----:B----4-:R-:W-:Y:S01]  /*4fe90*/  STL.64 [R1+0x1a28], R18 ;  /* 0x001a281201007387 */ /* 0x010fe20000100a00 */
[----:B--2---:R0:W-:Y:S03]  /*4fea0*/  STL.64 [R1+0x1a20], R16 ;  /* 0x001a201001007387 */ /* 0x0041e60000100a00 */
[----:B0-----:R-:W2:Y:S01]  /*4feb0*/  LDL.LU R16, [R1+0x2a0] ;  /* 0x0002a00001107983 */ /* 0x001ea20000300800 */
[----:B------:R-:W2:Y:S02]  /*4fec0*/  LDL.LU R17, [R1+0x2a4] ;  /* 0x0002a40001117983 */ /* 0x000ea40000300800 */
[----:B------:R-:W2:Y:S02]  /*4fed0*/  LDL.LU R18, [R1+0x2a8] ;  /* 0x0002a80001127983 */ /* 0x000ea40000300800 */
[----:B------:R-:W2:Y:S01]  /*4fee0*/  LDL.LU R19, [R1+0x2ac] ;  /* 0x0002ac0001137983 */ /* 0x000ea20000300800 */
[----:B------:R-:W3:Y:S11]  /*4fef0*/  LDL.LU.64 R10, [R1+0x1a30] ;  /* 0x001a3000010a7983 */ /* 0x000ef60000300a00 */
[----:B------:R-:W-:Y:S01]  /*4ff00*/  @!UPT UIADD3 URZ, URZ, URZ, URZ ;  /* 0x0000003f3f3ff290 */ /* 0x000fe2000fffe03f */
[----:B------:R0:W-:Y:S02]  /*4ff10*/  STL.64 [R1+0x5e0], R4 ;  /* 0x0005e00401007387 */ /* 0x0001e40000100a00 */
[----:B------:R1:W-:Y:S01]  /*4ff20*/  STL.64 [R1+0x5e8], R6 ;  /* 0x0005e80601007387 */ /* 0x0003e20000100a00 */
[----:B0-----:R-:W4:Y:S01]  /*4ff30*/  LDL.LU R4, [R1+0x260] ;  /* 0x0002600001047983 */ /* 0x001f220000300800 */
[C---:B---3--:R-:W-:Y:S11]  /*4ff40*/  HMMA.16816.F32.BF16 R8, R12.reuse, R10, R20 ;  /* 0x0000000a0c08723c */ /* 0x048ff60000041814 */
[----:B------:R-:W-:Y:S11]  /*4ff50*/  @!UPT UIADD3 URZ, URZ, URZ, URZ ;  /* 0x0000003f3f3ff290 */ /* 0x000ff6000fffe03f */
[----:B------:R-:W-:Y:S01]  /*4ff60*/  @!UPT UIADD3 URZ, URZ, URZ, URZ ;  /* 0x0000003f3f3ff290 */ /* 0x000fe2000fffe03f */
[----:B------:R-:W-:Y:S01]  /*4ff70*/  STL.64 [R1+0x5b0], R8 ;  /* 0x0005b00801007387 */ /* 0x000fe20000100a00 */
[----:B------:R-:W-:Y:S02]  /*4ff80*/  STL.64 [R1+0x5b8], R10 ;  /* 0x0005b80a01007387 */ /* 0x000fe40000100a00 */
[----:B------:R-:W4:Y:S02]  /*4ff90*/  LDL.LU R5, [R1+0x264] ;  /* 0x0002640001057983 */ /* 0x000f240000300800 */
[----:B-1----:R-:W3:Y:S01]  /*4ffa0*/  LDL.LU R6, [R1+0x268] ;  /* 0x0002680001067983 */ /* 0x002ee20000300800 */
[----:B------:R-:W3:Y:S01]  /*4ffb0*/  LDL.LU R7, [R1+0x26c] ;  /* 0x00026c0001077983 */ /* 0x000ee20000300800 */
[C---:B--2---:R-:W-:Y:S03]  /*4ffc0*/  HMMA.16816.F32.BF16 R24, R12.reuse, R26, R16 ;  /* 0x0000001a0c18723c */ /* 0x044fe60000041810 */
[----:B---3--:R-:W-:Y:S01]  /*4ffd0*/  STL.64 [R1+0x19f8], R6 ;  /* 0x0019f80601007387 */ /* 0x008fe20000100a00 */
[----:B----4-:R0:W-:Y:S03]  /*4ffe0*/  STL.64 [R1+0x19f0], R4 ;  /* 0x0019f00401007387 */ /* 0x0101e60000100a00 */
        /* <DEDUP_REMOVED lines=15> */
[----:B------:R-:W2:Y:S02]  /*500e0*/  LDL.LU.64 R18, [R1+0x1a28] ;  /* 0x001a280001127983 */ /* 0x000ea40000300a00 */
[----:B------:R-:W2:Y:S02]  /*500f0*/  LDL.LU.64 R16, [R1+0x1a20] ;  /* 0x001a200001107983 */ /* 0x000ea40000300a00 */
[----:B------:R-:W-:Y:S01]  /*50100*/  STL.64 [R1+0x5a0], R24 ;  /* 0x0005a01801007387 */ /* 0x000fe20000100a00 */
[----:B------:R0:W-:Y:S04]  /*50110*/  STL.64 [R1+0x5a8], R26 ;  /* 0x0005a81a01007387 */ /* 0x0001e80000100a00 */
[----:B0-----:R-:W2:Y:S02]  /*50120*/  LDL.LU.64 R26, [R1+0x1a18] ;  /* 0x001a1800011a7983 */ /* 0x001ea40000300a00 */
[C---:B--2---:R-:W-:Y:S11]  /*50130*/  HMMA.16816.F32.BF16 R16, R12.reuse, R26, R16 ;  /* 0x0000001a0c10723c */ /* 0x044ff60000041810 */
[----:B------:R-:W-:Y:S11]  /*50140*/  @!UPT UIADD3 URZ, URZ, URZ, URZ ;  /* 0x0000003f3f3ff290 */ /* 0x000ff6000fffe03f */
[----:B------:R-:W-:Y:S01]  /*50150*/  @!UPT UIADD3 URZ, URZ, URZ, URZ ;  /* 0x0000003f3f3ff290 */ /* 0x000fe2000fffe03f */
[----:B------:R-:W-:Y:S01]  /*50160*/  STL.64 [R1+0x590], R16 ;  /* 0x0005901001007387 */ /* 0x000fe20000100a00 */
[----:B------:R0:W-:Y:S03]  /*50170*/  STL.64 [R1+0x598], R18 ;  /* 0x0005981201007387 */ /* 0x0001e60000100a00 */
[----:B0-----:R-:W2:Y:S01]  /*50180*/  LDL.LU.64 R18, [R1+0x1a10] ;  /* 0x001a100001127983 */ /* 0x001ea20000300a00 */
[----:B------:R0:W-:Y:S03]  /*50190*/  STL.64 [R1+0x1998], R26 ;  /* 0x0019981a01007387 */ /* 0x0001e60000100a00 */
[----:B0-----:R-:W2:Y:S04]  /*501a0*/  LDL.LU.64 R26, [R1+0x48] ;  /* 0x00004800011a7983 */ /* 0x001ea80000300a00 */
[----:B--2---:R0:W-:Y:S04]  /*501b0*/  STL.64 [R1+0x19b0], R26 ;  /* 0x0019b01a01007387 */ /* 0x0041e80000100a00 */
[----:B0-----:R-:W2:Y:S01]  /*501c0*/  LDL.LU.64 R26, [R1+0x58] ;  /* 0x00005800011a7983 */ /* 0x001ea20000300a00 */
[C---:B------:R-:W-:Y:S03]  /*501d0*/  HMMA.16816.F32.BF16 R4, R12.reuse, R18, R4 ;  /* 0x000000120c04723c */ /* 0x040fe60000041804 */
[----:B--2---:R0:W-:Y:S04]  /*501e0*/  STL.64 [R1+0x19b8], R26 ;  /* 0x0019b81a01007387 */ /* 0x0041e80000100a00 */
[----:B0-----:R-:W2:Y:S11]  /*501f0*/  LDL.LU.64 R26, [R1+0x68] ;  /* 0x00006800011a7983 */ /* 0x001eb60000300a00 */
[----:B------:R-:W-:Y:S05]  /*50200*/  @!UPT UIADD3 URZ, URZ, URZ, URZ ;  /* 0x0000003f3f3ff290 */ /* 0x000fea000fffe03f */
[----:B------:R-:W-:Y:S02]  /*50210*/  STL.64 [R1+0x110], R4 ;  /* 0x0001100401007387 */ /* 0x000fe40000100a00 */
[----:B------:R0:W-:Y:S02]  /*50220*/  STL.64 [R1+0x118], R6 ;  /* 0x0001180601007387 */ /* 0x0001e40000100a00 */
        /* <DEDUP_REMOVED lines=14> */
[----:B------:R-:W-:-:S02]  /*50310*/  IMAD.MOV.U32 R3, RZ, RZ, R22 ;  /* 0x000000ffff037224 */ /* 0x000fc400078e0016 */
[----:B------:R-:W-:Y:S01]  /*50320*/  IMAD.MOV.U32 R2, RZ, RZ, R23 ;  /* 0x000000ffff027224 */ /* 0x000fe200078e0017 */
[----:B--2---:R-:W-:Y:S01]  /*50330*/  STL.64 [R1+0x19c8], R18 ;  /* 0x0019c81201007387 */ /* 0x004fe20000100a00 */
[----:B------:R0:W-:Y:S03]  /*50340*/  STL.64 [R1+0x19c0], R16 ;  /* 0x0019c01001007387 */ /* 0x0001e60000100a00 */
[----:B0-----:R-:W2:Y:S01]  /*50350*/  LDL.LU R16, [R1+0x230] ;  /* 0x0002300001107983 */ /* 0x001ea20000300800 */
[----:B------:R-:W2:Y:S02]  /*50360*/  LDL.LU R17, [R1+0x234] ;  /* 0x0002340001117983 */ /* 0x000ea40000300800 */
[----:B------:R-:W2:Y:S02]  /*50370*/  LDL.LU R18, [R1+0x238] ;  /* 0x0002380001127983 */ /* 0x000ea40000300800 */
[----:B------:R-:W2:Y:S10]  /*50380*/  LDL.LU R19, [R1+0x23c] ;  /* 0x00023c0001137983 */ /* 0x000eb40000300800 */
        /* <DEDUP_REMOVED lines=8> */
[----:B------:R-:W-:Y:S01]  /*50410*/  STL.64 [R1+0x480], R4 ;  /* 0x0004800401007387 */ /* 0x000fe20000100a00 */
[----:B------:R0:W-:Y:S03]  /*50420*/  STL.64 [R1+0x488], R6 ;  /* 0x0004880601007387 */ /* 0x0001e60000100a00 */
[----:B0-----:R-:W4:Y:S02]  /*50430*/  LDL.LU.64 R6, [R1+0x19e0] ;  /* 0x0019e00001067983 */ /* 0x001f240000300a00 */
[----:B----4-:R-:W-:Y:S02]  /*50440*/  HMMA.16816.F32.BF16 R12, R12, R6, R8 ;  /* 0x000000060c0c723c */ /* 0x010fe40000041808 */
[----:B------:R-:W2:Y:S01]  /*50450*/  LDL.LU.64 R10, [R1+0x19d8] ;  /* 0x0019d800010a7983 */ /* 0x000ea20000300a00 */
[----:B------:R-:W2:Y:S02]  /*50460*/  LDL.LU.64 R8, [R1+0x19d0] ;  /* 0x0019d00001087983 */ /* 0x000ea40000300a00 */
[----:B------:R0:W-:Y:S02]  /*50470*/  STL.64 [R1+0x1968], R6 ;  /* 0x0019680601007387 */ /* 0x0001e40000100a00 */
[----:B------:R-:W3:Y:S11]  /*50480*/  LDL.LU R4, [R1+0x220] ;  /* 0x0002200001047983 */ /* 0x000ef60000300800 */
[----:B------:R-:W-:Y:S05]  /*50490*/  @!UPT UIADD3 URZ, URZ, URZ, URZ ;  /* 0x0000003f3f3ff290 */ /* 0x000fea000fffe03f */
[----:B------:R-:W-:Y:S01]  /*504a0*/  STL.64 [R1+0x470], R12 ;  /* 0x0004700c01007387 */ /* 0x000fe20000100a00 */
[----:B------:R1:W-:Y:S02]  /*504b0*/  STL.64 [R1+0x478], R14 ;  /* 0x0004780e01007387 */ /* 0x0003e40000100a00 */
[----:B------:R-:W3:Y:S02]  /*504c0*/  LDL.LU R5, [R1+0x224] ;  /* 0x0002240001057983 */ /* 0x000ee40000300800 */
[----:B0-----:R-:W3:Y:S01]  /*504d0*/  LDL.LU R6, [R1+0x228] ;  /* 0x0002280001067983 */ /* 0x001ee20000300800 */
[----:B------:R-:W3:Y:S01]  /*504e0*/  LDL.LU R7, [R1+0x22c] ;  /* 0x00022c0001077983 */ /* 0x000ee20000300800 */
[----:B-1----:R-:W-:Y:S02]  /*504f0*/  IMAD.MOV.U32 R14, RZ, RZ, R3 ;  /* 0x000000ffff0e7224 */ /* 0x002fe400078e0003 */
[----:B------:R-:W-:Y:S02]  /*50500*/  IMAD.MOV.U32 R15, RZ, RZ, R2 ;  /* 0x000000ffff0f7224 */ /* 0x000fe400078e0002 */
[----:B------:R-:W-:-:S02]  /*50510*/  IMAD.MOV.U32 R3, RZ, RZ, R26 ;  /* 0x000000ffff037224 */ /* 0x000fc400078e001a */
        /* <DEDUP_REMOVED lines=51> */
[----:B------:R-:W-:Y:S01]  /*50850*/  STL.64 [R1+0x1940], R18 ;  /* 0x0019401201007387 */ /* 0x000fe20000100a00 */
[----:B------:R-:W3:Y:S01]  /*50860*/  LDL.LU R4, [R1+0x1d0] ;  /* 0x0001d00001047983 */ /* 0x000ee20000300800 */
[C---:B--2---:R-:W-:Y:S11]  /*50870*/  HMMA.16816.F32.BF16 R24, R8.reuse, R14, R24 ;  /* 0x0000000e0818723c */ /* 0x044ff60000041818 */
[----:B------:R-:W-:Y:S11]  /*50880*/  @!UPT UIADD3 URZ, URZ, URZ, URZ ;  /* 0x0000003f3f3ff290 */ /* 0x000ff6000fffe03f */
[----:B------:R-:W-:Y:S01]  /*50890*/  @!UPT UIADD3 URZ, URZ, URZ, URZ ;  /* 0x0000003f3f3ff290 */ /* 0x000fe2000fffe03f */
        /* <DEDUP_REMOVED lines=9> */
[----:B------:R0:W-:Y:S01]  /*50930*/  STL.64 [R1+0x18f0], R14 ;  /* 0x0018f00e01007387 */ /* 0x0001e20000100a00 */
[----:B------:R-:W4:Y:S02]  /*50940*/  LDL.LU R12, [R1+0xa0] ;  /* 0x0000a000010c7983 */ /* 0x000f240000300800 */
[----:B------:R-:W4:Y:S01]  /*50950*/  LDL.LU R13, [R1+0xa4] ;  /* 0x0000a400010d7983 */ /* 0x000f220000300800 */
[----:B0-----:R-:W2:Y:S01]  /*50960*/  LDL.LU R14, [R1+0xa8] ;  /* 0x0000a800010e7983 */ /* 0x001ea20000300800 */
[----:B------:R-:W2:Y:S03]  /*50970*/  LDL.LU R15, [R1+0xac] ;  /* 0x0000ac00010f7983 */ /* 0x000ea60000300800 */
[----:B--2---:R-:W-:Y:S01]  /*50980*/  STL.64 [R1+0x1908], R14 ;  /* 0x0019080e01007387 */ /* 0x004fe20000100a00 */
[----:B----4-:R0:W-:Y:S03]  /*50990*/  STL.64 [R1+0x1900], R12 ;  /* 0x0019000c01007387 */ /* 0x0101e60000100a00 */
        /* <DEDUP_REMOVED lines=26> */
[----:B------:R-:W-:-:S02]  /*50b40*/  IMAD.MOV.U32 R18, RZ, RZ, R3 ;  /* 0x000000ffff127224 */ /* 0x000fc400078e0003 */
[----:B------:R-:W-:Y:S01]  /*50b50*/  IMAD.MOV.U32 R19, RZ, RZ, R2 ;  /* 0x000000ffff137224 */ /* 0x000fe200078e0002 */
[----:B---3--:R-:W-:Y:S01]  /*50b60*/  HMMA.16816.F32.BF16 R8, R8, R6, R24 ;  /* 0x000000060808723c */ /* 0x008fe20000041818 */
[----:B------:R-:W2:Y:S01]  /*50b70*/  LDL.LU.64 R26, [R1+0x1960] ;  /* 0x00196000011a7983 */ /* 0x000ea20000300a00 */
[----:B------:R-:W2:Y:S11]  /*50b80*/  LDL.LU.64 R24, [R1+0x1958] ;  /* 0x0019580001187983 */ /* 0x000eb60000300a00 */
[----:B------:R-:W-:Y:S10]  /*50b90*/  @!UPT UIADD3 URZ, URZ, URZ, URZ ;  /* 0x0000003f3f3ff290 */ /* 0x000ff4000fffe03f */
        /* <DEDUP_REMOVED lines=39> */
[----:B0-----:R-:W2:Y:S01]  /*50e10*/  LDL.LU.64 R18, [R1+0x18e8] ;  /* 0x0018e80001127983 */ /* 0x001ea20000300a00 */
[----:B------:R-:W2:Y:S01]  /*50e20*/  LDL.LU.64 R16, [R1+0x18e0] ;  /* 0x0018e00001107983 */ /* 0x000ea20000300a00 */
[C---:B---3--:R-:W-:Y:S08]  /*50e30*/  HMMA.16816.F32.BF16 R8, R24.reuse, R14, R8 ;  /* 0x0000000e1808723c */ /* 0x048ff00000041808 */
[----:B--2---:R-:W-:Y:S11]  /*50e40*/  HMMA.16816.F32.BF16 R12, R24, R22, R16 ;  /* 0x00000016180c723c */ /* 0x004ff60000041810 */
[----:B------:R-:W-:Y:S04]  /*50e50*/  @!UPT UIADD3 URZ, URZ, URZ, URZ ;  /* 0x0000003f3f3ff290 */ /* 0x000fe8000fffe03f */
[----:B------:R0:W-:Y:S01]  /*50e60*/  STL.64 [R1+0x330], R8 ;  /* 0x0003300801007387 */ /* 0x0001e20000100a00 */
[----:B------:R1:W-:Y:S03]  /*50e70*/  STL.64 [R1+0x338], R10 ;  /* 0x0003380a01007387 */ /* 0x0003e60000100a00 */
[----:B0-----:R-:W2:Y:S01]  /*50e80*/  LDL.LU R8, [R1+0xb74] ;  /* 0x000b740001087983 */ /* 0x001ea20000300800 */
[----:B------:R-:W2:Y:S03]  /*50e90*/  LDL.LU R9, [R1+0xb6c] ;  /* 0x000b6c0001097983 */ /* 0x000ea60000300800 */
[----:B------:R-:W-:Y:S01]  /*50ea0*/  STL.64 [R1+0x450], R12 ;  /* 0x0004500c01007387 */ /* 0x000fe20000100a00 */
[----:B------:R-:W-:Y:S02]  /*50eb0*/  STL.64 [R1+0x458], R14 ;  /* 0x0004580e01007387 */ /* 0x000fe40000100a00 */
[----:B-1----:R-:W3:Y:S02]  /*50ec0*/  LDL.LU R10, [R1+0xb64] ;  /* 0x000b6400010a7983 */ /* 0x002ee40000300800 */
[----:B------:R-:W3:Y:S02]  /*50ed0*/  LDL.LU R11, [R1+0xb5c] ;  /* 0x000b5c00010b7983 */ /* 0x000ee40000300800 */
[----:B---3--:R-:W-:Y:S01]  /*50ee0*/  STL.64 [R1+0x18d0], R10 ;  /* 0x0018d00a01007387 */ /* 0x008fe20000100a00 */
[----:B--2---:R0:W-:Y:S03]  /*50ef0*/  STL.64 [R1+0x18c8], R8 ;  /* 0x0018c80801007387 */ /* 0x0041e60000100a00 */
[----:B0-----:R-:W2:Y:S01]  /*50f00*/  LDL.LU R8, [R1+0x70] ;  /* 0x0000700001087983 */ /* 0x001ea20000300800 */
[----:B------:R-:W2:Y:S02]  /*50f10*/  LDL.LU R9, [R1+0x74] ;  /* 0x0000740001097983 */ /* 0x000ea40000300800 */
[----:B------:R-:W2:Y:S02]  /*50f20*/  LDL.LU R10, [R1+0x78] ;  /* 0x00007800010a7983 */ /* 0x000ea40000300800 */
[----:B------:R-:W-:-:S02]  /*50f30*/  IMAD.MOV.U32 R11, RZ, RZ, R0 ;  /* 0x000000ffff0b7224 */ /* 0x000fc400078e0000 */
[----:B------:R-:W3:Y:S01]  /*50f40*/  LDL.LU R0, [R1+0x18d8] ;  /* 0x0018d80001007983 */ /* 0x000ee20000300800 */
        /* <DEDUP_REMOVED lines=17> */
[----:B------:R-:W4:Y:S01]  /*51060*/  LDL.LU R2, [R1+0xb14] ;  /* 0x000b140001027983 */ /* 0x000f220000300800 */
[----:B--2---:R-:W-:Y:S01]  /*51070*/  HMMA.16816.F32.BF16 R24, R24, R6, R8 ;  /* 0x000000061818723c */ /* 0x004fe20000041808 */
[----:B------:R-:W2:Y:S01]  /*51080*/  LDL.LU.64 R10, [R1+0x18d0] ;  /* 0x0018d000010a7983 */ /* 0x000ea20000300a00 */
[----:B------:R-:W2:Y:S01]  /*51090*/  LDL.LU.64 R8, [R1+0x18c8] ;  /* 0x0018c80001087983 */ /* 0x000ea20000300a00 */
[----:B---3--:R-:W-:-:S05]  /*510a0*/  IADD3 R0, R0, 0x1, RZ ;  /* 0x0000000100007810 */ /* 0x008fca0007ffe0ff */
[----:B------:R0:W-:Y:S02]  /*510b0*/  STL [R1+0x780], R0 ;  /* 0x0007800001007387 */ /* 0x0001e40000100800 */
[----:B0-----:R-:W-:Y:S11]  /*510c0*/  IMAD.MOV.U32 R0, RZ, RZ, 0x7f ;  /* 0x0000007fff007424 */ /* 0x001ff600078e00ff */
[----:B------:R-:W-:Y:S02]  /*510d0*/  @!UPT UIADD3 URZ, URZ, URZ, URZ ;  /* 0x0000003f3f3ff290 */ /* 0x000fe4000fffe03f */
[----:B------:R0:W-:Y:S01]  /*510e0*/  STL.64 [R1+0x460], R24 ;  /* 0x0004601801007387 */ /* 0x0001e20000100a00 */
[----:B------:R-:W-:Y:S02]  /*510f0*/  IMAD.MOV.U32 R6, RZ, RZ, R27 ;  /* 0x000000ffff067224 */ /* 0x000fe400078e001b */
[----:B------:R1:W-:Y:S01]  /*51100*/  STL.64 [R1+0x468], R26 ;  /* 0x0004681a01007387 */ /* 0x0003e20000100a00 */
[----:B------:R-:W-:Y:S01]  /*51110*/  IADD3 R0, R0, c[0x0][0x180], RZ ;  /* 0x0000600000007a10 */ /* 0x000fe20007ffe0ff */
[----:B0-----:R-:W3:Y:S01]  /*51120*/  LDL R24, [R1+0x780] ;  /* 0x0007800001187983 */ /* 0x001ee20000100800 */
[----:B------:R-:W3:Y:S02]  /*51130*/  LDL.LU R25, [R1+0x77c] ;  /* 0x00077c0001197983 */ /* 0x000ee40000300800 */
[----:B-1----:R-:W4:Y:S02]  /*51140*/  LDL.LU R27, [R1+0xb7c] ;  /* 0x000b7c00011b7983 */ /* 0x002f240000300800 */
[----:B------:R0:W-:Y:S02]  /*51150*/  STL [R1+0x17c8], R6 ;  /* 0x0017c80601007387 */ /* 0x0001e40000100800 */
[----:B0-----:R-:W-:-:S04]  /*51160*/  SHF.R.S32.HI R6, RZ, 0x1f, R0 ;  /* 0x0000001fff067819 */ /* 0x001fc80000011400 */
[----:B------:R-:W-:Y:S02]  /*51170*/  LEA.HI R6, R6, R0, RZ, 0x7 ;  /* 0x0000000006067211 */ /* 0x000fe400078f38ff */
[----:B------:R-:W4:Y:S01]  /*51180*/  LDL.LU R0, [R1+0x18c0] ;  /* 0x0018c00001007983 */ /* 0x000f220000300800 */
[----:B------:R-:W-:Y:S02]  /*51190*/  IMAD.MOV.U32 R7, RZ, RZ, R26 ;  /* 0x000000ffff077224 */ /* 0x000fe400078e001a */
[----:B------:R-:W-:-:S04]  /*511a0*/  IMAD.MOV.U32 R26, RZ, RZ, c[0x0][0x188] ;  /* 0x00006200ff1a7624 */ /* 0x000fc800078e00ff */
[----:B------:R-:W-:-:S04]  /*511b0*/  IMAD.SHL.U32 R26, R26, 0x80, RZ ;  /* 0x000000801a1a7824 */ /* 0x000fc800078e00ff */
[----:B------:R-:W-:Y:S01]  /*511c0*/  IMAD.SHL.U32 R26, R26, 0x2, RZ ;  /* 0x000000021a1a7824 */ /* 0x000fe200078e00ff */
[----:B------:R-:W-:Y:S04]  /*511d0*/  STL [R1+0x17c4], R7 ;  /* 0x0017c40701007387 */ /* 0x000fe80000100800 */
[-C--:B--2---:R-:W-:Y:S02]  /*511e0*/  IADD3 R8, P6, R8, R26.reuse, RZ ;  /* 0x0000001a08087210 */ /* 0x084fe40007fde0ff */
[-C--:B------:R-:W-:Y:S02]  /*511f0*/  IADD3 R9, P1, R9, R26.reuse, RZ ;  /* 0x0000001a09097210 */ /* 0x080fe40007f3e0ff */
[-C--:B------:R-:W-:Y:S02]  /*51200*/  IADD3 R10, P2, R10, R26.reuse, RZ ;  /* 0x0000001a0a0a7210 */ /* 0x080fe40007f5e0ff */
[----:B------:R-:W-:-:S02]  /*51210*/  IADD3 R11, P3, R11, R26, RZ ;  /* 0x0000001a0b0b7210 */ /* 0x000fc40007f7e0ff */
[-C--:B---3--:R-:W-:Y:S02]  /*51220*/  IADD3 R25, P4, R25, R26.reuse, RZ ;  /* 0x0000001a19197210 */ /* 0x088fe40007f9e0ff */
[----:B----4-:R-:W-:-:S03]  /*51230*/  IADD3 R27, P5, R27, R26, RZ ;  /* 0x0000001a1b1b7210 */ /* 0x010fc60007fbe0ff */
[----:B------:R-:W-:Y:S04]  /*51240*/  STL [R1+0x77c], R25 ;  /* 0x00077c1901007387 */ /* 0x000fe80000100800 */
[----:B------:R-:W-:Y:S01]  /*51250*/  STL [R1+0xb7c], R27 ;  /* 0x000b7c1b01007387 */ /* 0x000fe20000100800 */
[----:B------:R-:W-:Y:S02]  /*51260*/  STL [R1+0xb74], R8 ;  /* 0x000b740801007387 */ /* 0x000fe40000100800 */
[----:B------:R-:W-:Y:S01]  /*51270*/  STL [R1+0xb6c], R9 ;  /* 0x000b6c0901007387 */ /* 0x000fe20000100800 */
[----:B------:R-:W-:Y:S01]  /*51280*/  STL [R1+0xb64], R10 ;  /* 0x000b640a01007387 */ /* 0x000fe20000100800 */
[----:B------:R-:W-:Y:S02]  /*51290*/  STL [R1+0xb5c], R11 ;  /* 0x000b5c0b01007387 */ /* 0x000fe40000100800 */
[--C-:B------:R-:W-:Y:S01]  /*512a0*/  IMAD.X R12, R12, 0x1, R0.reuse, P4 ;  /* 0x000000010c0c7824 */ /* 0x100fe200020e0600 */
[-C--:B------:R-:W-:Y:S01]  /*512b0*/  IADD3 R13, P4, R13, R26.reuse, RZ ;  /* 0x0000001a0d0d7210 */ /* 0x080fe20007f9e0ff */
[--C-:B------:R-:W-:Y:S01]  /*512c0*/  IMAD.X R14, R14, 0x1, R0.reuse, P5 ;  /* 0x000000010e0e7824 */ /* 0x100fe200028e0600 */
[-C--:B------:R-:W-:Y:S01]  /*512d0*/  IADD3 R15, P5, R15, R26.reuse, RZ ;  /* 0x0000001a0f0f7210 */ /* 0x080fe20007fbe0ff */
[--C-:B------:R-:W-:Y:S01]  /*512e0*/  IMAD.X R16, R16, 0x1, R0.reuse, P6 ;  /* 0x0000000110107824 */ /* 0x100fe200030e0600 */
[----:B------:R-:W-:Y:S01]  /*512f0*/  STL [R1+0x778], R12 ;  /* 0x0007780c01007387 */ /* 0x000fe20000100800 */
[-C--:B------:R-:W-:Y:S01]  /*51300*/  IADD3 R17, P6, R17, R26.reuse, RZ ;  /* 0x0000001a11117210 */ /* 0x080fe20007fde0ff */
[----:B------:R-:W-:Y:S02]  /*51310*/  STL [R1+0xb54], R13 ;  /* 0x000b540d01007387 */ /* 0x000fe40000100800 */
        /* <DEDUP_REMOVED lines=18> */
[----:B------:R-:W-:Y:S01]  /*51440*/  STL [R1+0xb2c], R21 ;  /* 0x000b2c1501007387 */ /* 0x000fe20000100800 */
[-C--:B------:R-:W-:Y:S01]  /*51450*/  IADD3 R28, P5, R28, R26.reuse, RZ ;  /* 0x0000001a1c1c7210 */ /* 0x080fe20007fbe0ff */
[----:B------:R-:W-:Y:S02]  /*51460*/  STL [R1+0xb50], R22 ;  /* 0x000b501601007387 */ /* 0x000fe40000100800 */
[----:B------:R-:W-:Y:S01]  /*51470*/  IMAD.X R3, R3, 0x1, R0, P6 ;  /* 0x0000000103037824 */ /* 0x000fe200030e0600 */
[----:B------:R-:W-:Y:S01]  /*51480*/  STL [R1+0xb24], R23 ;  /* 0x000b241701007387 */ /* 0x000fe20000100800 */
[----:B------:R-:W-:Y:S02]  /*51490*/  STL [R1+0xb48], R29 ;  /* 0x000b481d01007387 */ /* 0x000fe40000100800 */
[----:B------:R0:W-:Y:S01]  /*514a0*/  STL [R1+0x18bc], R26 ;  /* 0x0018bc1a01007387 */ /* 0x0001e20000100800 */
[----:B------:R-:W-:Y:S01]  /*514b0*/  IADD3 R2, P6, R2, R26, RZ ;  /* 0x0000001a02027210 */ /* 0x000fe20007fde0ff */
[----:B------:R-:W-:Y:S04]  /*514c0*/  STL [R1+0xb1c], R28 ;  /* 0x000b1c1c01007387 */ /* 0x000fe80000100800 */
[----:B0-----:R-:W2:Y:S01]  /*514d0*/  LDL.LU R26, [R1+0xb38] ;  /* 0x000b3800011a7983 */ /* 0x001ea20000300800 */
[----:B------:R-:W-:Y:S02]  /*514e0*/  STL [R1+0xb40], R3 ;  /* 0x000b400301007387 */ /* 0x000fe40000100800 */
[----:B------:R-:W3:Y:S02]  /*514f0*/  LDL.LU R7, [R1+0xb28] ;  /* 0x000b280001077983 */ /* 0x000ee40000300800 */
[----:B------:R-:W-:Y:S01]  /*51500*/  STL [R1+0xb14], R2 ;  /* 0x000b140201007387 */ /* 0x000fe20000100800 */
[----:B---3--:R0:W-:Y:S04]  /*51510*/  STL [R1+0x18b0], R7 ;  /* 0x0018b00701007387 */ /* 0x0081e80000100800 */
[----:B0-----:R-:W3:Y:S01]  /*51520*/  LDL.LU R7, [R1+0xb04] ;  /* 0x000b040001077983 */ /* 0x001ee20000300800 */
[----:B------:R-:W-:-:S03]  /*51530*/  SHF.R.S32.HI R6, RZ, 0x7, R6 ;  /* 0x00000007ff067819 */ /* 0x000fc60000011406 */
[----:B---3--:R0:W-:Y:S04]  /*51540*/  STL [R1+0x18b4], R7 ;  /* 0x0018b40701007387 */ /* 0x0081e80000100800 */
[----:B0-----:R-:W3:Y:S01]  /*51550*/  LDL.LU R7, [R1+0xb30] ;  /* 0x000b300001077983 */ /* 0x001ee20000300800 */
[----:B------:R-:W-:Y:S01]  /*51560*/  ISETP.NE.U32.AND P0, PT, R24, R6, PT ;  /* 0x000000061800720c */ /* 0x000fe20003f05070 */
[----:B--2---:R-:W-:Y:S02]  /*51570*/  IMAD.X R26, R26, 0x1, R0, P1 ;  /* 0x000000011a1a7824 */ /* 0x004fe400008e0600 */
[----:B---3--:R0:W-:Y:S04]  /*51580*/  STL [R1+0x18b8], R7 ;  /* 0x0018b80701007387 */ /* 0x0081e80000100800 */
[----:B0-----:R-:W2:Y:S01]  /*51590*/  LDL.LU R7, [R1+0xb0c] ;  /* 0x000b0c0001077983 */ /* 0x001ea20000300800 */
[----:B------:R-:W3:Y:S02]  /*515a0*/  LDL.LU R6, [R1+0xafc] ;  /* 0x000afc0001067983 */ /* 0x000ee40000300800 */
[----:B------:R-:W4:Y:S02]  /*515b0*/  LDL.LU R24, [R1+0xb20] ;  /* 0x000b200001187983 */ /* 0x000f240000300800 */
        /* <DEDUP_REMOVED lines=24> */
[----:B------:R0:W-:Y:S02]  /*51740*/  STL [R1+0xb38], R26 ;  /* 0x000b381a01007387 */ /* 0x0001e40000100800 */
[----:B0-----:R-:W2:Y:S02]  /*51750*/  LDL.LU R26, [R1+0x18bc] ;  /* 0x0018bc00011a7983 */ /* 0x001ea40000300800 */
[----:B--2---:R-:W-:-:S05]  /*51760*/  IADD3 R7, P1, R7, R26, RZ ;  /* 0x0000001a07077210 */ /* 0x004fca0007f3e0ff */
[----:B------:R0:W-:Y:S04]  /*51770*/  STL [R1+0xb0c], R7 ;  /* 0x000b0c0701007387 */ /* 0x0001e80000100800 */
[----:B0-----:R-:W2:Y:S02]  /*51780*/  LDL.LU R7, [R1+0x18b8] ;  /* 0x0018b80001077983 */ /* 0x001ea40000300800 */
[----:B--2---:R-:W-:-:S05]  /*51790*/  IMAD.X R7, R7, 0x1, R0, P2 ;  /* 0x0000000107077824 */ /* 0x004fca00010e0600 */
[----:B------:R0:W-:Y:S04]  /*517a0*/  STL [R1+0xb30], R7 ;  /* 0x000b300701007387 */ /* 0x0001e80000100800 */
[----:B0-----:R-:W2:Y:S02]  /*517b0*/  LDL.LU R7, [R1+0x18b4] ;  /* 0x0018b40001077983 */ /* 0x001ea40000300800 */
[----:B--2---:R-:W-:-:S05]  /*517c0*/  IADD3 R7, P2, R7, R26, RZ ;  /* 0x0000001a07077210 */ /* 0x004fca0007f5e0ff */
[----:B------:R0:W-:Y:S04]  /*517d0*/  STL [R1+0xb04], R7 ;  /* 0x000b040701007387 */ /* 0x0001e80000100800 */
[----:B0-----:R-:W2:Y:S01]  /*517e0*/  LDL.LU R7, [R1+0x18b0] ;  /* 0x0018b00001077983 */ /* 0x001ea20000300800 */
[--C-:B----4-:R-:W-:Y:S01]  /*517f0*/  IMAD.X R24, R24, 0x1, R0.reuse, P4 ;  /* 0x0000000118187824 */ /* 0x110fe200020e0600 */
[-C--:B------:R-:W-:Y:S01]  /*51800*/  IADD3 R25, P4, R25, R26.reuse, RZ ;  /* 0x0000001a19197210 */ /* 0x080fe20007f9e0ff */
[--C-:B------:R-:W-:Y:S01]  /*51810*/  IMAD.X R27, R27, 0x1, R0.reuse, P5 ;  /* 0x000000011b1b7824 */ /* 0x100fe200028e0600 */
        /* <DEDUP_REMOVED lines=16> */
[----:B------:R-:W-:Y:S01]  /*51920*/  IADD3 R29, P2, R29, R26, RZ ;  /* 0x0000001a1d1d7210 */ /* 0x000fe20007f5e0ff */
[----:B------:R-:W-:-:S02]  /*51930*/  IMAD.X R2, R2, 0x1, R0, P4 ;  /* 0x0000000102027824 */ /* 0x000fc400020e0600 */
[----:B--2---:R-:W-:Y:S01]  /*51940*/  IMAD.X R7, R7, 0x1, R0, P3 ;  /* 0x0000000107077824 */ /* 0x004fe200018e0600 */
[----:B---3--:R-:W-:-:S04]  /*51950*/  IADD3 R6, P3, R6, R26, RZ ;  /* 0x0000001a06067210 */ /* 0x008fc80007f7e0ff */
[----:B------:R-:W-:Y:S01]  /*51960*/  STL [R1+0xb28], R7 ;  /* 0x000b280701007387 */ /* 0x000fe20000100800 */
[----:B------:R-:W-:Y:S02]  /*51970*/  STL [R1+0xafc], R6 ;  /* 0x000afc0601007387 */ /* 0x000fe40000100800 */
[----:B------:R-:W-:Y:S02]  /*51980*/  STL [R1+0xb20], R24 ;  /* 0x000b201801007387 */ /* 0x000fe40000100800 */
[----:B------:R-:W-:Y:S01]  /*51990*/  STL [R1+0xaf4], R25 ;  /* 0x000af41901007387 */ /* 0x000fe20000100800 */
[----:B------:R-:W-:Y:S01]  /*519a0*/  STL [R1+0xb18], R27 ;  /* 0x000b181b01007387 */ /* 0x000fe20000100800 */
[----:B------:R-:W-:Y:S02]  /*519b0*/  STL [R1+0xaec], R8 ;  /* 0x000aec0801007387 */ /* 0x000fe40000100800 */
[----:B------:R-:W-:Y:S02]  /*519c0*/  STL [R1+0xb10], R9 ;  /* 0x000b100901007387 */ /* 0x000fe40000100800 */
[----:B------:R-:W-:Y:S02]  /*519d0*/  STL [R1+0xae4], R10 ;  /* 0x000ae40a01007387 */ /* 0x000fe40000100800 */
[--C-:B------:R-:W-:Y:S01]  /*519e0*/  IMAD.X R15, R15, 0x1, R0.reuse, P3 ;  /* 0x000000010f0f7824 */ /* 0x100fe200018e0600 */
[----:B------:R-:W-:Y:S01]  /*519f0*/  STL [R1+0xb08], R11 ;  /* 0x000b080b01007387 */ /* 0x000fe20000100800 */
[----:B------:R-:W-:Y:S01]  /*51a00*/  IADD3 R16, P3, R16, R26, RZ ;  /* 0x0000001a10107210 */ /* 0x000fe20007f7e0ff */
        /* <DEDUP_REMOVED lines=12> */
[----:B------:R-:W-:-:S02]  /*51ad0*/  IMAD.X R28, R28, 0x1, R0, P3 ;  /* 0x000000011c1c7824 */ /* 0x000fc400018e0600 */
[----:B------:R-:W-:Y:S01]  /*51ae0*/  STL [R1+0xaac], R22 ;  /* 0x000aac1601007387 */ /* 0x000fe20000100800 */
[-C--:B------:R-:W-:Y:S01]  /*51af0*/  IADD3 R3, P3, R3, R26.reuse, RZ ;  /* 0x0000001a03037210 */ /* 0x080fe20007f7e0ff */
[----:B------:R-:W-:Y:S01]  /*51b00*/  STL [R1+0xad0], R23 ;  /* 0x000ad01701007387 */ /* 0x000fe20000100800 */
[----:B------:R-:W-:Y:S02]  /*51b10*/  STL [R1+0xaa4], R29 ;  /* 0x000aa41d01007387 */ /* 0x000fe40000100800 */
[----:B------:R0:W-:Y:S02]  /*51b20*/  STL [R1+0x18ac], R0 ;  /* 0x0018ac0001007387 */ /* 0x0001e40000100800 */
[----:B------:R-:W-:Y:S01]  /*51b30*/  STL [R1+0xac8], R28 ;  /* 0x000ac81c01007387 */ /* 0x000fe20000100800 */
[----:B0-----:R-:W2:Y:S01]  /*51b40*/  LDL.LU R0, [R1+0xa94] ;  /* 0x000a940001007983 */ /* 0x001ea20000300800 */
[----:B------:R-:W-:Y:S02]  /*51b50*/  STL [R1+0xa9c], R3 ;  /* 0x000a9c0301007387 */ /* 0x000fe40000100800 */
[----:B------:R-:W3:Y:S02]  /*51b60*/  LDL.LU R7, [R1+0xa84] ;  /* 0x000a840001077983 */ /* 0x000ee40000300800 */
[----:B------:R-:W-:Y:S01]  /*51b70*/  STL [R1+0xac0], R2 ;  /* 0x000ac00201007387 */ /* 0x000fe20000100800 */
[----:B---3--:R0:W-:Y:S04]  /*51b80*/  STL [R1+0x18a0], R7 ;  /* 0x0018a00701007387 */ /* 0x0081e80000100800 */
[----:B0-----:R-:W3:Y:S04]  /*51b90*/  LDL.LU R7, [R1+0xab0] ;  /* 0x000ab00001077983 */ /* 0x001ee80000300800 */
[----:B---3--:R0:W-:Y:S04]  /*51ba0*/  STL [R1+0x18a4], R7 ;  /* 0x0018a40701007387 */ /* 0x0081e80000100800 */
[----:B0-----:R-:W3:Y:S01]  /*51bb0*/  LDL.LU R7, [R1+0xa8c] ;  /* 0x000a8c0001077983 */ /* 0x001ee20000300800 */
[----:B--2---:R-:W-:-:S03]  /*51bc0*/  IADD3 R0, P4, R0, R26, RZ ;  /* 0x0000001a00007210 */ /* 0x004fc60007f9e0ff */
        /* <DEDUP_REMOVED lines=30> */
[----:B--2---:R-:W-:-:S05]  /*51db0*/  IMAD.X R7, R7, 0x1, R0, P5 ;  /* 0x0000000107077824 */ /* 0x004fca00028e0600 */
[----:B------:R0:W-:Y:S04]  /*51dc0*/  STL [R1+0xab8], R7 ;  /* 0x000ab80701007387 */ /* 0x0001e80000100800 */
[----:B0-----:R-:W2:Y:S02]  /*51dd0*/  LDL.LU R7, [R1+0x18a8] ;  /* 0x0018a80001077983 */ /* 0x001ea40000300800 */
[----:B--2---:R-:W-:-:S05]  /*51de0*/  IADD3 R7, P5, R7, R26, RZ ;  /* 0x0000001a07077210 */ /* 0x004fca0007fbe0ff */
[----:B------:R0:W-:Y:S04]  /*51df0*/  STL [R1+0xa8c], R7 ;  /* 0x000a8c0701007387 */ /* 0x0001e80000100800 */
[----:B0-----:R-:W2:Y:S02]  /*51e00*/  LDL.LU R7, [R1+0x18a4] ;  /* 0x0018a40001077983 */ /* 0x001ea40000300800 */
[----:B--2---:R-:W-:-:S05]  /*51e10*/  IMAD.X R7, R7, 0x1, R0, P6 ;  /* 0x0000000107077824 */ /* 0x004fca00030e0600 */
[----:B------:R0:W-:Y:S04]  /*51e20*/  STL [R1+0xab0], R7 ;  /* 0x000ab00701007387 */ /* 0x0001e80000100800 */
[----:B0-----:R-:W2:Y:S01]  /*51e30*/  LDL.LU R7, [R1+0x18a0] ;  /* 0x0018a00001077983 */ /* 0x001ea20000300800 */
[--C-:B---3--:R-:W-:Y:S01]  /*51e40*/  IMAD.X R6, R6, 0x1, R0.reuse, P1 ;  /* 0x0000000106067824 */ /* 0x108fe200008e0600 */
[-C--:B----4-:R-:W-:Y:S01]  /*51e50*/  IADD3 R24, P1, R24, R26.reuse, RZ ;  /* 0x0000001a18187210 */ /* 0x090fe20007f3e0ff */
        /* <DEDUP_REMOVED lines=18> */
[----:B------:R-:W-:Y:S01]  /*51f80*/  IMAD.X R3, R3, 0x1, R0, P1 ;  /* 0x0000000103037824 */ /* 0x000fe200008e0600 */
[----:B------:R-:W-:-:S02]  /*51f90*/  IADD3 R2, P1, R2, R26, RZ ;  /* 0x0000001a02027210 */ /* 0x000fc40007f3e0ff */
[----:B--2---:R-:W-:-:S05]  /*51fa0*/  IADD3 R7, P6, R7, R26, RZ ;  /* 0x0000001a07077210 */ /* 0x004fca0007fde0ff */
[----:B------:R-:W-:Y:S01]  /*51fb0*/  STL [R1+0xa84], R7 ;  /* 0x000a840701007387 */ /* 0x000fe20000100800 */
[----:B------:R-:W-:Y:S02]  /*51fc0*/  STL [R1+0xaa8], R6 ;  /* 0x000aa80601007387 */ /* 0x000fe40000100800 */
[----:B------:R-:W-:Y:S02]  /*51fd0*/  STL [R1+0xa7c], R24 ;  /* 0x000a7c1801007387 */ /* 0x000fe40000100800 */
[----:B------:R-:W-:Y:S01]  /*51fe0*/  STL [R1+0xaa0], R25 ;  /* 0x000aa01901007387 */ /* 0x000fe20000100800 */
[----:B------:R-:W-:Y:S01]  /*51ff0*/  STL [R1+0xa74], R27 ;  /* 0x000a741b01007387 */ /* 0x000fe20000100800 */
        /* <DEDUP_REMOVED lines=16> */
[----:B------:R-:W-:-:S02]  /*52100*/  IMAD.X R29, R29, 0x1, R0, P6 ;  /* 0x000000011d1d7824 */ /* 0x000fc400030e0600 */
[----:B------:R-:W-:Y:S02]  /*52110*/  STL [R1+0xa60], R20 ;  /* 0x000a601401007387 */ /* 0x000fe40000100800 */
[----:B------:R-:W-:Y:S01]  /*52120*/  STL [R1+0xa34], R21 ;  /* 0x000a341501007387 */ /* 0x000fe20000100800 */
[----:B------:R-:W-:Y:S01]  /*52130*/  IADD3 R28, P6, R28, R26, RZ ;  /* 0x0000001a1c1c7210 */ /* 0x000fe20007fde0ff */
[----:B------:R-:W-:Y:S01]  /*52140*/  STL [R1+0xa58], R22 ;  /* 0x000a581601007387 */ /* 0x000fe20000100800 */
[----:B------:R-:W-:Y:S02]  /*52150*/  STL [R1+0xa2c], R23 ;  /* 0x000a2c1701007387 */ /* 0x000fe40000100800 */
[----:B------:R-:W-:Y:S02]  /*52160*/  STL [R1+0xa50], R29 ;  /* 0x000a501d01007387 */ /* 0x000fe40000100800 */
[----:B------:R0:W-:Y:S01]  /*52170*/  STL [R1+0x189c], R26 ;  /* 0x00189c1a01007387 */ /* 0x0001e20000100800 */
[----:B------:R-:W-:Y:S04]  /*52180*/  STL [R1+0xa24], R28 ;  /* 0x000a241c01007387 */ /* 0x000fe80000100800 */
        /* <DEDUP_REMOVED lines=8> */
[----:B--2---:R-:W-:-:S03]  /*52210*/  IMAD.X R26, R26, 0x1, R0, P2 ;  /* 0x000000011a1a7824 */ /* 0x004fc600010e0600 */
        /* <DEDUP_REMOVED lines=186> */
[-C--:B------:R-:W-:Y:S01]  /*52dc0*/  IADD3 R28, P1, R28, R26.reuse, RZ ;  /* 0x0000001a1c1c7210 */ /* 0x080fe20007f3e0ff */
[----:B------:R-:W-:Y:S01]  /*52dd0*/  STL [R1+0x960], R22 ;  /* 0x0009601601007387 */ /* 0x000fe20000100800 */
[----:B------:R-:W-:Y:S02]  /*52de0*/  STL [R1+0x934], R23 ;  /* 0x0009341701007387 */ /* 0x000fe40000100800 */
[----:B------:R-:W-:Y:S02]  /*52df0*/  STL [R1+0x958], R29 ;  /* 0x0009581d01007387 */ /* 0x000fe40000100800 */
[----:B------:R0:W-:Y:S01]  /*52e00*/  STL [R1+0x950], R3 ;  /* 0x0009500301007387 */ /* 0x0001e20000100800 */
[----:B------:R-:W-:Y:S04]  /*52e10*/  STL [R1+0x92c], R28 ;  /* 0x00092c1c01007387 */ /* 0x000fe80000100800 */
[----:B0-----:R-:W2:Y:S01]  /*52e20*/  LDL.LU R3, [R1+0x948] ;  /* 0x0009480001037983 */ /* 0x001ea20000300800 */
[----:B------:R-:W3:Y:S01]  /*52e30*/  LDL.LU R7, [R1+0x938] ;  /* 0x0009380001077983 */ /* 0x000ee20000300800 */
[----:B------:R-:W-:-:S02]  /*52e40*/  IADD3 R2, P2, R2, R26, RZ ;  /* 0x0000001a02027210 */ /* 0x000fc40007f5e0ff */
[----:B---3--:R0:W-:Y:S03]  /*52e50*/  STL [R1+0x1874], R7 ;  /* 0x0018740701007387 */ /* 0x0081e60000100800 */
[----:B------:R-:W-:Y:S01]  /*52e60*/  STL [R1+0x924], R2 ;  /* 0x0009240201007387 */ /* 0x000fe20000100800 */
        /* <DEDUP_REMOVED lines=31> */
[----:B------:R0:W-:Y:S02]  /*53060*/  STL [R1+0x948], R3 ;  /* 0x0009480301007387 */ /* 0x0001e40000100800 */
[----:B0-----:R-:W3:Y:S01]  /*53070*/  LDL.LU R3, [R1+0x8d0] ;  /* 0x0008d00001037983 */ /* 0x001ee20000300800 */
        /* <DEDUP_REMOVED lines=10> */
[-C--:B---3--:R-:W-:Y:S01]  /*53120*/  IADD3 R25, P6, R25, R26.reuse, RZ ;  /* 0x0000001a19197210 */ /* 0x088fe20007fde0ff */
        /* <DEDUP_REMOVED lines=18> */
[----:B--2---:R-:W-:Y:S01]  /*53250*/  IMAD.X R7, R7, 0x1, R0, P5 ;  /* 0x0000000107077824 */ /* 0x004fe200028e0600 */
[----:B------:R-:W-:-:S04]  /*53260*/  IADD3 R6, P5, R6, R26, RZ ;  /* 0x0000001a06067210 */ /* 0x000fc80007fbe0ff */
        /* <DEDUP_REMOVED lines=10> */
[-C--:B------:R-:W-:Y:S01]  /*53310*/  IADD3 R16, P5, R16, R26.reuse, RZ ;  /* 0x0000001a10107210 */ /* 0x080fe20007fbe0ff */
        /* <DEDUP_REMOVED lines=11> */
[----:B------:R-:W-:Y:S02]  /*533d0*/  STL [R1+0x8c4], R20 ;  /* 0x0008c41401007387 */ /* 0x000fe40000100800 */
[----:B------:R-:W-:Y:S02]  /*533e0*/  STL [R1+0x8e8], R21 ;  /* 0x0008e81501007387 */ /* 0x000fe40000100800 */
[----:B------:R-:W-:Y:S01]  /*533f0*/  STL [R1+0x8bc], R22 ;  /* 0x0008bc1601007387 */ /* 0x000fe20000100800 */
[----:B------:R0:W-:Y:S01]  /*53400*/  STL [R1+0x8d8], R2 ;  /* 0x0008d80201007387 */ /* 0x0001e20000100800 */
[----:B------:R-:W-:Y:S03]  /*53410*/  STL [R1+0x8e0], R23 ;  /* 0x0008e01701007387 */ /* 0x000fe60000100800 */
[----:B0-----:R-:W2:Y:S01]  /*53420*/  LDL.LU R2, [R1+0x8a4] ;  /* 0x0008a40001027983 */ /* 0x001ea20000300800 */
[----:B------:R-:W-:Y:S02]  /*53430*/  STL [R1+0x8b4], R29 ;  /* 0x0008b41d01007387 */ /* 0x000fe40000100800 */
[----:B------:R-:W3:Y:S01]  /*53440*/  LDL.LU R7, [R1+0x894] ;  /* 0x0008940001077983 */ /* 0x000ee20000300800 */
[-C--:B------:R-:W-:Y:S01]  /*53450*/  IADD3 R28, P5, R28, R26.reuse, RZ ;  /* 0x0000001a1c1c7210 */ /* 0x080fe20007fbe0ff */
[----:B------:R-:W-:Y:S01]  /*53460*/  IMAD.X R3, R3, 0x1, R0, P6 ;  /* 0x0000000103037824 */ /* 0x000fe200030e0600 */
[----:B---3--:R0:W-:Y:S03]  /*53470*/  STL [R1+0x1868], R7 ;  /* 0x0018680701007387 */ /* 0x0081e60000100800 */
[----:B------:R-:W-:Y:S01]  /*53480*/  STL [R1+0x8ac], R28 ;  /* 0x0008ac1c01007387 */ /* 0x000fe20000100800 */
[----:B0-----:R-:W3:Y:S01]  /*53490*/  LDL.LU R7, [R1+0x8c0] ;  /* 0x0008c00001077983 */ /* 0x001ee20000300800 */
[----:B------:R-:W-:Y:S03]  /*534a0*/  STL [R1+0x8d0], R3 ;  /* 0x0008d00301007387 */ /* 0x000fe60000100800 */
[----:B---3--:R0:W-:Y:S04]  /*534b0*/  STL [R1+0x186c], R7 ;  /* 0x00186c0701007387 */ /* 0x0081e80000100800 */
[----:B0-----:R-:W3:Y:S01]  /*534c0*/  LDL.LU R7, [R1+0x89c] ;  /* 0x00089c0001077983 */ /* 0x001ee20000300800 */
[----:B--2---:R-:W-:-:S03]  /*534d0*/  IADD3 R2, P6, R2, R26, RZ ;  /* 0x0000001a02027210 */ /* 0x004fc60007fde0ff */
        /* <DEDUP_REMOVED lines=26> */
[----:B------:R0:W-:Y:S02]  /*53680*/  STL [R1+0x8a4], R2 ;  /* 0x0008a40201007387 */ /* 0x0001e40000100800 */
[----:B------:R-:W3:Y:S01]  /*53690*/  LDL.LU R28, [R1+0x858] ;  /* 0x00085800011c7983 */ /* 0x000ee20000300800 */
[----:B0-----:R-:W3:Y:S01]  /*536a0*/  LDL.LU R2, [R1+0x82c] ;  /* 0x00082c0001027983 */ /* 0x001ee20000300800 */
        /* <DEDUP_REMOVED lines=26> */
[----:B------:R-:W-:Y:S01]  /*53850*/  IMAD.X R20, R20, 0x1, R0, P6 ;  /* 0x0000000114147824 */ /* 0x000fe200030e0600 */
[-C--:B------:R-:W-:Y:S02]  /*53860*/  IADD3 R21, P6, R21, R26.reuse, RZ ;  /* 0x0000001a15157210 */ /* 0x080fe40007fde0ff */
[-C--:B------:R-:W-:Y:S02]  /*53870*/  IADD3 R22, P1, R22, R26.reuse, RZ ;  /* 0x0000001a16167210 */ /* 0x080fe40007f3e0ff */
        /* <DEDUP_REMOVED lines=22> */
[----:B------:R0:W-:Y:S02]  /*539e0*/  STL [R1+0x868], R3 ;  /* 0x0008680301007387 */ /* 0x0001e40000100800 */
[----:B------:R-:W-:-:S02]  /*539f0*/  IMAD.X R23, R23, 0x1, R0, P2 ;  /* 0x0000000117177824 */ /* 0x000fc400010e0600 */
[----:B------:R-:W-:Y:S01]  /*53a00*/  STL [R1+0x870], R20 ;  /* 0x0008701401007387 */ /* 0x000fe20000100800 */
[----:B0-----:R-:W2:Y:S01]  /*53a10*/  LDL.LU R3, [R1+0x850] ;  /* 0x0008500001037983 */ /* 0x001ea20000300800 */
[----:B------:R-:W-:Y:S02]  /*53a20*/  STL [R1+0x844], R21 ;  /* 0x0008441501007387 */ /* 0x000fe40000100800 */
[----:B------:R-:W-:Y:S02]  /*53a30*/  STL [R1+0x83c], R22 ;  /* 0x00083c1601007387 */ /* 0x000fe40000100800 */
[----:B------:R-:W-:Y:S01]  /*53a40*/  STL [R1+0x860], R23 ;  /* 0x0008601701007387 */ /* 0x000fe20000100800 */
[----:B------:R-:W3:Y:S01]  /*53a50*/  LDL.LU R7, [R1+0x840] ;  /* 0x0008400001077983 */ /* 0x000ee20000300800 */
[----:B------:R-:W-:Y:S01]  /*53a60*/  IADD3 R29, P2, R29, R26, RZ ;  /* 0x0000001a1d1d7210 */ /* 0x000fe20007f5e0ff */
[----:B------:R-:W-:-:S04]  /*53a70*/  IMAD.X R28, R28, 0x1, R0, P3 ;  /* 0x000000011c1c7824 */ /* 0x000fc800018e0600 */
[----:B------:R-:W-:Y:S04]  /*53a80*/  STL [R1+0x834], R29 ;  /* 0x0008341d01007387 */ /* 0x000fe80000100800 */
[----:B---3--:R0:W-:Y:S01]  /*53a90*/  STL [R1+0x185c], R7 ;  /* 0x00185c0701007387 */ /* 0x0081e20000100800 */
[----:B------:R-:W-:Y:S03]  /*53aa0*/  STL [R1+0x858], R28 ;  /* 0x0008581c01007387 */ /* 0x000fe60000100800 */
[----:B0-----:R-:W3:Y:S01]  /*53ab0*/  LDL.LU R7, [R1+0x81c] ;  /* 0x00081c0001077983 */ /* 0x001ee20000300800 */
[----:B------:R-:W-:-:S05]  /*53ac0*/  IADD3 R2, P3, R2, R26, RZ ;  /* 0x0000001a02027210 */ /* 0x000fca0007f7e0ff */
[----:B------:R-:W-:Y:S04]  /*53ad0*/  STL [R1+0x82c], R2 ;  /* 0x00082c0201007387 */ /* 0x000fe80000100800 */
        /* <DEDUP_REMOVED lines=27> */
[----:B------:R-:W3:Y:S01]  /*53c90*/  LDL.LU R22, [R1+0x7e8] ;  /* 0x0007e80001167983 */ /* 0x000ee20000300800 */
[----:B------:R-:W3:Y:S01]  /*53ca0*/  LDL.LU R23, [R1+0x7bc] ;  /* 0x0007bc0001177983 */ /* 0x000ee20000300800 */
[----:B------:R-:W3:Y:S02]  /*53cb0*/  LDL.LU R29, [R1+0x7e0] ;  /* 0x0007e000011d7983 */ /* 0x000ee40000300800 */
[----:B------:R-:W3:Y:S01]  /*53cc0*/  LDL.LU R28, [R1+0x7b4] ;  /* 0x0007b400011c7983 */ /* 0x000ee20000300800 */
        /* <DEDUP_REMOVED lines=23> */
[--C-:B------:R-:W-:Y:S01]  /*53e40*/  IMAD.X R19, R19, 0x1, R0.reuse, P2 ;  /* 0x0000000113137824 */ /* 0x100fe200010e0600 */
[-C--:B------:R-:W-:Y:S02]  /*53e50*/  IADD3 R5, P2, R5, R26.reuse, RZ ;  /* 0x0000001a05057210 */ /* 0x080fe40007f5e0ff */
        /* <DEDUP_REMOVED lines=26> */
[----:B------:R-:W-:Y:S01]  /*54000*/  STL [R1+0x800], R19 ;  /* 0x0008001301007387 */ /* 0x000fe20000100800 */
[----:B0-----:R-:W2:Y:S01]  /*54010*/  LDL.LU R2, [R1+0x7ac] ;  /* 0x0007ac0001027983 */ /* 0x001ea20000300800 */
[----:B------:R-:W-:Y:S02]  /*54020*/  STL [R1+0x7d4], R5 ;  /* 0x0007d40501007387 */ /* 0x000fe40000100800 */
[----:B------:R-:W-:Y:S02]  /*54030*/  STL [R1+0x7cc], R4 ;  /* 0x0007cc0401007387 */ /* 0x000fe40000100800 */
[----:B------:R-:W-:Y:S01]  /*54040*/  STL [R1+0x7f0], R20 ;  /* 0x0007f01401007387 */ /* 0x000fe20000100800 */
[----:B------:R-:W-:Y:S01]  /*54050*/  STL [R1+0x7c4], R21 ;  /* 0x0007c41501007387 */ /* 0x000fe20000100800 */
[----:B------:R-:W-:Y:S02]  /*54060*/  STL [R1+0x7e8], R22 ;  /* 0x0007e81601007387 */ /* 0x000fe40000100800 */
[----:B------:R-:W-:Y:S02]  /*54070*/  STL [R1+0x7bc], R23 ;  /* 0x0007bc1701007387 */ /* 0x000fe40000100800 */
[----:B------:R-:W3:Y:S02]  /*54080*/  LDL.LU R7, [R1+0x79c] ;  /* 0x00079c0001077983 */ /* 0x000ee40000300800 */
[----:B------:R-:W-:Y:S01]  /*54090*/  IMAD.X R29, R29, 0x1, R0, P6 ;  /* 0x000000011d1d7824 */ /* 0x000fe200030e0600 */
[----:B------:R-:W-:-:S04]  /*540a0*/  IADD3 R28, P6, R28, R26, RZ ;  /* 0x0000001a1c1c7210 */ /* 0x000fc80007fde0ff */
[----:B------:R-:W-:Y:S04]  /*540b0*/  STL [R1+0x7e0], R29 ;  /* 0x0007e01d01007387 */ /* 0x000fe80000100800 */
[----:B---3--:R0:W-:Y:S01]  /*540c0*/  STL [R1+0x1850], R7 ;  /* 0x0018500701007387 */ /* 0x0081e20000100800 */
[----:B------:R-:W-:Y:S03]  /*540d0*/  STL [R1+0x7b4], R28 ;  /* 0x0007b41c01007387 */ /* 0x000fe60000100800 */
[----:B0-----:R-:W3:Y:S01]  /*540e0*/  LDL.LU R7, [R1+0x7c8] ;  /* 0x0007c80001077983 */ /* 0x001ee20000300800 */
[----:B------:R-:W-:-:S05]  /*540f0*/  IMAD.X R3, R3, 0x1, R0, P1 ;  /* 0x0000000103037824 */ /* 0x000fca00008e0600 */
[----:B------:R-:W-:Y:S04]  /*54100*/  STL [R1+0x7d8], R3 ;  /* 0x0007d80301007387 */ /* 0x000fe80000100800 */
        /* <DEDUP_REMOVED lines=23> */
[----:B------:R0:W-:Y:S01]  /*54280*/  STL [R1+0x7ac], R2 ;  /* 0x0007ac0201007387 */ /* 0x0001e20000100800 */
[----:B------:R-:W3:Y:S01]  /*54290*/  LDL.LU R20, [R1+0x784] ;  /* 0x0007840001147983 */ /* 0x000ee20000300800 */
[----:B------:R-:W3:Y:S02]  /*542a0*/  LDL.LU R21, [R1+0x12cc] ;  /* 0x0012cc0001157983 */ /* 0x000ee40000300800 */
[----:B------:R-:W3:Y:S02]  /*542b0*/  LDL.LU R22, [R1+0xb90] ;  /* 0x000b900001167983 */ /* 0x000ee40000300800 */
[----:B------:R-:W3:Y:S01]  /*542c0*/  LDL.LU R23, [R1+0x12c4] ;  /* 0x0012c40001177983 */ /* 0x000ee20000300800 */
[----:B------:R-:W3:Y:S01]  /*542d0*/  LDL.LU R29, [R1+0xb8c] ;  /* 0x000b8c00011d7983 */ /* 0x000ee20000300800 */
[----:B------:R-:W3:Y:S02]  /*542e0*/  LDL.LU R28, [R1+0x12bc] ;  /* 0x0012bc00011c7983 */ /* 0x000ee40000300800 */
        /* <DEDUP_REMOVED lines=14> */
[----:B------:R-:W-:Y:S01]  /*543d0*/  IADD3 R27, P5, R27, R26, RZ ;  /* 0x0000001a1b1b7210 */ /* 0x000fe20007fbe0ff */
[--C-:B------:R-:W-:Y:S01]  /*543e0*/  IMAD.X R8, R8, 0x1, R0.reuse, P6 ;  /* 0x0000000108087824 */ /* 0x100fe200030e0600 */
[----:B------:R-:W-:Y:S01]  /*543f0*/  IADD3 R9, P6, R9, UR8, RZ ;  /* 0x0000000809097c10 */ /* 0x000fe2000ffde0ff */
[--C-:B------:R-:W-:Y:S01]  /*54400*/  IMAD.X R10, R10, 0x1, R0.reuse, P1 ;  /* 0x000000010a0a7824 */ /* 0x100fe200008e0600 */
[----:B------:R-:W-:Y:S01]  /*54410*/  IADD3 R11, P1, R11, UR8, RZ ;  /* 0x000000080b0b7c10 */ /* 0x000fe2000ff3e0ff */
[--C-:B------:R-:W-:Y:S01]  /*54420*/  IMAD.X R12, R12, 0x1, R0.reuse, P2 ;  /* 0x000000010c0c7824 */ /* 0x100fe200010e0600 */
[----:B------:R-:W-:Y:S01]  /*54430*/  IADD3 R13, P2, R13, UR8, RZ ;  /* 0x000000080d0d7c10 */ /* 0x000fe2000ff5e0ff */
[--C-:B------:R-:W-:Y:S01]  /*54440*/  IMAD.X R16, R16, 0x1, R0.reuse, P4 ;  /* 0x0000000110107824 */ /* 0x100fe200020e0600 */
[----:B------:R-:W-:Y:S01]  /*54450*/  IADD3 R17, P4, R17, UR8, RZ ;  /* 0x0000000811117c10 */ /* 0x000fe2000ff9e0ff */
[----:B------:R-:W-:Y:S01]  /*54460*/  IMAD.X R18, R18, 0x1, R0, P5 ;  /* 0x0000000112127824 */ /* 0x000fe200028e0600 */
[----:B------:R-:W-:-:S02]  /*54470*/  IADD3 R19, P5, R19, UR8, RZ ;  /* 0x0000000813137c10 */ /* 0x000fc4000ffbe0ff */
[----:B------:R-:W-:Y:S01]  /*54480*/  IADD3.X R5, R5, UR5, RZ, P6, !PT ;  /* 0x0000000505057c10 */ /* 0x000fe2000b7fe4ff */
[----:B------:R-:W-:Y:S01]  /*54490*/  IADD3 R4, P6, R4, UR8, RZ ;  /* 0x0000000804047c10 */ /* 0x000fe2000ffde0ff */
[----:B------:R-:W-:Y:S01]  /*544a0*/  IADD3.X R20, R20, UR5, RZ, P1, !PT ;  /* 0x0000000514147c10 */ /* 0x000fe20008ffe4ff */
[----:B------:R-:W-:Y:S01]  /*544b0*/  IADD3 R21, P1, R21, UR8, RZ ;  /* 0x0000000815157c10 */ /* 0x000fe2000ff3e0ff */
[----:B------:R-:W-:Y:S01]  /*544c0*/  IADD3.X R22, R22, UR5, RZ, P2, !PT ;  /* 0x0000000516167c10 */ /* 0x000fe200097fe4ff */
[----:B------:R-:W-:Y:S01]  /*544d0*/  IADD3 R23, P2, R23, UR8, RZ ;  /* 0x0000000817177c10 */ /* 0x000fe2000ff5e0ff */
        /* <DEDUP_REMOVED lines=8> */
[----:B------:R-:W-:Y:S01]  /*54560*/  IMAD.X R14, R14, 0x1, R0, P3 ;  /* 0x000000010e0e7824 */ /* 0x000fe200018e0600 */
[----:B------:R-:W-:Y:S01]  /*54570*/  STL [R1+0x7a8], R10 ;  /* 0x0007a80a01007387 */ /* 0x000fe20000100800 */
[----:B------:R-:W-:Y:S01]  /*54580*/  IADD3 R15, P3, R15, UR8, RZ ;  /* 0x000000080f0f7c10 */ /* 0x000fe2000ff7e0ff */
[----:B------:R-:W-:Y:S02]  /*54590*/  STL [R1+0xb94], R11 ;  /* 0x000b940b01007387 */ /* 0x000fe40000100800 */
[----:B------:R-:W-:Y:S01]  /*545a0*/  STL [R1+0x7a0], R12 ;  /* 0x0007a00c01007387 */ /* 0x000fe20000100800 */
[----:B------:R-:W-:Y:S01]  /*545b0*/  STL [R1+0x12e0], R13 ;  /* 0x0012e00d01007387 */ /* 0x000fe20000100800 */
[----:B------:R-:W-:Y:S02]  /*545c0*/  STL [R1+0x798], R14 ;  /* 0x0007980e01007387 */ /* 0x000fe40000100800 */
[----:B------:R-:W-:Y:S02]  /*545d0*/  STL [R1+0x12dc], R15 ;  /* 0x0012dc0f01007387 */ /* 0x000fe40000100800 */
[----:B------:R0:W-:Y:S01]  /*545e0*/  STL [R1+0x17cc], R0 ;  /* 0x0017cc0001007387 */ /* 0x0001e20000100800 */
[----:B------:R-:W-:Y:S01]  /*545f0*/  STL [R1+0x790], R16 ;  /* 0x0007901001007387 */ /* 0x000fe20000100800 */
[----:B------:R-:W-:Y:S02]  /*54600*/  STL [R1+0x12d8], R17 ;  /* 0x0012d81101007387 */ /* 0x000fe40000100800 */
[----:B------:R-:W-:Y:S02]  /*54610*/  STL [R1+0x788], R18 ;  /* 0x0007881201007387 */ /* 0x000fe40000100800 */
[----:B------:R-:W-:Y:S01]  /*54620*/  STL [R1+0x12d4], R19 ;  /* 0x0012d41301007387 */ /* 0x000fe20000100800 */
[----:B------:R-:W-:Y:S01]  /*54630*/  STL [R1+0xb98], R5 ;  /* 0x000b980501007387 */ /* 0x000fe20000100800 */
[----:B------:R-:W-:Y:S01]  /*54640*/  STL [R1+0x12d0], R4 ;  /* 0x0012d00401007387 */ /* 0x000fe20000100800 */
[----:B------:R-:W-:Y:S01]  /*54650*/  IADD3.X R29, R29, UR5, RZ, P3, !PT ;  /* 0x000000051d1d7c10 */ /* 0x000fe20009ffe4ff */
[----:B------:R-:W-:Y:S01]  /*54660*/  STL [R1+0x784], R20 ;  /* 0x0007841401007387 */ /* 0x000fe20000100800 */
[----:B------:R-:W-:Y:S01]  /*54670*/  STL [R1+0x12cc], R21 ;  /* 0x0012cc1501007387 */ /* 0x000fe20000100800 */
[----:B------:R-:W-:Y:S02]  /*54680*/  STL [R1+0xb90], R22 ;  /* 0x000b901601007387 */ /* 0x000fe40000100800 */
[----:B------:R-:W-:Y:S02]  /*54690*/  STL [R1+0x12c4], R23 ;  /* 0x0012c41701007387 */ /* 0x000fe40000100800 */
[----:B------:R-:W-:Y:S01]  /*546a0*/  STL [R1+0xb8c], R29 ;  /* 0x000b8c1d01007387 */ /* 0x000fe20000100800 */
[----:B0-----:R-:W2:Y:S01]  /*546b0*/  LDL.LU R0, [R1+0xb80] ;  /* 0x000b800001007983 */ /* 0x001ea20000300800 */
[----:B------:R-:W-:-:S02]  /*546c0*/  IADD3 R28, P3, R28, UR8, RZ ;  /* 0x000000081c1c7c10 */ /* 0x000fc4000ff7e0ff */
[----:B------:R-:W-:-:S03]  /*546d0*/  IADD3.X R3, R3, UR5, RZ, P4, !PT ;  /* 0x0000000503037c10 */ /* 0x000fc6000a7fe4ff */
[----:B------:R-:W-:Y:S04]  /*546e0*/  STL [R1+0x12bc], R28 ;  /* 0x0012bc1c01007387 */ /* 0x000fe80000100800 */
[----:B--2---:R0:W-:Y:S01]  /*546f0*/  STL [R1+0x1848], R0 ;  /* 0x0018480001007387 */ /* 0x0041e20000100800 */
[----:B------:R-:W-:Y:S03]  /*54700*/  STL [R1+0xb88], R3 ;  /* 0x000b880301007387 */ /* 0x000fe60000100800 */
[----:B0-----:R-:W2:Y:S01]  /*54710*/  LDL.LU R0, [R1+0x12ac] ;  /* 0x0012ac0001007983 */ /* 0x001ea20000300800 */
[----:B------:R-:W-:-:S05]  /*54720*/  IADD3 R2, P4, R2, UR8, RZ ;  /* 0x0000000802027c10 */ /* 0x000fca000ff9e0ff */
[----:B------:R-:W-:Y:S04]  /*54730*/  STL [R1+0x12b4], R2 ;  /* 0x0012b40201007387 */ /* 0x000fe80000100800 */
        /* <DEDUP_REMOVED lines=30> */
[----:B--2---:R-:W-:-:S05]  /*54920*/  IADD3.X R0, R0, UR5, RZ, P5, !PT ;  /* 0x0000000500007c10 */ /* 0x004fca000affe4ff */
[----:B------:R0:W-:Y:S04]  /*54930*/  STL [R1+0xb84], R0 ;  /* 0x000b840001007387 */ /* 0x0001e80000100800 */
[----:B0-----:R-:W2:Y:S02]  /*54940*/  LDL.LU R0, [R1+0x184c] ;  /* 0x00184c0001007983 */ /* 0x001ea40000300800 */
[----:B--2---:R-:W-:-:S05]  /*54950*/  IADD3 R0, P5, R0, UR8, RZ ;  /* 0x0000000800007c10 */ /* 0x004fca000ffbe0ff */
[----:B------:R0:W-:Y:S04]  /*54960*/  STL [R1+0x12ac], R0 ;  /* 0x0012ac0001007387 */ /* 0x0001e80000100800 */
[----:B0-----:R-:W2:Y:S01]  /*54970*/  LDL.LU R0, [R1+0x1848] ;  /* 0x0018480001007983 */ /* 0x001ea20000300800 */
[----:B----4-:R-:W-:Y:S01]  /*54980*/  IADD3.X R6, R6, UR5, RZ, P1, !PT ;  /* 0x0000000506067c10 */ /* 0x010fe20008ffe4ff */
[----:B---3--:R-:W-:Y:S01]  /*54990*/  IADD3 R24, P1, R24, UR8, RZ ;  /* 0x0000000818187c10 */ /* 0x008fe2000ff3e0ff */
[----:B------:R-:W-:Y:S01]  /*549a0*/  IADD3.X R25, R25, UR5, RZ, P2, !PT ;  /* 0x0000000519197c10 */ /* 0x000fe200097fe4ff */
[----:B------:R-:W-:Y:S01]  /*549b0*/  IADD3 R26, P2, R26, UR8, RZ ;  /* 0x000000081a1a7c10 */ /* 0x000fe2000ff5e0ff */
        /* <DEDUP_REMOVED lines=16> */
[----:B--2---:R-:W-:Y:S01]  /*54ac0*/  IADD3.X R0, R0, UR5, RZ, P6, !PT ;  /* 0x0000000500007c10 */ /* 0x004fe2000b7fe4ff */
[----:B------:R-:W-:-:S04]  /*54ad0*/  IADD3 R7, P6, R7, UR8, RZ ;  /* 0x0000000807077c10 */ /* 0x000fc8000ffde0ff */
[----:B------:R0:W-:Y:S01]  /*54ae0*/  STL [R1+0xb80], R0 ;  /* 0x000b800001007387 */ /* 0x0001e20000100800 */
[----:B------:R-:W-:Y:S02]  /*54af0*/  STL [R1+0x12a4], R7 ;  /* 0x0012a40701007387 */ /* 0x000fe40000100800 */
[----:B------:R-:W-:Y:S02]  /*54b00*/  STL [R1+0x12c8], R6 ;  /* 0x0012c80601007387 */ /* 0x000fe40000100800 */
[----:B------:R-:W-:Y:S01]  /*54b10*/  STL [R1+0x129c], R24 ;  /* 0x00129c1801007387 */ /* 0x000fe20000100800 */
[----:B------:R-:W-:Y:S01]  /*54b20*/  STL [R1+0x12c0], R25 ;  /* 0x0012c01901007387 */ /* 0x000fe20000100800 */
[----:B------:R-:W-:Y:S02]  /*54b30*/  STL [R1+0x1294], R26 ;  /* 0x0012941a01007387 */ /* 0x000fe40000100800 */
[----:B------:R-:W-:Y:S02]  /*54b40*/  STL [R1+0x12b8], R27 ;  /* 0x0012b81b01007387 */ /* 0x000fe40000100800 */
[----:B------:R-:W-:Y:S01]  /*54b50*/  STL [R1+0x128c], R8 ;  /* 0x00128c0801007387 */ /* 0x000fe20000100800 */
[----:B------:R-:W-:Y:S01]  /*54b60*/  IADD3.X R13, R13, UR5, RZ, P6, !PT ;  /* 0x000000050d0d7c10 */ /* 0x000fe2000b7fe4ff */
[----:B------:R-:W-:Y:S01]  /*54b70*/  STL [R1+0x12b0], R9 ;  /* 0x0012b00901007387 */ /* 0x000fe20000100800 */
[----:B------:R-:W-:Y:S01]  /*54b80*/  IADD3 R14, P6, R14, UR8, RZ ;  /* 0x000000080e0e7c10 */ /* 0x000fe2000ffde0ff */
        /* <DEDUP_REMOVED lines=11> */
[----:B------:R-:W-:Y:S01]  /*54c40*/  IADD3.X R23, R23, UR5, RZ, P6, !PT ;  /* 0x0000000517177c10 */ /* 0x000fe2000b7fe4ff */
[----:B------:R-:W-:Y:S01]  /*54c50*/  STL [R1+0x1280], R4 ;  /* 0x0012800401007387 */ /* 0x000fe20000100800 */
[----:B------:R-:W-:Y:S01]  /*54c60*/  IADD3 R29, P6, R29, UR8, RZ ;  /* 0x000000081d1d7c10 */ /* 0x000fe2000ffde0ff */
[----:B------:R-:W-:Y:S01]  /*54c70*/  STL [R1+0x1254], R20 ;  /* 0x0012541401007387 */ /* 0x000fe20000100800 */
[----:B------:R-:W-:Y:S02]  /*54c80*/  STL [R1+0x1278], R21 ;  /* 0x0012781501007387 */ /* 0x000fe40000100800 */
[----:B------:R-:W-:Y:S02]  /*54c90*/  STL [R1+0x124c], R22 ;  /* 0x00124c1601007387 */ /* 0x000fe40000100800 */
[----:B------:R-:W-:Y:S01]  /*54ca0*/  STL [R1+0x1270], R23 ;  /* 0x0012701701007387 */ /* 0x000fe20000100800 */
[----:B------:R-:W-:Y:S01]  /*54cb0*/  STL [R1+0x1244], R29 ;  /* 0x0012441d01007387 */ /* 0x000fe20000100800 */
[----:B0-----:R-:W2:Y:S01]  /*54cc0*/  LDL.LU R0, [R1+0x122c] ;  /* 0x00122c0001007983 */ /* 0x001ea20000300800 */
[----:B------:R-:W-:Y:S01]  /*54cd0*/  IADD3.X R28, R28, UR5, RZ, P1, !PT ;  /* 0x000000051c1c7c10 */ /* 0x000fe20008ffe4ff */
[----:B------:R-:W-:-:S04]  /*54ce0*/  IADD3 R3, P1, R3, UR8, RZ ;  /* 0x0000000803037c10 */ /* 0x000fc8000ff3e0ff */
[----:B------:R-:W-:Y:S04]  /*54cf0*/  STL [R1+0x1268], R28 ;  /* 0x0012681c01007387 */ /* 0x000fe80000100800 */
[----:B--2---:R0:W-:Y:S01]  /*54d00*/  STL [R1+0x1840], R0 ;  /* 0x0018400001007387 */ /* 0x0041e20000100800 */
[----:B------:R-:W-:Y:S03]  /*54d10*/  STL [R1+0x123c], R3 ;  /* 0x00123c0301007387 */ /* 0x000fe60000100800 */
[----:B0-----:R-:W2:Y:S01]  /*54d20*/  LDL.LU R0, [R1+0x1258] ;  /* 0x0012580001007983 */ /* 0x001ea20000300800 */
[----:B------:R-:W-:-:S05]  /*54d30*/  IADD3.X R2, R2, UR5, RZ, P2, !PT ;  /* 0x0000000502027c10 */ /* 0x000fca00097fe4ff */
        /* <DEDUP_REMOVED lines=31> */
[----:B--2---:R-:W-:-:S05]  /*54f30*/  IADD3 R0, P2, R0, UR8, RZ ;  /* 0x0000000800007c10 */ /* 0x004fca000ff5e0ff */
[----:B------:R0:W-:Y:S04]  /*54f40*/  STL [R1+0x1234], R0 ;  /* 0x0012340001007387 */ /* 0x0001e80000100800 */
[----:B0-----:R-:W2:Y:S02]  /*54f50*/  LDL.LU R0, [R1+0x1844] ;  /* 0x0018440001007983 */ /* 0x001ea40000300800 */
[----:B--2---:R-:W-:-:S05]  /*54f60*/  IADD3.X R0, R0, UR5, RZ, P3, !PT ;  /* 0x0000000500007c10 */ /* 0x004fca0009ffe4ff */
[----:B------:R0:W-:Y:S04]  /*54f70*/  STL [R1+0x1258], R0 ;  /* 0x0012580001007387 */ /* 0x0001e80000100800 */
[----:B0-----:R-:W2:Y:S01]  /*54f80*/  LDL.LU R0, [R1+0x1840] ;  /* 0x0018400001007983 */ /* 0x001ea20000300800 */
[----:B---3--:R-:W-:Y:S01]  /*54f90*/  IADD3.X R7, R7, UR5, RZ, P4, !PT ;  /* 0x0000000507077c10 */ /* 0x008fe2000a7fe4ff */
[----:B----4-:R-:W-:Y:S01]  /*54fa0*/  IADD3 R6, P4, R6, UR8, RZ ;  /* 0x0000000806067c10 */ /* 0x010fe2000ff9e0ff */
        /* <DEDUP_REMOVED lines=18> */
[----:B------:R-:W-:-:S02]  /*550d0*/  IADD3.X R29, R29, UR5, RZ, P4, !PT ;  /* 0x000000051d1d7c10 */ /* 0x000fc4000a7fe4ff */
[----:B--2---:R-:W-:-:S05]  /*550e0*/  IADD3 R0, P3, R0, UR8, RZ ;  /* 0x0000000800007c10 */ /* 0x004fca000ff7e0ff */
[----:B------:R0:W-:Y:S01]  /*550f0*/  STL [R1+0x122c], R0 ;  /* 0x00122c0001007387 */ /* 0x0001e20000100800 */
[----:B------:R-:W-:Y:S02]  /*55100*/  STL [R1+0x1250], R7 ;  /* 0x0012500701007387 */ /* 0x000fe40000100800 */
[----:B------:R-:W-:Y:S02]  /*55110*/  STL [R1+0x1224], R6 ;  /* 0x0012240601007387 */ /* 0x000fe40000100800 */
[----:B------:R-:W-:Y:S01]  /*55120*/  STL [R1+0x1248], R24 ;  /* 0x0012481801007387 */ /* 0x000fe20000100800 */
[----:B------:R-:W-:Y:S01]  /*55130*/  STL [R1+0x121c], R25 ;  /* 0x00121c1901007387 */ /* 0x000fe20000100800 */
        /* <DEDUP_REMOVED lines=24> */
[----:B------:R-:W-:Y:S02]  /*552c0*/  STL [R1+0x11f0], R29 ;  /* 0x0011f01d01007387 */ /* 0x000fe40000100800 */
        /* <DEDUP_REMOVED lines=1327> */
[----:B------:R-:W-:Y:S02]  /*5a5c0*/  IADD3.X R20, R20, UR5, RZ, P6, !PT ;  /* 0x0000000514147c10 */ /* 0x000fe4000b7fe4ff */
[----:B------:R-:W-:Y:S02]  /*5a5d0*/  IADD3.X R21, R21, UR5, RZ, P1, !PT ;  /* 0x0000000515157c10 */ /* 0x000fe40008ffe4ff */
[----:B------:R-:W-:Y:S02]  /*5a5e0*/  IADD3.X R23, R23, UR5, RZ, P3, !PT ;  /* 0x0000000517177c10 */ /* 0x000fe40009ffe4ff */
[----:B------:R-:W-:Y:S02]  /*5a5f0*/  IADD3.X R22, R22, UR5, RZ, P2, !PT ;  /* 0x0000000516167c10 */ /* 0x000fe400097fe4ff */
[----:B--2---:R-:W-:-:S05]  /*5a600*/  IADD3 R0, P4, R0, UR8, RZ ;  /* 0x0000000800007c10 */ /* 0x004fca000ff9e0ff */
[----:B------:R0:W-:Y:S04]  /*5a610*/  STL [R1+0x133c], R0 ;  /* 0x00133c0001007387 */ /* 0x0001e80000100800 */
[----:B0-----:R0:W5:Y:S01]  /*5a620*/  LDL.LU R0, [R1+0x17cc] ;  /* 0x0017cc0001007983 */ /* 0x0011620000300800 */
[----:B------:R1:W-:Y:S03]  /*5a630*/  STL [R1+0xba0], R6 ;  /* 0x000ba00601007387 */ /* 0x0003e60000100800 */
[----:B-1----:R0:W5:Y:S01]  /*5a640*/  LDL.LU R6, [R1+0x17c8] ;  /* 0x0017c80001067983 */ /* 0x0021620000300800 */
[----:B------:R1:W-:Y:S03]  /*5a650*/  STL [R1+0x1344], R7 ;  /* 0x0013440701007387 */ /* 0x0003e60000100800 */
[----:B-1----:R0:W5:Y:S01]  /*5a660*/  LDL.LU R7, [R1+0x17c4] ;  /* 0x0017c40001077983 */ /* 0x0021620000300800 */
[----:B------:R1:W-:Y:S01]  /*5a670*/  STL [R1+0xb9c], R5 ;  /* 0x000b9c0501007387 */ /* 0x0003e20000100800 */
[----:B------:R-:W-:-:S02]  /*5a680*/  IADD3.X R26, R26, UR5, RZ, P4, !PT ;  /* 0x000000051a1a7c10 */ /* 0x000fc4000a7fe4ff */
[----:B-1----:R0:W5:Y:S01]  /*5a690*/  LDL.LU R5, [R1+0x17c0] ;  /* 0x0017c00001057983 */ /* 0x0021620000300800 */
[----:B------:R1:W-:Y:S01]  /*5a6a0*/  STL [R1+0x134c], R4 ;  /* 0x00134c0401007387 */ /* 0x0003e20000100800 */
[----:B------:R-:W-:Y:S02]  /*5a6b0*/  IADD3 R27, P4, R27, UR8, RZ ;  /* 0x000000081b1b7c10 */ /* 0x000fe4000ff9e0ff */
[----:B-1----:R0:W5:Y:S01]  /*5a6c0*/  LDL.LU R4, [R1+0x17bc] ;  /* 0x0017bc0001047983 */ /* 0x0021620000300800 */
[----:B------:R1:W-:Y:S03]  /*5a6d0*/  STL [R1+0x12e8], R28 ;  /* 0x0012e81c01007387 */ /* 0x0003e60000100800 */
[----:B-1----:R0:W5:Y:S01]  /*5a6e0*/  LDL.LU R28, [R1+0x17b8] ;  /* 0x0017b800011c7983 */ /* 0x0021620000300800 */
[----:B------:R1:W-:Y:S03]  /*5a6f0*/  STL [R1+0x1354], R29 ;  /* 0x0013541d01007387 */ /* 0x0003e60000100800 */
[----:B-1----:R0:W5:Y:S01]  /*5a700*/  LDL.LU R29, [R1+0x17b4] ;  /* 0x0017b400011d7983 */ /* 0x0021620000300800 */
[----:B------:R1:W-:Y:S03]  /*5a710*/  STL [R1+0x12f0], R2 ;  /* 0x0012f00201007387 */ /* 0x0003e60000100800 */
[----:B-1----:R0:W5:Y:S01]  /*5a720*/  LDL.LU R2, [R1+0x17b0] ;  /* 0x0017b00001027983 */ /* 0x0021620000300800 */
[----:B------:R1:W-:Y:S03]  /*5a730*/  STL [R1+0x135c], R3 ;  /* 0x00135c0301007387 */ /* 0x0003e60000100800 */
[----:B-1----:R0:W5:Y:S01]  /*5a740*/  LDL.LU R3, [R1+0x17ac] ;  /* 0x0017ac0001037983 */ /* 0x0021620000300800 */
[----:B------:R0:W-:Y:S02]  /*5a750*/  STL [R1+0x12f8], R24 ;  /* 0x0012f81801007387 */ /* 0x0001e40000100800 */
[----:B------:R0:W-:Y:S02]  /*5a760*/  STL [R1+0x1378], R25 ;  /* 0x0013781901007387 */ /* 0x0001e40000100800 */
[----:B------:R0:W-:Y:S01]  /*5a770*/  STL [R1+0x1300], R26 ;  /* 0x0013001a01007387 */ /* 0x0001e20000100800 */
[----:B------:R0:W-:Y:S01]  /*5a780*/  STL [R1+0x1374], R27 ;  /* 0x0013741b01007387 */ /* 0x0001e20000100800 */
[----:B------:R0:W-:Y:S02]  /*5a790*/  STL [R1+0x1308], R8 ;  /* 0x0013080801007387 */ /* 0x0001e40000100800 */
[----:B------:R0:W-:Y:S02]  /*5a7a0*/  STL [R1+0x1370], R9 ;  /* 0x0013700901007387 */ /* 0x0001e40000100800 */
[----:B------:R0:W-:Y:S01]  /*5a7b0*/  STL [R1+0x1310], R10 ;  /* 0x0013100a01007387 */ /* 0x0001e20000100800 */
[----:B------:R0:W-:Y:S01]  /*5a7c0*/  STL [R1+0x136c], R11 ;  /* 0x00136c0b01007387 */ /* 0x0001e20000100800 */
[----:B------:R0:W-:Y:S02]  /*5a7d0*/  STL [R1+0x1318], R12 ;  /* 0x0013180c01007387 */ /* 0x0001e40000100800 */
[----:B------:R0:W-:Y:S01]  /*5a7e0*/  STL [R1+0x1368], R13 ;  /* 0x0013680d01007387 */ /* 0x0001e20000100800 */
[----:B------:R-:W-:Y:S01]  /*5a7f0*/  IADD3.X R18, R18, UR5, RZ, P4, !PT ;  /* 0x0000000512127c10 */ /* 0x000fe2000a7fe4ff */
[----:B------:R0:W-:Y:S01]  /*5a800*/  STL [R1+0x1320], R14 ;  /* 0x0013200e01007387 */ /* 0x0001e20000100800 */
        /* <DEDUP_REMOVED lines=8> */
[----:B------:R0:W-:Y:S01]  /*5a890*/  STL [R1+0x1350], R22 ;  /* 0x0013501601007387 */ /* 0x0001e20000100800 */
[----:B------:R-:W-:Y:S01]  /*5a8a0*/  @!P0 CALL.REL.NOINC `(.L_x_2) ;  /* 0x0000001000008944 */ /* 0x000fe20003c00000 */
[----:B------:R-:W-:Y:S05]  /*5a8b0*/  BRA `(.L_x_3) ;  /* 0xfffc8a9000007947 */ /* 0x000fea000383ffff */
.L_x_2:
[----:B-----5:R-:W2:Y:S04]  /*5a8c0*/  LDL.LU R0, [R1+0x190] ;  /* 0x0001900001007983 */ /* 0x020ea80000300800 */
[----:B--2---:R1:W-:Y:S04]  /*5a8d0*/  STL [R1+0x1950], R0 ;  /* 0x0019500001007387 */ /* 0x0043e80000100800 */
[----:B-1----:R-:W2:Y:S04]  /*5a8e0*/  LDL.LU R0, [R1+0x1bc] ;  /* 0x0001bc0001007983 */ /* 0x002ea80000300800 */
        /* <DEDUP_REMOVED lines=33> */
[----:B0-----:R-:W2:Y:S01]  /*5ab00*/  LDL.LU R24, [R1+0x1b4] ;  /* 0x0001b40001187983 */ /* 0x001ea20000300800 */
[----:B-1----:R-:W-:-:S03]  /*5ab10*/  IMAD.MOV.U32 R0, RZ, RZ, R7 ;  /* 0x000000ffff007224 */ /* 0x002fc600078e0007 */
[----:B--2---:R0:W-:Y:S04]  /*5ab20*/  STL [R1+0x1958], R24 ;  /* 0x0019581801007387 */ /* 0x0041e80000100800 */
[----:B0-----:R-:W2:Y:S04]  /*5ab30*/  LDL.LU R24, [R1+0x19c] ;  /* 0x00019c0001187983 */ /* 0x001ea80000300800 */
        /* <DEDUP_REMOVED lines=31> */
[----:B------:R-:W2:Y:S04]  /*5ad30*/  LDL.LU R25, [R1+0x1b0] ;  /* 0x0001b00001197983 */ /* 0x000ea80000300800 */
[----:B------:R-:W3:Y:S01]  /*5ad40*/  LDL.LU R26, [R1+0x1c4] ;  /* 0x0001c400011a7983 */ /* 0x000ee20000300800 */
[----:B0-----:R-:W-:-:S03]  /*5ad50*/  IMAD.MOV.U32 R24, RZ, RZ, R6 ;  /* 0x000000ffff187224 */ /* 0x001fc600078e0006 */
[----:B------:R-:W3:Y:S04]  /*5ad60*/  LDL.LU R27, [R1+0x1c0] ;  /* 0x0001c000011b7983 */ /* 0x000ee80000300800 */
[----:B------:R-:W4:Y:S04]  /*5ad70*/  LDL.LU R6, [R1+0x244] ;  /* 0x0002440001067983 */ /* 0x000f280000300800 */
[----:B------:R-:W4:Y:S04]  /*5ad80*/  LDL.LU R7, [R1+0x240] ;  /* 0x0002400001077983 */ /* 0x000f280000300800 */
[----:B------:R-:W2:Y:S04]  /*5ad90*/  LDL.LU R8, [R1+0x25c] ;  /* 0x00025c0001087983 */ /* 0x000ea80000300800 */
        /* <DEDUP_REMOVED lines=15> */
[----:B------:R0:W-:Y:S01]  /*5ae90*/  STL [R1+0x17f0], R5 ;  /* 0x0017f00501007387 */ /* 0x0001e20000100800 */
[----:B------:R-:W-:-:S03]  /*5aea0*/  F2FP.BF16.PACK_AB R0, R24, R0 ;  /* 0x000000001800723e */ /* 0x000fc600000010ff */
        /* <DEDUP_REMOVED lines=11> */
[----:B------:R-:W2:Y:S04]  /*5af60*/  LDL.LU R24, [R1+0x19d8] ;  /* 0x0019d80001187983 */ /* 0x000ea80000300800 */
[----:B------:R0:W-:Y:S04]  /*5af70*/  STL [R1+0x1dc], R0 ;  /* 0x0001dc0001007387 */ /* 0x0001e80000100800 */
[----:B0-----:R-:W2:Y:S02]  /*5af80*/  LDL.LU R0, [R1+0x19d4] ;  /* 0x0019d40001007983 */ /* 0x001ea40000300800 */
[----:B--2---:R-:W-:-:S02]  /*5af90*/  F2FP.BF16.PACK_AB R0, R24, R0 ;  /* 0x000000001800723e */ /* 0x004fc400000010ff */
        /* <DEDUP_REMOVED lines=62> */
[----:B0-----:R-:W2:Y:S01]  /*5b380*/  LDL.LU R0, [R1+0x1954] ;  /* 0x0019540001007983 */ /* 0x001ea20000300800 */
[----:B------:R-:W-:Y:S02]  /*5b390*/  F2FP.BF16.PACK_AB R2, R2, R29 ;  /* 0x0000001d0202723e */ /* 0x000fe400000010ff */
[----:B--2---:R-:W-:-:S02]  /*5b3a0*/  F2FP.BF16.PACK_AB R3, R0, R3 ;  /* 0x000000030003723e */ /* 0x004fc400000010ff */
[----:B------:R-:W2:Y:S01]  /*5b3b0*/  LDL.LU R0, [R1+0x1950] ;  /* 0x0019500001007983 */ /* 0x000ea20000300800 */
[----:B------:R-:W-:-:S03]  /*5b3c0*/  F2FP.BF16.PACK_AB R4, R28, R4 ;  /* 0x000000041c04723e */ /* 0x000fc600000010ff */
[----:B------:R-:W-:Y:S04]  /*5b3d0*/  STL [R1+0x158], R3 ;  /* 0x0001580301007387 */ /* 0x000fe80000100800 */
[----:B------:R0:W-:Y:S04]  /*5b3e0*/  STL [R1+0x154], R2 ;  /* 0x0001540201007387 */ /* 0x0001e80000100800 */
[----:B------:R-:W-:Y:S01]  /*5b3f0*/  STL [R1+0x150], R4 ;  /* 0x0001500401007387 */ /* 0x000fe20000100800 */
[----:B0-----:R-:W-:Y:S02]  /*5b400*/  F2FP.BF16.PACK_AB R2, R24, R25 ;  /* 0x000000191802723e */ /* 0x001fe400000010ff */
[----:B--2---:R-:W-:-:S02]  /*5b410*/  F2FP.BF16.PACK_AB R3, R5, R0 ;  /* 0x000000000503723e */ /* 0x004fc400000010ff */
[----:B---3--:R-:W-:-:S03]  /*5b420*/  F2FP.BF16.PACK_AB R0, R26, R27 ;  /* 0x0000001b1a00723e */ /* 0x008fc600000010ff */
[----:B------:R4:W-:Y:S04]  /*5b430*/  STL [R1+0x14c], R3 ;  /* 0x00014c0301007387 */ /* 0x0009e80000100800 */
[----:B------:R0:W-:Y:S01]  /*5b440*/  STL [R1+0x148], R2 ;  /* 0x0001480201007387 */ /* 0x0001e20000100800 */
[----:B----4-:R-:W-:-:S03]  /*5b450*/  F2FP.BF16.PACK_AB R3, R6, R7 ;  /* 0x000000070603723e */ /* 0x010fc600000010ff */
[----:B------:R1:W-:Y:S01]  /*5b460*/  STL [R1+0x144], R0 ;  /* 0x0001440001007387 */ /* 0x0003e20000100800 */
[----:B0-----:R-:W-:-:S03]  /*5b470*/  F2FP.BF16.PACK_AB R2, R8, R9 ;  /* 0x000000090802723e */ /* 0x001fc600000010ff */
[----:B------:R0:W-:Y:S01]  /*5b480*/  STL [R1+0x140], R3 ;  /* 0x0001400301007387 */ /* 0x0001e20000100800 */
[----:B-1----:R-:W-:-:S03]  /*5b490*/  F2FP.BF16.PACK_AB R0, R10, R11 ;  /* 0x0000000b0a00723e */ /* 0x002fc600000010ff */
[----:B------:R1:W-:Y:S01]  /*5b4a0*/  STL [R1+0x13c], R2 ;  /* 0x00013c0201007387 */ /* 0x0003e20000100800 */
[----:B0-----:R-:W-:-:S03]  /*5b4b0*/  F2FP.BF16.PACK_AB R3, R12, R13 ;  /* 0x0000000d0c03723e */ /* 0x001fc600000010ff */
[----:B------:R0:W-:Y:S04]  /*5b4c0*/  STL [R1+0x138], R0 ;  /* 0x0001380001007387 */ /* 0x0001e80000100800 */
[----:B------:R2:W-:Y:S01]  /*5b4d0*/  STL [R1+0x134], R3 ;  /* 0x0001340301007387 */ /* 0x0005e20000100800 */
[----:B-1----:R-:W-:Y:S02]  /*5b4e0*/  F2FP.BF16.PACK_AB R2, R14, R15 ;  /* 0x0000000f0e02723e */ /* 0x002fe400000010ff */
[----:B0-----:R-:W-:-:S03]  /*5b4f0*/  F2FP.BF16.PACK_AB R0, R16, R17 ;  /* 0x000000111000723e */ /* 0x001fc600000010ff */
[----:B------:R-:W-:Y:S01]  /*5b500*/  STL [R1+0x130], R2 ;  /* 0x0001300201007387 */ /* 0x000fe20000100800 */
[----:B--2---:R-:W-:-:S03]  /*5b510*/  F2FP.BF16.PACK_AB R3, R18, R19 ;  /* 0x000000131203723e */ /* 0x004fc600000010ff */
[----:B------:R-:W-:Y:S04]  /*5b520*/  STL [R1+0x12c], R0 ;  /* 0x00012c0001007387 */ /* 0x000fe80000100800 */
[----:B------:R0:W-:Y:S04]  /*5b530*/  STL [R1+0x128], R3 ;  /* 0x0001280301007387 */ /* 0x0001e80000100800 */
[----:B0-----:R-:W2:Y:S01]  /*5b540*/  LDL.LU R3, [R1+0x408] ;  /* 0x0004080001037983 */ /* 0x001ea20000300800 */
[----:B------:R-:W-:Y:S02]  /*5b550*/  F2FP.BF16.PACK_AB R2, R20, R21 ;  /* 0x000000151402723e */ /* 0x000fe400000010ff */
[----:B------:R-:W-:-:S03]  /*5b560*/  F2FP.BF16.PACK_AB R0, R22, R23 ;  /* 0x000000171600723e */ /* 0x000fc600000010ff */
        /* <DEDUP_REMOVED lines=36> */
[----:B------:R-:W3:Y:S04]  /*5b7b0*/  LDL.LU R2, [R1+0x51c] ;  /* 0x00051c0001027983 */ /* 0x000ee80000300800 */
[----:B---3--:R0:W-:Y:S04]  /*5b7c0*/  STL [R1+0x18c4], R2 ;  /* 0x0018c40201007387 */ /* 0x0081e80000100800 */
[----:B0-----:R-:W3:Y:S04]  /*5b7d0*/  LDL.LU R2, [R1+0x40c] ;  /* 0x00040c0001027983 */ /* 0x001ee80000300800 */
        /* <DEDUP_REMOVED lines=33> */
[----:B0-----:R-:W2:Y:S04]  /*5b9f0*/  LDL.LU R2, [R1+0x4ac] ;  /* 0x0004ac0001027983 */ /* 0x001ea80000300800 */
[----:B------:R-:W3:Y:S04]  /*5ba00*/  LDL.LU R29, [R1+0x518] ;  /* 0x00051800011d7983 */ /* 0x000ee80000300800 */
[----:B------:R-:W4:Y:S04]  /*5ba10*/  LDL.LU R28, [R1+0x53c] ;  /* 0x00053c00011c7983 */ /* 0x000f280000300800 */
[----:B------:R-:W4:Y:S04]  /*5ba20*/  LDL.LU R4, [R1+0x538] ;  /* 0x0005380001047983 */ /* 0x000f280000300800 */
        /* <DEDUP_REMOVED lines=24> */
[----:B--2---:R-:W-:-:S03]  /*5bbb0*/  F2FP.BF16.PACK_AB R3, R2, R3 ;  /* 0x000000030203723e */ /* 0x004fc600000010ff */
        /* <DEDUP_REMOVED lines=68> */
[----:B------:R-:W2:Y:S01]  /*5c000*/  LDL.LU R2, [R1+0x18c4] ;  /* 0x0018c40001027983 */ /* 0x000ea20000300800 */
[----:B----4-:R-:W-:-:S03]  /*5c010*/  F2FP.BF16.PACK_AB R4, R28, R4 ;  /* 0x000000041c04723e */ /* 0x010fc600000010ff */
[----:B------:R3:W-:Y:S02]  /*5c020*/  STL [R1+0xd8], R3 ;  /* 0x0000d80301007387 */ /* 0x0007e40000100800 */
[----:B---3--:R-:W-:Y:S02]  /*5c030*/  F2FP.BF16.PACK_AB R3, R5, R0 ;  /* 0x000000000503723e */ /* 0x008fe400000010ff */
[----:B------:R-:W-:Y:S02]  /*5c040*/  F2FP.BF16.PACK_AB R0, R26, R27 ;  /* 0x0000001b1a00723e */ /* 0x000fe400000010ff */
[----:B--2---:R-:W-:-:S05]  /*5c050*/  F2FP.BF16.PACK_AB R2, R2, R29 ;  /* 0x0000001d0202723e */ /* 0x004fca00000010ff */
[----:B------:R0:W-:Y:S04]  /*5c060*/  STL [R1+0xd4], R2 ;  /* 0x0000d40201007387 */ /* 0x0001e80000100800 */
[----:B------:R-:W-:Y:S04]  /*5c070*/  STL [R1+0xd0], R4 ;  /* 0x0000d00401007387 */ /* 0x000fe80000100800 */
[----:B------:R1:W-:Y:S01]  /*5c080*/  STL [R1+0xcc], R3 ;  /* 0x0000cc0301007387 */ /* 0x0003e20000100800 */
[----:B0-----:R-:W-:-:S05]  /*5c090*/  F2FP.BF16.PACK_AB R2, R24, R25 ;  /* 0x000000191802723e */ /* 0x001fca00000010ff */
[----:B------:R0:W-:Y:S01]  /*5c0a0*/  STL [R1+0xc8], R2 ;  /* 0x0000c80201007387 */ /* 0x0001e20000100800 */
[----:B-1----:R-:W-:-:S03]  /*5c0b0*/  F2FP.BF16.PACK_AB R3, R6, R7 ;  /* 0x000000070603723e */ /* 0x002fc600000010ff */
[----:B------:R1:W-:Y:S04]  /*5c0c0*/  STL [R1+0xc4], R0 ;  /* 0x0000c40001007387 */ /* 0x0003e80000100800 */
[----:B------:R2:W-:Y:S01]  /*5c0d0*/  STL [R1+0xc0], R3 ;  /* 0x0000c00301007387 */ /* 0x0005e20000100800 */
[----:B0-----:R-:W-:Y:S02]  /*5c0e0*/  F2FP.BF16.PACK_AB R2, R8, R9 ;  /* 0x000000090802723e */ /* 0x001fe400000010ff */
[----:B-1----:R-:W-:-:S03]  /*5c0f0*/  F2FP.BF16.PACK_AB R0, R10, R11 ;  /* 0x0000000b0a00723e */ /* 0x002fc600000010ff */
[----:B------:R0:W-:Y:S01]  /*5c100*/  STL [R1+0xbc], R2 ;  /* 0x0000bc0201007387 */ /* 0x0001e20000100800 */
[----:B--2---:R-:W-:-:S03]  /*5c110*/  F2FP.BF16.PACK_AB R3, R12, R13 ;  /* 0x0000000d0c03723e */ /* 0x004fc600000010ff */
[----:B------:R1:W-:Y:S04]  /*5c120*/  STL [R1+0xb8], R0 ;  /* 0x0000b80001007387 */ /* 0x0003e80000100800 */
[----:B------:R2:W-:Y:S01]  /*5c130*/  STL [R1+0xb4], R3 ;  /* 0x0000b40301007387 */ /* 0x0005e20000100800 */
[----:B0-----:R-:W-:Y:S02]  /*5c140*/  F2FP.BF16.PACK_AB R2, R14, R15 ;  /* 0x0000000f0e02723e */ /* 0x001fe400000010ff */
[----:B-1----:R-:W-:-:S03]  /*5c150*/  F2FP.BF16.PACK_AB R0, R16, R17 ;  /* 0x000000111000723e */ /* 0x002fc600000010ff */
        /* <DEDUP_REMOVED lines=190> */
[----:B------:R0:W-:Y:S01]  /*5cd40*/  STL [R1+0x34], R2 ;  /* 0x0000340201007387 */ /* 0x0001e20000100800 */
[----:B--2---:R-:W-:-:S03]  /*5cd50*/  F2FP.BF16.PACK_AB R3, R18, R19 ;  /* 0x000000131203723e */ /* 0x004fc600000010ff */
[----:B------:R1:W-:Y:S04]  /*5cd60*/  STL [R1+0x30], R0 ;  /* 0x0000300001007387 */ /* 0x0003e80000100800 */
[----:B------:R-:W-:Y:S04]  /*5cd70*/  STL [R1+0x2c], R3 ;  /* 0x00002c0301007387 */ /* 0x000fe80000100800 */
[----:B------:R-:W2:Y:S01]  /*5cd80*/  LDL.LU R7, [R1+0x678] ;  /* 0x0006780001077983 */ /* 0x000ea20000300800 */
[----:B0-----:R-:W-:Y:S02]  /*5cd90*/  F2FP.BF16.PACK_AB R2, R20, R21 ;  /* 0x000000151402723e */ /* 0x001fe400000010ff */
[----:B-1----:R-:W-:-:S03]  /*5cda0*/  F2FP.BF16.PACK_AB R0, R22, R23 ;  /* 0x000000171600723e */ /* 0x002fc600000010ff */
        /* <DEDUP_REMOVED lines=43> */
[----:B------:R-:W2:Y:S04]  /*5d060*/  LDL.LU R11, [R1+0x670] ;  /* 0x00067000010b7983 */ /* 0x000ea80000300800 */
[----:B--2---:R0:W-:Y:S04]  /*5d070*/  STL [R1+0x17e8], R11 ;  /* 0x0017e80b01007387 */ /* 0x0041e80000100800 */
[----:B0-----:R-:W2:Y:S04]  /*5d080*/  LDL.LU R11, [R1+0x6dc] ;  /* 0x0006dc00010b7983 */ /* 0x001ea80000300800 */
        /* <DEDUP_REMOVED lines=30> */
[----:B------:R-:W2:Y:S01]  /*5d270*/  LDL.LU R28, [R1+0x764] ;  /* 0x00076400011c7983 */ /* 0x000ea20000300800 */
[----:B------:R-:W-:-:S03]  /*5d280*/  F2FP.BF16.PACK_AB R7, R5, R7 ;  /* 0x000000070507723e */ /* 0x000fc600000010ff */
[----:B--2---:R0:W-:Y:S04]  /*5d290*/  STL [R1+0x17bc], R28 ;  /* 0x0017bc1c01007387 */ /* 0x0041e80000100800 */
[----:B0-----:R-:W2:Y:S04]  /*5d2a0*/  LDL.LU R28, [R1+0x754] ;  /* 0x00075400011c7983 */ /* 0x001ea80000300800 */
        /* <DEDUP_REMOVED lines=46> */
[----:B------:R0:W-:Y:S04]  /*5d590*/  STL [R1], R7 ;  /* 0x0000000701007387 */ /* 0x0001e80000100800 */
[----:B0-----:R-:W2:Y:S02]  /*5d5a0*/  LDL.LU R7, [R1+0x17f8] ;  /* 0x0017f80001077983 */ /* 0x001ea40000300800 */
[----:B--2---:R-:W-:-:S02]  /*5d5b0*/  F2FP.BF16.PACK_AB R7, R5, R7 ;  /* 0x000000070507723e */ /* 0x004fc400000010ff */
[----:B------:R-:W3:Y:S02]  /*5d5c0*/  LDL.LU R5, [R1+0x17f4] ;  /* 0x0017f40001057983 */ /* 0x000ee40000300800 */
[----:B---3--:R-:W-:Y:S02]  /*5d5d0*/  F2FP.BF16.PACK_AB R6, R5, R6 ;  /* 0x000000060506723e */ /* 0x008fe400000010ff */
[----:B------:R-:W4:Y:S02]  /*5d5e0*/  LDL.LU R5, [R1+0x17f0] ;  /* 0x0017f00001057983 */ /* 0x000f240000300800 */
[----:B----4-:R-:W-:Y:S02]  /*5d5f0*/  F2FP.BF16.PACK_AB R5, R4, R5 ;  /* 0x000000050405723e */ /* 0x010fe400000010ff */
[----:B------:R-:W2:Y:S02]  /*5d600*/  LDL.LU R4, [R1+0x17ec] ;  /* 0x0017ec0001047983 */ /* 0x000ea40000300800 */
[----:B--2---:R-:W-:-:S02]  /*5d610*/  F2FP.BF16.PACK_AB R4, R11, R4 ;  /* 0x000000040b04723e */ /* 0x004fc400000010ff */
[----:B------:R-:W2:Y:S02]  /*5d620*/  LDL.LU R11, [R1+0x17e8] ;  /* 0x0017e800010b7983 */ /* 0x000ea40000300800 */
[----:B--2---:R-:W-:Y:S02]  /*5d630*/  F2FP.BF16.PACK_AB R11, R10, R11 ;  /* 0x0000000b0a0b723e */ /* 0x004fe400000010ff */
[----:B------:R-:W2:Y:S02]  /*5d640*/  LDL.LU R10, [R1+0x17e4] ;  /* 0x0017e400010a7983 */ /* 0x000ea40000300800 */
[----:B--2---:R-:W-:Y:S02]  /*5d650*/  F2FP.BF16.PACK_AB R10, R9, R10 ;  /* 0x0000000a090a723e */ /* 0x004fe400000010ff */
        /* <DEDUP_REMOVED lines=18> */
[----:B------:R-:W2:Y:S01]  /*5d780*/  LDL.LU R28, [R1+0x17bc] ;  /* 0x0017bc00011c7983 */ /* 0x000ea20000300800 */
[----:B------:R-:W-:Y:S02]  /*5d790*/  F2FP.BF16.PACK_AB R23, R29, R23 ;  /* 0x000000171d17723e */ /* 0x000fe400000010ff */
[----:B------:R-:W-:-:S02]  /*5d7a0*/  F2FP.BF16.PACK_AB R22, R2, R22 ;  /* 0x000000160216723e */ /* 0x000fc400000010ff */
[----:B------:R-:W-:Y:S02]  /*5d7b0*/  F2FP.BF16.PACK_AB R21, R3, R21 ;  /* 0x000000150315723e */ /* 0x000fe400000010ff */
[----:B--2---:R-:W-:Y:S02]  /*5d7c0*/  F2FP.BF16.PACK_AB R16, R28, R16 ;  /* 0x000000101c10723e */ /* 0x004fe400000010ff */
[----:B------:R-:W2:Y:S04]  /*5d7d0*/  LDL.LU R28, [R1+0x17b8] ;  /* 0x0017b800011c7983 */ /* 0x000ea80000300800 */
[----:B------:R-:W2:Y:S04]  /*5d7e0*/  LDL.LU R29, [R1+0x17b4] ;  /* 0x0017b400011d7983 */ /* 0x000ea80000300800 */
[----:B------:R-:W3:Y:S04]  /*5d7f0*/  LDL.LU R2, [R1+0x17b0] ;  /* 0x0017b00001027983 */ /* 0x000ee80000300800 */
[----:B------:R-:W3:Y:S01]  /*5d800*/  LDL.LU R3, [R1+0x17ac] ;  /* 0x0017ac0001037983 */ /* 0x000ee20000300800 */
[----:B------:R-:W-:-:S02]  /*5d810*/  F2FP.BF16.PACK_AB R27, R24, R27 ;  /* 0x0000001b181b723e */ /* 0x000fc400000010ff */
[----:B------:R-:W-:Y:S02]  /*5d820*/  F2FP.BF16.PACK_AB R26, R25, R26 ;  /* 0x0000001a191a723e */ /* 0x000fe400000010ff */
[----:B------:R-:W-:Y:S02]  /*5d830*/  F2FP.BF16.PACK_AB R20, R0, R20 ;  /* 0x000000140014723e */ /* 0x000fe400000010ff */
[----:B--2---:R-:W-:Y:S02]  /*5d840*/  F2FP.BF16.PACK_AB R25, R29, R28 ;  /* 0x0000001c1d19723e */ /* 0x004fe400000010ff */
[----:B---3--:R-:W-:Y:S02]  /*5d850*/  F2FP.BF16.PACK_AB R24, R3, R2 ;  /* 0x000000020318723e */ /* 0x008fe400000010ff */
.L_x_1:
[----:B------:R-:W2:Y:S04]  /*5d860*/  LDL.LU R2, [R1+0x13ac] ;  /* 0x0013ac0001027983 */ /* 0x000ea80000300800 */
[----:B------:R-:W0:Y:S02]  /*5d870*/  S2R R28, SR_TID.X ;  /* 0x00000000001c7919 */ /* 0x000e240000002100 */
[----:B0-----:R-:W-:-:S02]  /*5d880*/  IMAD.SHL.U32 R3, R28, 0x20, RZ ;  /* 0x000000201c037824 */ /* 0x001fc400078e00ff */
[----:B-1----:R-:W-:-:S03]  /*5d890*/  IMAD.SHL.U32 R0, R28, 0x4, RZ ;  /* 0x000000041c007824 */ /* 0x002fc600078e00ff */
[----:B------:R-:W-:-:S04]  /*5d8a0*/  LOP3.LUT R3, R3, 0x60, RZ, 0xc0, !PT ;  /* 0x0000006003037812 */ /* 0x000fc800078ec0ff */
[----:B------:R-:W-:Y:S01]  /*5d8b0*/  LOP3.LUT R3, R3, 0x70, R0, 0x78, !PT ;  /* 0x0000007003037812 */ /* 0x000fe200078e7800 */
[----:B------:R-:W-:-:S05]  /*5d8c0*/  IMAD.SHL.U32 R0, R28, 0x400, RZ ;  /* 0x000004001c007824 */ /* 0x000fca00078e00ff */
[----:B------:R-:W-:Y:S01]  /*5d8d0*/  LOP3.LUT R0, R0, 0x6000, RZ, 0xc0, !PT ;  /* 0x0000600000007812 */ /* 0x000fe200078ec0ff */
[----:B------:R-:W-:Y:S03]  /*5d8e0*/  BAR.SYNC.DEFER_BLOCKING 0x0 ;  /* 0x0000000000007b1d */ /* 0x000fe60000010000 */
[----:B--2---:R-:W-:-:S05]  /*5d8f0*/  IADD3 R3, R3, R0, R2 ;  /* 0x0000000003037210 */ /* 0x004fca0007ffe002 */
[----:B------:R0:W-:Y:S04]  /*5d900*/  STS.128 [R3], R24 ;  /* 0x0000001803007388 */ /* 0x0001e80000000c00 */
[----:B0-----:R-:W2:Y:S04]  /*5d910*/  LDL.LU R24, [R1+0x90] ;  /* 0x0000900001187983 */ /* 0x001ea80000300800 */
[----:B------:R-:W2:Y:S04]  /*5d920*/  LDL.LU R25, [R1+0x94] ;  /* 0x0000940001197983 */ /* 0x000ea80000300800 */
[----:B------:R-:W3:Y:S04]  /*5d930*/  LDL.LU R26, [R1+0x98] ;  /* 0x00009800011a7983 */ /* 0x000ee80000300800 */
[----:B------:R-:W3:Y:S04]  /*5d940*/  LDL.LU R27, [R1+0x9c] ;  /* 0x00009c00011b7983 */ /* 0x000ee80000300800 */
[----:B---3--:R-:W-:Y:S04]  /*5d950*/  STL.64 [R1+0x1930], R26 ;  /* 0x0019301a01007387 */ /* 0x008fe80000100a00 */
[----:B--2---:R0:W-:Y:S04]  /*5d960*/  STL.64 [R1+0x1928], R24 ;  /* 0x0019281801007387 */ /* 0x0041e80000100a00 */
        /* <DEDUP_REMOVED lines=16> */
[----:B------:R-:W-:Y:S04]  /*5da70*/  STS.128 [R3+0x80], R20 ;  /* 0x0000801403007388 */ /* 0x000fe80000000c00 */
[----:B------:R-:W-:Y:S04]  /*5da80*/  STS.128 [R3+0x100], R16 ;  /* 0x0001001003007388 */ /* 0x000fe80000000c00 */
[----:B---3--:R-:W-:Y:S04]  /*5da90*/  STL.64 [R1+0x1960], R26 ;  /* 0x0019601a01007387 */ /* 0x008fe80000100a00 */
[----:B--2---:R0:W-:Y:S04]  /*5daa0*/  STL.64 [R1+0x1958], R24 ;  /* 0x0019581801007387 */ /* 0x0041e80000100a00 */
[----:B0-----:R-:W2:Y:S04]  /*5dab0*/  LDL.LU R24, [R1] ;  /* 0x0000000001187983 */ /* 0x001ea80000300800 */
[----:B------:R-:W2:Y:S04]  /*5dac0*/  LDL.LU R25, [R1+0x4] ;  /* 0x0000040001197983 */ /* 0x000ea80000300800 */
[----:B------:R-:W2:Y:S04]  /*5dad0*/  LDL.LU R26, [R1+0x8] ;  /* 0x00000800011a7983 */ /* 0x000ea80000300800 */
[----:B------:R-:W2:Y:S04]  /*5dae0*/  LDL.LU R27, [R1+0xc] ;  /* 0x00000c00011b7983 */ /* 0x000ea80000300800 */
[----:B------:R-:W3:Y:S04]  /*5daf0*/  LDL.LU R20, [R1+0x80] ;  /* 0x0000800001147983 */ /* 0x000ee80000300800 */
[----:B------:R-:W3:Y:S04]  /*5db00*/  LDL.LU R21, [R1+0x84] ;  /* 0x0000840001157983 */ /* 0x000ee80000300800 */
[----:B------:R-:W3:Y:S04]  /*5db10*/  LDL.LU R22, [R1+0x88] ;  /* 0x0000880001167983 */ /* 0x000ee80000300800 */
[----:B------:R-:W3:Y:S04]  /*5db20*/  LDL.LU R23, [R1+0x8c] ;  /* 0x00008c0001177983 */ /* 0x000ee80000300800 */
[----:B------:R-:W4:Y:S04]  /*5db30*/  LDL.LU R16, [R1+0x70] ;  /* 0x0000700001107983 */ /* 0x000f280000300800 */
[----:B------:R-:W4:Y:S04]  /*5db40*/  LDL.LU R17, [R1+0x74] ;  /* 0x0000740001117983 */ /* 0x000f280000300800 */
[----:B------:R-:W4:Y:S04]  /*5db50*/  LDL.LU R18, [R1+0x78] ;  /* 0x0000780001127983 */ /* 0x000f280000300800 */
[----:B------:R-:W4:Y:S04]  /*5db60*/  LDL.LU R19, [R1+0x7c] ;  /* 0x00007c0001137983 */ /* 0x000f280000300800 */
[----:B------:R0:W-:Y:S04]  /*5db70*/  STS.128 [R3+0x180], R12 ;  /* 0x0001800c03007388 */ /* 0x0001e80000000c00 */
[----:B------:R1:W-:Y:S04]  /*5db80*/  STS.128 [R3+0x200], R8 ;  /* 0x0002000803007388 */ /* 0x0003e80000000c00 */
[----:B------:R5:W-:Y:S04]  /*5db90*/  STS.128 [R3+0x280], R4 ;  /* 0x0002800403007388 */ /* 0x000be80000000c00 */
[----:B0-----:R-:W3:Y:S04]  /*5dba0*/  LDL.LU R12, [R1+0x60] ;  /* 0x00006000010c7983 */ /* 0x001ee80000300800 */
[----:B------:R-:W3:Y:S04]  /*5dbb0*/  LDL.LU R13, [R1+0x64] ;  /* 0x00006400010d7983 */ /* 0x000ee80000300800 */
[----:B------:R-:W3:Y:S04]  /*5dbc0*/  LDL.LU R14, [R1+0x68] ;  /* 0x00006800010e7983 */ /* 0x000ee80000300800 */
[----:B------:R-:W3:Y:S04]  /*5dbd0*/  LDL.LU R15, [R1+0x6c] ;  /* 0x00006c00010f7983 */ /* 0x000ee80000300800 */
[----:B-1----:R-:W3:Y:S04]  /*5dbe0*/  LDL.LU R8, [R1+0x50] ;  /* 0x0000500001087983 */ /* 0x002ee80000300800 */
[----:B------:R-:W3:Y:S04]  /*5dbf0*/  LDL.LU R9, [R1+0x54] ;  /* 0x0000540001097983 */ /* 0x000ee80000300800 */
[----:B------:R-:W3:Y:S04]  /*5dc00*/  LDL.LU R10, [R1+0x58] ;  /* 0x00005800010a7983 */ /* 0x000ee80000300800 */
[----:B------:R-:W3:Y:S04]  /*5dc10*/  LDL.LU R11, [R1+0x5c] ;  /* 0x00005c00010b7983 */ /* 0x000ee80000300800 */
[----:B-----5:R-:W5:Y:S04]  /*5dc20*/  LDL.LU R4, [R1+0x40] ;  /* 0x0000400001047983 */ /* 0x020f680000300800 */
[----:B------:R-:W5:Y:S04]  /*5dc30*/  LDL.LU R5, [R1+0x44] ;  /* 0x0000440001057983 */ /* 0x000f680000300800 */
[----:B------:R-:W5:Y:S01]  /*5dc40*/  LDL.LU R6, [R1+0x48] ;  /* 0x0000480001067983 */ /* 0x000f620000300800 */
[C---:B------:R-:W-:Y:S01]  /*5dc50*/  IMAD.SHL.U32 R29, R28.reuse, 0x1000, RZ ;  /* 0x000010001c1d7824 */ /* 0x040fe200078e00ff */
[----:B------:R-:W-:-:S02]  /*5dc60*/  LOP3.LUT R2, R28, 0x7f, RZ, 0xc0, !PT ;  /* 0x0000007f1c027812 */ /* 0x000fc400078ec0ff */
[----:B------:R-:W5:Y:S02]  /*5dc70*/  LDL.LU R7, [R1+0x4c] ;  /* 0x00004c0001077983 */ /* 0x000f640000300800 */
[----:B------:R-:W-:-:S05]  /*5dc80*/  LOP3.LUT R29, R29, 0x6000, RZ, 0xc0, !PT ;  /* 0x000060001d1d7812 */ /* 0x000fca00078ec0ff */
[----:B------:R-:W-:Y:S01]  /*5dc90*/  IMAD R29, R2, 0x10, R29 ;  /* 0x00000010021d7824 */ /* 0x000fe200078e021d */
[----:B--2---:R0:W-:Y:S04]  /*5dca0*/  STS.128 [R3+0x300], R24 ;  /* 0x0003001803007388 */ /* 0x0041e80000000c00 */
[----:B0-----:R-:W2:Y:S04]  /*5dcb0*/  LDL.LU.64 R26, [R1+0x1960] ;  /* 0x00196000011a7983 */ /* 0x001ea80000300a00 */
[----:B------:R-:W2:Y:S04]  /*5dcc0*/  LDL.LU.64 R24, [R1+0x1958] ;  /* 0x0019580001187983 */ /* 0x000ea80000300a00 */
        /* <DEDUP_REMOVED lines=8> */
[----:B------:R-:W2:Y:S01]  /*5dd50*/  LDL.LU.64 R24, [R1+0x1928] ;  /* 0x0019280001187983 */ /* 0x000ea20000300a00 */
[----:B------:R-:W-:-:S02]  /*5dd60*/  LOP3.LUT R2, R29, 0x40, RZ, 0x3c, !PT ;  /* 0x000000401d027812 */ /* 0x000fc400078e3cff */
[C---:B------:R-:W-:Y:S01]  /*5dd70*/  LOP3.LUT R0, R29.reuse, 0x60, RZ, 0x3c, !PT ;  /* 0x000000601d007812 */ /* 0x040fe200078e3cff */
[----:B-----5:R0:W-:Y:S04]  /*5dd80*/  STS.128 [R3+0x500], R4 ;  /* 0x0005000403007388 */ /* 0x0201e80000000c00 */
[----:B---3--:R-:W-:Y:S04]  /*5dd90*/  STS.128 [R3+0x580], R8 ;  /* 0x0005800803007388 */ /* 0x008fe80000000c00 */
[----:B------:R-:W-:Y:S04]  /*5dda0*/  STS.128 [R3+0x600], R12 ;  /* 0x0006000c03007388 */ /* 0x000fe80000000c00 */
[----:B----4-:R-:W-:Y:S04]  /*5ddb0*/  STS.128 [R3+0x680], R16 ;  /* 0x0006801003007388 */ /* 0x010fe80000000c00 */
[----:B------:R-:W-:Y:S01]  /*5ddc0*/  STS.128 [R3+0x700], R20 ;  /* 0x0007001403007388 */ /* 0x000fe20000000c00 */
[----:B0-----:R-:W-:-:S03]  /*5ddd0*/  LOP3.LUT R4, R29, 0x20, RZ, 0x3c, !PT ;  /* 0x000000201d047812 */ /* 0x001fc600078e3cff */
[----:B--2---:R-:W-:Y:S04]  /*5dde0*/  STS.128 [R3+0x780], R24 ;  /* 0x0007801803007388 */ /* 0x004fe80000000c00 */
[----:B------:R-:W-:Y:S06]  /*5ddf0*/  BAR.SYNC.DEFER_BLOCKING 0x0 ;  /* 0x0000000000007b1d */ /* 0x000fec0000010000 */
[----:B------:R-:W0:Y:S04]  /*5de00*/  LDS.128 R8, [R29] ;  /* 0x000000001d087984 */ /* 0x000e280000000c00 */
[----:B------:R-:W1:Y:S04]  /*5de10*/  LDS.128 R16, [R29+0x800] ;  /* 0x000800001d107984 */ /* 0x000e680000000c00 */
[----:B------:R-:W2:Y:S04]  /*5de20*/  LDS.128 R12, [R29+0x1000] ;  /* 0x001000001d0c7984 */ /* 0x000ea80000000c00 */
[----:B------:R-:W-:Y:S04]  /*5de30*/  LDS.128 R20, [R2+0x800] ;  /* 0x0008000002147984 */ /* 0x000fe80000000c00 */
[----:B0-----:R-:W-:Y:S04]  /*5de40*/  STL.64 [R1+0x40], R8 ;  /* 0x0000400801007387 */ /* 0x001fe80000100a00 */
[----:B------:R-:W-:Y:S04]  /*5de50*/  STL.64 [R1+0x48], R10 ;  /* 0x0000480a01007387 */ /* 0x000fe80000100a00 */
[----:B------:R-:W0:Y:S04]  /*5de60*/  LDS.128 R8, [R29+0x1800] ;  /* 0x001800001d087984 */ /* 0x000e280000000c00 */
[----:B-1----:R-:W-:Y:S04]  /*5de70*/  STL.64 [R1+0x70], R16 ;  /* 0x0000701001007387 */ /* 0x002fe80000100a00 */
[----:B------:R-:W-:Y:S04]  /*5de80*/  STL.64 [R1+0x78], R18 ;  /* 0x0000781201007387 */ /* 0x000fe80000100a00 */
[----:B------:R-:W-:Y:S04]  /*5de90*/  STL [R1+0x1800], R29 ;  /* 0x0018001d01007387 */ /* 0x000fe80000100800 */
[----:B--2---:R-:W-:Y:S04]  /*5dea0*/  STL.64 [R1+0x60], R12 ;  /* 0x0000600c01007387 */ /* 0x004fe80000100a00 */
[----:B------:R-:W-:Y:S04]  /*5deb0*/  STL.64 [R1+0x68], R14 ;  /* 0x0000680e01007387 */ /* 0x000fe80000100a00 */
[----:B------:R-:W1:Y:S04]  /*5dec0*/  LDS.128 R16, [R4] ;  /* 0x0000000004107984 */ /* 0x000e680000000c00 */
[----:B------:R-:W-:Y:S04]  /*5ded0*/  LDS.128 R12, [R4+0x800] ;  /* 0x00080000040c7984 */ /* 0x000fe80000000c00 */
[----:B0-----:R-:W-:Y:S04]  /*5dee0*/  STL.64 [R1+0x50], R8 ;  /* 0x0000500801007387 */ /* 0x001fe80000100a00 */
[----:B------:R-:W-:Y:S04]  /*5def0*/  STL.64 [R1+0x58], R10 ;  /* 0x0000580a01007387 */ /* 0x000fe80000100a00 */
[----:B------:R-:W0:Y:S04]  /*5df00*/  LDS.128 R8, [R4+0x1000] ;  /* 0x0010000004087984 */ /* 0x000e280000000c00 */
[----:B-1----:R-:W-:Y:S04]  /*5df10*/  STL.64 [R1+0x30], R16 ;  /* 0x0000301001007387 */ /* 0x002fe80000100a00 */
[----:B------:R-:W-:Y:S04]  /*5df20*/  STL.64 [R1+0x38], R18 ;  /* 0x0000381201007387 */ /* 0x000fe80000100a00 */
[----:B------:R-:W-:Y:S04]  /*5df30*/  LDS.128 R16, [R0+0x1000] ;  /* 0x0010000000107984 */ /* 0x000fe80000000c00 */
[----:B0-----:R-:W-:Y:S01]  /*5df40*/  STL.64 [R1+0x10], R8 ;  /* 0x0000100801007387 */ /* 0x001fe20000100a00 */
[----:B------:R-:W-:-:S03]  /*5df50*/  IMAD.MOV.U32 R29, RZ, RZ, R11 ;  /* 0x000000ffff1d7224 */ /* 0x000fc600078e000b */
[----:B------:R-:W-:Y:S04]  /*5df60*/  STL.64 [R1+0x20], R12 ;  /* 0x0000200c01007387 */ /* 0x000fe80000100a00 */
[----:B------:R-:W-:Y:S04]  /*5df70*/  STL.64 [R1+0x28], R14 ;  /* 0x0000280e01007387 */ /* 0x000fe80000100a00 */
[----:B------:R-:W-:Y:S04]  /*5df80*/  STL [R1+0x18], R10 ;  /* 0x0000180a01007387 */ /* 0x000fe80000100800 */
[----:B------:R-:W-:Y:S04]  /*5df90*/  LDS.128 R8, [R4+0x1800] ;  /* 0x0018000004087984 */ /* 0x000fe80000000c00 */
[----:B------:R-:W0:Y:S04]  /*5dfa0*/  LDS.128 R4, [R2] ;  /* 0x0000000002047984 */ /* 0x000e280000000c00 */
[----:B------:R1:W-:Y:S04]  /*5dfb0*/  STL [R1+0x1804], R29 ;  /* 0x0018041d01007387 */ /* 0x0003e80000100800 */
[----:B------:R-:W-:Y:S04]  /*5dfc0*/  LDS.128 R12, [R0+0x800] ;  /* 0x00080000000c7984 */ /* 0x000fe80000000c00 */
[----:B0-----:R-:W-:Y:S01]  /*5dfd0*/  STL.64 [R1], R4 ;  /* 0x0000000401007387 */ /* 0x001fe20000100a00 */
[----:B-1----:R-:W-:-:S03]  /*5dfe0*/  IMAD.MOV.U32 R29, RZ, RZ, R7 ;  /* 0x000000ffff1d7224 */ /* 0x002fc600078e0007 */
[----:B------:R-:W-:Y:S04]  /*5dff0*/  STL.64 [R1+0x80], R8 ;  /* 0x0000800801007387 */ /* 0x000fe80000100a00 */
[----:B------:R-:W-:Y:S04]  /*5e000*/  STL.64 [R1+0x88], R10 ;  /* 0x0000880a01007387 */ /* 0x000fe80000100a00 */
[----:B------:R-:W-:Y:S04]  /*5e010*/  STL [R1+0x8], R6 ;  /* 0x0000080601007387 */ /* 0x000fe80000100800 */
[----:B------:R-:W0:Y:S04]  /*5e020*/  LDS.128 R4, [R2+0x1000] ;  /* 0x0010000002047984 */ /* 0x000e280000000c00 */
        /* <DEDUP_REMOVED lines=8> */
[----:B------:R-:W1:Y:S04]  /*5e0b0*/  LDS.128 R8, [R0] ;  /* 0x0000000000087984 */ /* 0x000e680000000c00 */
[----:B0-----:R-:W-:Y:S04]  /*5e0c0*/  STL.64 [R1+0x1830], R6 ;  /* 0x0018300601007387 */ /* 0x001fe80000100a00 */
[----:B------:R-:W-:Y:S04]  /*5e0d0*/  STL.64 [R1+0x1828], R4 ;  /* 0x0018280401007387 */ /* 0x000fe80000100a00 */
[----:B------:R-:W0:Y:S04]  /*5e0e0*/  LDS.128 R4, [R2+0x1800] ;  /* 0x0018000002047984 */ /* 0x000e280000000c00 */
[----:B-1----:R-:W-:Y:S04]  /*5e0f0*/  STL.64 [R1+0x1840], R10 ;  /* 0x0018400a01007387 */ /* 0x002fe80000100a00 */
[----:B0-----:R-:W-:Y:S04]  /*5e100*/  STL.64 [R1+0x90], R4 ;  /* 0x0000900401007387 */ /* 0x001fe80000100a00 */
[----:B------:R-:W-:Y:S04]  /*5e110*/  STL.64 [R1+0x98], R6 ;  /* 0x0000980601007387 */ /* 0x000fe80000100a00 */
[----:B------:R-:W0:Y:S04]  /*5e120*/  LDS.128 R4, [R0+0x1800] ;  /* 0x0018000000047984 */ /* 0x000e280000000c00 */
[----:B------:R-:W-:Y:S04]  /*5e130*/  STL.64 [R1+0x1838], R8 ;  /* 0x0018380801007387 */ /* 0x000fe80000100a00 */
[----:B------:R-:W-:Y:S04]  /*5e140*/  STL.64 [R1+0x1850], R14 ;  /* 0x0018500e01007387 */ /* 0x000fe80000100a00 */
[----:B------:R-:W-:Y:S04]  /*5e150*/  STL.64 [R1+0x1848], R12 ;  /* 0x0018480c01007387 */ /* 0x000fe80000100a00 */
[----:B------:R-:W-:Y:S04]  /*5e160*/  STL.64 [R1+0x1860], R18 ;  /* 0x0018601201007387 */ /* 0x000fe80000100a00 */
[----:B------:R-:W-:Y:S01]  /*5e170*/  STL.64 [R1+0x1858], R16 ;  /* 0x0018581001007387 */ /* 0x000fe20000100a00 */
[----:B0-----:R-:W-:-:S03]  /*5e180*/  IMAD.MOV.U32 R23, RZ, RZ, R5 ;  /* 0x000000ffff177224 */ /* 0x001fc600078e0005 */
[----:B------:R0:W-:Y:S01]  /*5e190*/  STL [R1+0x19c], R7 ;  /* 0x00019c0701007387 */ /* 0x0001e20000100800 */
[----:B------:R-:W-:Y:S02]  /*5e1a0*/  IMAD.MOV.U32 R22, RZ, RZ, R4 ;  /* 0x000000ffff167224 */ /* 0x000fe400078e0004 */
[----:B------:R-:W-:Y:S01]  /*5e1b0*/  IMAD.MOV.U32 R29, RZ, RZ, R6 ;  /* 0x000000ffff1d7224 */ /* 0x000fe200078e0006 */
[----:B------:R-:W-:Y:S04]  /*5e1c0*/  STL [R1+0x18c0], R23 ;  /* 0x0018c01701007387 */ /* 0x000fe80000100800 */
[----:B------:R-:W-:Y:S04]  /*5e1d0*/  STL [R1+0x18bc], R22 ;  /* 0x0018bc1601007387 */ /* 0x000fe80000100800 */
[----:B------:R-:W2:Y:S04]  /*5e1e0*/  LDL.LU R4, [R1+0x1d0] ;  /* 0x0001d00001047983 */ /* 0x000ea80000300800 */
[----:B------:R-:W2:Y:S04]  /*5e1f0*/  LDL.LU R5, [R1+0x1d4] ;  /* 0x0001d40001057983 */ /* 0x000ea80000300800 */
[----:B------:R-:W3:Y:S04]  /*5e200*/  LDL.LU R6, [R1+0x1d8] ;  /* 0x0001d80001067983 */ /* 0x000ee80000300800 */
[----:B0-----:R-:W3:Y:S04]  /*5e210*/  LDL.LU R7, [R1+0x1dc] ;  /* 0x0001dc0001077983 */ /* 0x001ee80000300800 */
[----:B------:R-:W-:Y:S06]  /*5e220*/  BAR.SYNC.DEFER_BLOCKING 0x0 ;  /* 0x0000000000007b1d */ /* 0x000fec0000010000 */
[----:B---3--:R-:W-:Y:S04]  /*5e230*/  STL.64 [R1+0x1870], R6 ;  /* 0x0018700601007387 */ /* 0x008fe80000100a00 */
[----:B--2---:R-:W-:Y:S04]  /*5e240*/  STL.64 [R1+0x1868], R4 ;  /* 0x0018680401007387 */ /* 0x004fe80000100a00 */
[----:B------:R-:W2:Y:S04]  /*5e250*/  LDL.LU R12, [R1+0x170] ;  /* 0x00017000010c7983 */ /* 0x000ea80000300800 */
        /* <DEDUP_REMOVED lines=9> */
[----:B------:R-:W4:Y:S04]  /*5e2f0*/  LDL.LU R24, [R1+0x120] ;  /* 0x0001200001187983 */ /* 0x000f280000300800 */
[----:B------:R-:W4:Y:S04]  /*5e300*/  LDL.LU R25, [R1+0x124] ;  /* 0x0001240001197983 */ /* 0x000f280000300800 */
[----:B------:R-:W5:Y:S04]  /*5e310*/  LDL.LU R26, [R1+0x128] ;  /* 0x00012800011a7983 */ /* 0x000f680000300800 */
[----:B------:R-:W5:Y:S04]  /*5e320*/  LDL.LU R27, [R1+0x12c] ;  /* 0x00012c00011b7983 */ /* 0x000f680000300800 */
[----:B-----5:R-:W-:Y:S04]  /*5e330*/  STL.64 [R1+0x18a0], R26 ;  /* 0x0018a01a01007387 */ /* 0x020fe80000100a00 */
[----:B----4-:R0:W-:Y:S04]  /*5e340*/  STL.64 [R1+0x1898], R24 ;  /* 0x0018981801007387 */ /* 0x0101e80000100a00 */
[----:B0-----:R-:W4:Y:S04]  /*5e350*/  LDL.LU R24, [R1+0x110] ;  /* 0x0001100001187983 */ /* 0x001f280000300800 */
        /* <DEDUP_REMOVED lines=43> */
[----:B------:R-:W4:Y:S04]  /*5e610*/  LDL.LU R26, [R1+0xa8] ;  /* 0x0000a800011a7983 */ /* 0x000f280000300800 */
[----:B------:R-:W4:Y:S04]  /*5e620*/  LDL.LU R27, [R1+0xac] ;  /* 0x0000ac00011b7983 */ /* 0x000f280000300800 */
[----:B---3--:R-:W-:Y:S04]  /*5e630*/  STL.64 [R1+0x1890], R14 ;  /* 0x0018900e01007387 */ /* 0x008fe80000100a00 */
[----:B--2---:R0:W-:Y:S04]  /*5e640*/  STL.64 [R1+0x1888], R12 ;  /* 0x0018880c01007387 */ /* 0x0041e80000100a00 */
[----:B0-----:R-:W2:Y:S04]  /*5e650*/  LDL.LU R12, [R1+0x130] ;  /* 0x00013000010c7983 */ /* 0x001ea80000300800 */
[----:B------:R-:W2:Y:S04]  /*5e660*/  LDL.LU R13, [R1+0x134] ;  /* 0x00013400010d7983 */ /* 0x000ea80000300800 */
[----:B------:R-:W2:Y:S04]  /*5e670*/  LDL.LU R14, [R1+0x138] ;  /* 0x00013800010e7983 */ /* 0x000ea80000300800 */
[----:B------:R-:W2:Y:S04]  /*5e680*/  LDL.LU R15, [R1+0x13c] ;  /* 0x00013c00010f7983 */ /* 0x000ea80000300800 */
[----:B------:R-:W3:Y:S04]  /*5e690*/  LDL.LU R4, [R1+0x150] ;  /* 0x0001500001047983 */ /* 0x000ee80000300800 */
[----:B------:R-:W3:Y:S04]  /*5e6a0*/  LDL.LU R5, [R1+0x154] ;  /* 0x0001540001057983 */ /* 0x000ee80000300800 */
[----:B------:R-:W3:Y:S04]  /*5e6b0*/  LDL.LU R6, [R1+0x158] ;  /* 0x0001580001067983 */ /* 0x000ee80000300800 */
[----:B------:R-:W3:Y:S04]  /*5e6c0*/  LDL.LU R7, [R1+0x15c] ;  /* 0x00015c0001077983 */ /* 0x000ee80000300800 */
[----:B------:R-:W5:Y:S04]  /*5e6d0*/  LDL.LU R2, [R1+0x13a8] ;  /* 0x0013a80001027983 */ /* 0x000f680000300800 */
        /* <DEDUP_REMOVED lines=12> */
[----:B----4-:R0:W-:Y:S04]  /*5e7a0*/  STS.128 [R3], R24 ;  /* 0x0000001803007388 */ /* 0x0101e80000000c00 */
[----:B0-----:R-:W4:Y:S04]  /*5e7b0*/  LDL.LU.64 R26, [R1+0x1920] ;  /* 0x00192000011a7983 */ /* 0x001f280000300a00 */
[----:B------:R-:W4:Y:S04]  /*5e7c0*/  LDL.LU.64 R24, [R1+0x1918] ;  /* 0x0019180001187983 */ /* 0x000f280000300a00 */
[----:B------:R-:W2:Y:S04]  /*5e7d0*/  LDL.LU R0, [R1+0x770] ;  /* 0x0007700001007983 */ /* 0x000ea80000300800 */
[----:B----4-:R0:W-:Y:S04]  /*5e7e0*/  STS.128 [R3+0x80], R24 ;  /* 0x0000801803007388 */ /* 0x0101e80000000c00 */
[----:B0-----:R-:W4:Y:S04]  /*5e7f0*/  LDL.LU.64 R26, [R1+0x1910] ;  /* 0x00191000011a7983 */ /* 0x001f280000300a00 */
[----:B------:R-:W4:Y:S04]  /*5e800*/  LDL.LU.64 R24, [R1+0x1908] ;  /* 0x0019080001187983 */ /* 0x000f280000300a00 */
[----:B----4-:R0:W-:Y:S04]  /*5e810*/  STS.128 [R3+0x100], R24 ;  /* 0x0001001803007388 */ /* 0x0101e80000000c00 */
        /* <DEDUP_REMOVED lines=8> */
[----:B------:R-:W4:Y:S01]  /*5e8a0*/  LDL.LU.64 R24, [R1+0x18d8] ;  /* 0x0018d80001187983 */ /* 0x000f220000300a00 */
[----:B-----5:R-:W-:-:S03]  /*5e8b0*/  ISETP.GE.AND P0, PT, R2, c[0x0][0x178], PT ;  /* 0x00005e0002007a0c */ /* 0x020fc60003f06270 */
[----:B----4-:R0:W-:Y:S04]  /*5e8c0*/  STS.128 [R3+0x280], R24 ;  /* 0x0002801803007388 */ /* 0x0101e80000000c00 */
[----:B0-----:R-:W4:Y:S04]  /*5e8d0*/  LDL.LU.64 R26, [R1+0x18d0] ;  /* 0x0018d000011a7983 */ /* 0x001f280000300a00 */
[----:B------:R-:W4:Y:S01]  /*5e8e0*/  LDL.LU.64 R24, [R1+0x18c8] ;  /* 0x0018c80001187983 */ /* 0x000f220000300a00 */
[----:B--2---:R-:W-:Y:S02]  /*5e8f0*/  ISETP.LT.AND P3, PT, R23, c[0x0][0x17c], !P0 ;  /* 0x00005f0017007a0c */ /* 0x004fe40004761270 */
[----:B------:R-:W-:Y:S01]  /*5e900*/  ISETP.LT.AND P5, PT, R22, c[0x0][0x17c], !P0 ;  /* 0x00005f0016007a0c */ /* 0x000fe200047a1270 */
[----:B------:R-:W2:Y:S01]  /*5e910*/  LDL.LU R23, [R1+0x18c0] ;  /* 0x0018c00001177983 */ /* 0x000ea20000300800 */
[----:B------:R-:W-:-:S03]  /*5e920*/  ISETP.LT.AND P2, PT, R20, c[0x0][0x17c], !P0 ;  /* 0x00005f0014007a0c */ /* 0x000fc60004741270 */
[----:B------:R-:W5:Y:S04]  /*5e930*/  LDL.LU R22, [R1+0x18bc] ;  /* 0x0018bc0001167983 */ /* 0x000f680000300800 */
[----:B------:R-:W2:Y:S01]  /*5e940*/  LDL.LU R20, [R1+0x18b8] ;  /* 0x0018b80001147983 */ /* 0x000ea20000300800 */
[----:B------:R-:W-:-:S03]  /*5e950*/  ISETP.LT.AND P1, PT, R28, c[0x0][0x17c], !P0 ;  /* 0x00005f001c007a0c */ /* 0x000fc60004721270 */
[----:B----4-:R0:W-:Y:S04]  /*5e960*/  STS.128 [R3+0x300], R24 ;  /* 0x0003001803007388 */ /* 0x0101e80000000c00 */
[----:B0-----:R-:W4:Y:S04]  /*5e970*/  LDL.LU.64 R26, [R1+0x18b0] ;  /* 0x0018b000011a7983 */ /* 0x001f280000300a00 */
[----:B------:R-:W4:Y:S01]  /*5e980*/  LDL.LU.64 R24, [R1+0x18a8] ;  /* 0x0018a80001187983 */ /* 0x000f220000300a00 */
[----:B------:R-:W-:-:S03]  /*5e990*/  IMAD R2, R2, c[0x0][0x194], RZ ;  /* 0x0000650002027a24 */ /* 0x000fc600078e02ff */
[----:B------:R-:W-:Y:S04]  /*5e9a0*/  STS.128 [R3+0x480], R12 ;  /* 0x0004800c03007388 */ /* 0x000fe80000000c00 */
[----:B----4-:R0:W-:Y:S04]  /*5e9b0*/  STS.128 [R3+0x380], R24 ;  /* 0x0003801803007388 */ /* 0x0101e80000000c00 */
[----:B0-----:R-:W4:Y:S04]  /*5e9c0*/  LDL.LU.64 R26, [R1+0x18a0] ;  /* 0x0018a000011a7983 */ /* 0x001f280000300a00 */
[----:B------:R-:W4:Y:S01]  /*5e9d0*/  LDL.LU.64 R24, [R1+0x1898] ;  /* 0x0018980001187983 */ /* 0x000f220000300a00 */
[----:B------:R-:W-:-:S03]  /*5e9e0*/  ISETP.LT.AND P4, PT, R0, c[0x0][0x17c], !P0 ;  /* 0x00005f0000007a0c */ /* 0x000fc60004781270 */
[----:B------:R-:W2:Y:S04]  /*5e9f0*/  LDL.LU.64 R14, [R1+0x1890] ;  /* 0x00189000010e7983 */ /* 0x000ea80000300a00 */
[----:B------:R-:W2:Y:S04]  /*5ea00*/  LDL.LU.64 R12, [R1+0x1888] ;  /* 0x00188800010c7983 */ /* 0x000ea80000300a00 */
[----:B---3--:R-:W-:Y:S04]  /*5ea10*/  STS.128 [R3+0x580], R4 ;  /* 0x0005800403007388 */ /* 0x008fe80000000c00 */
[----:B------:R-:W-:Y:S04]  /*5ea20*/  STS.128 [R3+0x600], R16 ;  /* 0x0006001003007388 */ /* 0x000fe80000000c00 */
[----:B------:R-:W-:Y:S04]  /*5ea30*/  STS.128 [R3+0x700], R8 ;  /* 0x0007000803007388 */ /* 0x000fe80000000c00 */
[----:B----4-:R0:W-:Y:S04]  /*5ea40*/  STS.128 [R3+0x400], R24 ;  /* 0x0004001803007388 */ /* 0x0101e80000000c00 */
[----:B--2---:R1:W-:Y:S01]  /*5ea50*/  STS.128 [R3+0x500], R12 ;  /* 0x0005000c03007388 */ /* 0x0043e20000000c00 */
[----:B0-----:R-:W-:Y:S01]  /*5ea60*/  IMAD R25, R0, c[0x0][0x198], RZ ;  /* 0x0000660000197a24 */ /* 0x001fe200078e02ff */
[----:B------:R-:W-:-:S02]  /*5ea70*/  LEA R0, P6, R2, c[0x0][0x170], 0x1 ;  /* 0x00005c0002007a11 */ /* 0x000fc400078c08ff */
[----:B-1----:R-:W2:Y:S04]  /*5ea80*/  LDL.LU.64 R14, [R1+0x1880] ;  /* 0x00188000010e7983 */ /* 0x002ea80000300a00 */
[----:B------:R-:W2:Y:S04]  /*5ea90*/  LDL.LU.64 R12, [R1+0x1878] ;  /* 0x00187800010c7983 */ /* 0x000ea80000300a00 */
[----:B------:R-:W3:Y:S04]  /*5eaa0*/  LDL.LU R28, [R1+0x13c0] ;  /* 0x0013c000011c7983 */ /* 0x000ee80000300800 */
[----:B------:R-:W4:Y:S04]  /*5eab0*/  LDL.LU.64 R6, [R1+0x1870] ;  /* 0x0018700001067983 */ /* 0x000f280000300a00 */
[----:B------:R-:W4:Y:S01]  /*5eac0*/  LDL.LU.64 R4, [R1+0x1868] ;  /* 0x0018680001047983 */ /* 0x000f220000300a00 */
[----:B------:R-:W-:-:S02]  /*5ead0*/  LEA.HI.X.SX32 R2, R2, c[0x0][0x174], 0x1, P6 ;  /* 0x00005d0002027a11 */ /* 0x000fc400030f0eff */
[C---:B------:R-:W-:Y:S01]  /*5eae0*/  LEA R24, P6, R25.reuse, R0, 0x1 ;  /* 0x0000000019187211 */ /* 0x040fe200078c08ff */
[----:B------:R-:W3:Y:S01]  /*5eaf0*/  LDL.LU.64 R18, [R1+0x1860] ;  /* 0x0018600001127983 */ /* 0x000ee20000300a00 */
[C---:B------:R-:W-:Y:S02]  /*5eb00*/  IADD3 R27, R25.reuse, c[0x0][0x198], RZ ;  /* 0x00006600191b7a10 */ /* 0x040fe40007ffe0ff */
[----:B------:R-:W-:Y:S01]  /*5eb10*/  LEA.HI.X.SX32 R25, R25, R2, 0x1, P6 ;  /* 0x0000000219197211 */ /* 0x000fe200030f0eff */
[----:B------:R-:W3:Y:S01]  /*5eb20*/  LDL.LU.64 R16, [R1+0x1858] ;  /* 0x0018580001107983 */ /* 0x000ee20000300a00 */
[----:B------:R-:W-:-:S03]  /*5eb30*/  LEA R26, P6, R27, R0, 0x1 ;  /* 0x000000001b1a7211 */ /* 0x000fc600078c08ff */
[----:B--2---:R0:W-:Y:S04]  /*5eb40*/  STS.128 [R3+0x680], R12 ;  /* 0x0006800c03007388 */ /* 0x0041e80000000c00 */
[----:B----4-:R1:W-:Y:S04]  /*5eb50*/  STS.128 [R3+0x780], R4 ;  /* 0x0007800403007388 */ /* 0x0103e80000000c00 */
[----:B------:R-:W-:Y:S06]  /*5eb60*/  BAR.SYNC.DEFER_BLOCKING 0x0 ;  /* 0x0000000000007b1d */ /* 0x000fec0000010000 */
[----:B0-----:R-:W2:Y:S04]  /*5eb70*/  LDL.LU.64 R14, [R1+0x1850] ;  /* 0x00185000010e7983 */ /* 0x001ea80000300a00 */
[----:B------:R-:W4:Y:S01]  /*5eb80*/  LDL.LU.64 R12, [R1+0x1848] ;  /* 0x00184800010c7983 */ /* 0x000f220000300a00 */
[----:B-1----:R-:W-:-:S02]  /*5eb90*/  IADD3 R3, R27, c[0x0][0x198], RZ ;  /* 0x000066001b037a10 */ /* 0x002fc40007ffe0ff */
[----:B------:R-:W-:Y:S01]  /*5eba0*/  LEA.HI.X.SX32 R27, R27, R2, 0x1, P6 ;  /* 0x000000021b1b7211 */ /* 0x000fe200030f0eff */
[----:B------:R-:W2:Y:S04]  /*5ebb0*/  LDL.LU.64 R10, [R1+0x1840] ;  /* 0x00184000010a7983 */ /* 0x000ea80000300a00 */
[----:B------:R-:W2:Y:S04]  /*5ebc0*/  LDL.LU.64 R8, [R1+0x1838] ;  /* 0x0018380001087983 */ /* 0x000ea80000300a00 */
[----:B------:R-:W2:Y:S04]  /*5ebd0*/  LDL.LU.64 R6, [R1+0x1830] ;  /* 0x0018300001067983 */ /* 0x000ea80000300a00 */
[----:B------:R0:W-:Y:S01]  /*5ebe0*/  @P4 STG.E.U16 [R24.64], R21 ;  /* 0x0000001518004986 */ /* 0x0001e2000c101506 */
[----:B---3--:R-:W-:-:S02]  /*5ebf0*/  ISETP.LT.AND P4, PT, R28, c[0x0][0x17c], !P0 ;  /* 0x00005f001c007a0c */ /* 0x008fc40004781270 */
[C---:B------:R-:W-:Y:S01]  /*5ec00*/  IADD3 R28, R3.reuse, c[0x0][0x198], RZ ;  /* 0x00006600031c7a10 */ /* 0x040fe20007ffe0ff */
[----:B------:R-:W3:Y:S01]  /*5ec10*/  LDL.LU.64 R4, [R1+0x1828] ;  /* 0x0018280001047983 */ /* 0x000ee20000300a00 */
[----:B0-----:R-:W-:Y:S01]  /*5ec20*/  IMAD.MOV.U32 R25, RZ, RZ, R21 ;  /* 0x000000ffff197224 */ /* 0x001fe200078e0015 */
[----:B------:R-:W-:Y:S02]  /*5ec30*/  LEA R24, P6, R3, R0, 0x1 ;  /* 0x0000000003187211 */ /* 0x000fe400078c08ff */
[----:B------:R-:W2:Y:S02]  /*5ec40*/  LDL.LU R21, [R1+0x1820] ;  /* 0x0018200001157983 */ /* 0x000ea40000300800 */
[----:B------:R-:W-:Y:S02]  /*5ec50*/  PRMT R20, R25, 0x7632, R20 ;  /* 0x0000763219147816 */ /* 0x000fe40000000014 */
[----:B------:R-:W-:Y:S02]  /*5ec60*/  LEA.HI.X.SX32 R25, R3, R2, 0x1, P6 ;  /* 0x0000000203197211 */ /* 0x000fe400030f0eff */
[----:B------:R-:W2:Y:S04]  /*5ec70*/  LDL.LU R3, [R1+0x30] ;  /* 0x0000300001037983 */ /* 0x000ea80000300800 */
[----:B------:R0:W-:Y:S04]  /*5ec80*/  @P3 STG.E.U16 [R26.64], R20 ;  /* 0x000000141a003986 */ /* 0x0001e8000c101506 */
[----:B0-----:R-:W2:Y:S04]  /*5ec90*/  LDL.LU R20, [R1+0x181c] ;  /* 0x00181c0001147983 */ /* 0x001ea80000300800 */
[----:B------:R-:W2:Y:S01]  /*5eca0*/  LDL.LU R27, [R1+0x13c4] ;  /* 0x0013c400011b7983 */ /* 0x000ea20000300800 */
[----:B------:R-:W-:-:S02]  /*5ecb0*/  LEA R26, P6, R28, R0, 0x1 ;  /* 0x000000001c1a7211 */ /* 0x000fc400078c08ff */
[----:B--2---:R-:W-:Y:S01]  /*5ecc0*/  ISETP.LT.AND P3, PT, R27, c[0x0][0x17c], !P0 ;  /* 0x00005f001b007a0c */ /* 0x004fe20004761270 */
[----:B------:R-:W-:Y:S01]  /*5ecd0*/  IMAD.MOV.U32 R27, RZ, RZ, R3 ;  /* 0x000000ffff1b7224 */ /* 0x000fe200078e0003 */
[----:B------:R-:W-:-:S04]  /*5ece0*/  IADD3 R3, R28, c[0x0][0x198], RZ ;  /* 0x000066001c037a10 */ /* 0x000fc80007ffe0ff */
[----:B------:R0:W-:Y:S02]  /*5ecf0*/  @P5 STG.E.U16 [R24.64], R27 ;  /* 0x0000001b18005986 */ /* 0x0001e4000c101506 */
[----:B0-----:R-:W-:Y:S01]  /*5ed00*/  IMAD.MOV.U32 R25, RZ, RZ, R27 ;  /* 0x000000ffff197224 */ /* 0x001fe200078e001b */
[----:B------:R-:W-:Y:S02]  /*5ed10*/  LEA.HI.X.SX32 R27, R28, R2, 0x1, P6 ;  /* 0x000000021c1b7211 */ /* 0x000fe400030f0eff */
[----:B------:R-:W2:Y:S01]  /*5ed20*/  LDL.LU R28, [R1+0x13c8] ;  /* 0x0013c800011c7983 */ /* 0x000ea20000300800 */
[----:B------:R-:W-:Y:S02]  /*5ed30*/  LEA R24, P6, R3, R0, 0x1 ;  /* 0x0000000003187211 */ /* 0x000fe400078c08ff */
[----:B------:R-:W-:Y:S02]  /*5ed40*/  PRMT R20, R25, 0x7632, R20 ;  /* 0x0000763219147816 */ /* 0x000fe40000000014 */
[----:B------:R-:W-:-:S03]  /*5ed50*/  LEA.HI.X.SX32 R25, R3, R2, 0x1, P6 ;  /* 0x0000000203197211 */ /* 0x000fc600030f0eff */
[----:B------:R0:W-:Y:S01]  /*5ed60*/  @P2 STG.E.U16 [R26.64], R20 ;  /* 0x000000141a002986 */ /* 0x0001e2000c101506 */
[----:B--2---:R-:W-:Y:S02]  /*5ed70*/  ISETP.LT.AND P5, PT, R28, c[0x0][0x17c], !P0 ;  /* 0x00005f001c007a0c */ /* 0x004fe400047a1270 */
[----:B------:R-:W-:Y:S02]  /*5ed80*/  IADD3 R28, R3, c[0x0][0x198], RZ ;  /* 0x00006600031c7a10 */ /* 0x000fe40007ffe0ff */
[----:B------:R-:W2:Y:S04]  /*5ed90*/  LDL.LU R3, [R1] ;  /* 0x0000000001037983 */ /* 0x000ea80000300800 */
        /* <DEDUP_REMOVED lines=12> */
[----:B------:R-:W-:-:S02]  /*5ee60*/  LEA.HI.X.SX32 R25, R3, R2, 0x1, P6 ;  /* 0x0000000203197211 */ /* 0x000fc400030f0eff */
[----:B--2---:R-:W-:Y:S02]  /*5ee70*/  ISETP.LT.AND P1, PT, R28, c[0x0][0x17c], !P0 ;  /* 0x00005f001c007a0c */ /* 0x004fe40004721270 */
[----:B------:R-:W-:Y:S02]  /*5ee80*/  IADD3 R28, R3, c[0x0][0x198], RZ ;  /* 0x00006600031c7a10 */ /* 0x000fe40007ffe0ff */
[----:B------:R-:W2:Y:S04]  /*5ee90*/  LDL.LU R3, [R1+0x13d4] ;  /* 0x0013d40001037983 */ /* 0x000ea80000300800 */
[----:B------:R0:W-:Y:S04]  /*5eea0*/  @P4 STG.E.U16 [R26.64], R21 ;  /* 0x000000151a004986 */ /* 0x0001e8000c101506 */
[----:B------:R1:W-:Y:S01]  /*5eeb0*/  @P3 STG.E.U16 [R24.64], R8 ;  /* 0x0000000818003986 */ /* 0x0003e2000c101506 */
[----:B0-----:R-:W-:-:S03]  /*5eec0*/  LEA R26, P6, R28, R0, 0x1 ;  /* 0x000000001c1a7211 */ /* 0x001fc600078c08ff */
[----:B------:R-:W3:Y:S01]  /*5eed0*/  LDL.LU R21, [R1+0x1814] ;  /* 0x0018140001157983 */ /* 0x000ee20000300800 */
[C---:B------:R-:W-:Y:S02]  /*5eee0*/  LEA.HI.X.SX32 R27, R28.reuse, R2, 0x1, P6 ;  /* 0x000000021c1b7211 */ /* 0x040fe400030f0eff */
[----:B--2---:R-:W-:Y:S02]  /*5eef0*/  ISETP.LT.AND P4, PT, R3, c[0x0][0x17c], !P0 ;  /* 0x00005f0003007a0c */ /* 0x004fe40004781270 */
[----:B------:R-:W-:Y:S02]  /*5ef00*/  IADD3 R3, R28, c[0x0][0x198], RZ ;  /* 0x000066001c037a10 */ /* 0x000fe40007ffe0ff */
[----:B------:R-:W-:Y:S02]  /*5ef10*/  PRMT R28, R8, 0x7632, R28 ;  /* 0x00007632081c7816 */ /* 0x000fe4000000001c */
[----:B-1----:R-:W2:Y:S01]  /*5ef20*/  LDL.LU R8, [R1+0x13d8] ;  /* 0x0013d80001087983 */ /* 0x002ea20000300800 */
[----:B------:R-:W-:-:S03]  /*5ef30*/  LEA R24, P6, R3, R0, 0x1 ;  /* 0x0000000003187211 */ /* 0x000fc600078c08ff */
[----:B------:R0:W-:Y:S01]  /*5ef40*/  @P5 STG.E.U16 [R26.64], R28 ;  /* 0x0000001c1a005986 */ /* 0x0001e2000c101506 */
[C---:B------:R-:W-:Y:S02]  /*5ef50*/  LEA.HI.X.SX32 R25, R3.reuse, R2, 0x1, P6 ;  /* 0x0000000203197211 */ /* 0x040fe400030f0eff */
[----:B--2---:R-:W-:Y:S02]  /*5ef60*/  ISETP.LT.AND P3, PT, R8, c[0x0][0x17c], !P0 ;  /* 0x00005f0008007a0c */ /* 0x004fe40004761270 */
[----:B------:R-:W-:Y:S02]  /*5ef70*/  IADD3 R8, R3, c[0x0][0x198], RZ ;  /* 0x0000660003087a10 */ /* 0x000fe40007ffe0ff */
[----:B------:R-:W2:Y:S04]  /*5ef80*/  LDL.LU R3, [R1+0x70] ;  /* 0x0000700001037983 */ /* 0x000ea80000300800 */
[----:B0-----:R-:W2:Y:S01]  /*5ef90*/  LDL.LU R27, [R1+0x13dc] ;  /* 0x0013dc00011b7983 */ /* 0x001ea20000300800 */
        /* <DEDUP_REMOVED lines=30> */
[----:B------:R0:W-:Y:S02]  /*5f180*/  @P3 STG.E.U16 [R26.64], R28 ;  /* 0x0000001c1a003986 */ /* 0x0001e4000c101506 */
[----:B0-----:R-:W-:-:S02]  /*5f190*/  LEA R26, P6, R8, R0, 0x1 ;  /* 0x00000000081a7211 */ /* 0x001fc400078c08ff */
[----:B------:R-:W3:Y:S02]  /*5f1a0*/  LDL.LU R28, [R1+0x60] ;  /* 0x00006000011c7983 */ /* 0x000ee40000300800 */
[C---:B------:R-:W-:Y:S02]  /*5f1b0*/  LEA.HI.X.SX32 R27, R8.reuse, R2, 0x1, P6 ;  /* 0x00000002081b7211 */ /* 0x040fe400030f0eff */
[----:B--2---:R-:W-:Y:S02]  /*5f1c0*/  ISETP.LT.AND P3, PT, R3, c[0x0][0x17c], !P0 ;  /* 0x00005f0003007a0c */ /* 0x004fe40004761270 */
[----:B------:R-:W-:Y:S02]  /*5f1d0*/  IADD3 R3, R8, c[0x0][0x198], RZ ;  /* 0x0000660008037a10 */ /* 0x000fe40007ffe0ff */
[----:B------:R-:W2:Y:S04]  /*5f1e0*/  LDL.LU R8, [R1+0x13f0] ;  /* 0x0013f00001087983 */ /* 0x000ea80000300800 */
[----:B------:R0:W-:Y:S02]  /*5f1f0*/  @P5 STG.E.U16 [R24.64], R20 ;  /* 0x0000001418005986 */ /* 0x0001e4000c101506 */
[----:B0-----:R-:W-:-:S04]  /*5f200*/  LEA R24, P6, R3, R0, 0x1 ;  /* 0x0000000003187211 */ /* 0x001fc800078c08ff */
[C---:B------:R-:W-:Y:S02]  /*5f210*/  LEA.HI.X.SX32 R25, R3.reuse, R2, 0x1, P6 ;  /* 0x0000000203197211 */ /* 0x040fe400030f0eff */
[----:B--2---:R-:W-:Y:S02]  /*5f220*/  ISETP.LT.AND P5, PT, R8, c[0x0][0x17c], !P0 ;  /* 0x00005f0008007a0c */ /* 0x004fe400047a1270 */
[----:B------:R-:W-:Y:S02]  /*5f230*/  IADD3 R8, R3, c[0x0][0x198], RZ ;  /* 0x0000660003087a10 */ /* 0x000fe40007ffe0ff */
[----:B------:R-:W2:Y:S01]  /*5f240*/  LDL.LU R3, [R1+0x13f4] ;  /* 0x0013f40001037983 */ /* 0x000ea20000300800 */
[----:B------:R-:W-:-:S05]  /*5f250*/  PRMT R20, R20, 0x7632, R20 ;  /* 0x0000763214147816 */ /* 0x000fca0000000014 */
[----:B------:R0:W-:Y:S02]  /*5f260*/  @P2 STG.E.U16 [R26.64], R20 ;  /* 0x000000141a002986 */ /* 0x0001e4000c101506 */
[C---:B0-----:R-:W-:Y:S02]  /*5f270*/  LEA R26, P6, R8.reuse, R0, 0x1 ;  /* 0x00000000081a7211 */ /* 0x041fe400078c08ff */
[----:B------:R-:W3:Y:S02]  /*5f280*/  LDL.LU R20, [R1+0x10] ;  /* 0x0000100001147983 */ /* 0x000ee40000300800 */
[C---:B------:R-:W-:Y:S02]  /*5f290*/  LEA.HI.X.SX32 R27, R8.reuse, R2, 0x1, P6 ;  /* 0x00000002081b7211 */ /* 0x040fe400030f0eff */
[----:B--2---:R-:W-:Y:S02]  /*5f2a0*/  ISETP.LT.AND P2, PT, R3, c[0x0][0x17c], !P0 ;  /* 0x00005f0003007a0c */ /* 0x004fe40004741270 */
[----:B------:R-:W-:-:S02]  /*5f2b0*/  IADD3 R3, R8, c[0x0][0x198], RZ ;  /* 0x0000660008037a10 */ /* 0x000fc40007ffe0ff */
[----:B------:R-:W2:Y:S04]  /*5f2c0*/  LDL.LU R8, [R1+0x13f8] ;  /* 0x0013f80001087983 */ /* 0x000ea80000300800 */
[----:B----4-:R0:W-:Y:S02]  /*5f2d0*/  @P1 STG.E.U16 [R24.64], R12 ;  /* 0x0000000c18001986 */ /* 0x0101e4000c101506 */
[----:B0-----:R-:W-:-:S04]  /*5f2e0*/  LEA R24, P6, R3, R0, 0x1 ;  /* 0x0000000003187211 */ /* 0x001fc800078c08ff */
[C---:B------:R-:W-:Y:S02]  /*5f2f0*/  LEA.HI.X.SX32 R25, R3.reuse, R2, 0x1, P6 ;  /* 0x0000000203197211 */ /* 0x040fe400030f0eff */
[----:B--2---:R-:W-:Y:S02]  /*5f300*/  ISETP.LT.AND P1, PT, R8, c[0x0][0x17c], !P0 ;  /* 0x00005f0008007a0c */ /* 0x004fe40004721270 */
[----:B------:R-:W-:Y:S02]  /*5f310*/  IADD3 R8, R3, c[0x0][0x198], RZ ;  /* 0x0000660003087a10 */ /* 0x000fe40007ffe0ff */
[----:B------:R-:W2:Y:S01]  /*5f320*/  LDL.LU R3, [R1+0x13fc] ;  /* 0x0013fc0001037983 */ /* 0x000ea20000300800 */
[----:B------:R-:W-:-:S05]  /*5f330*/  PRMT R12, R12, 0x7632, R12 ;  /* 0x000076320c0c7816 */ /* 0x000fca000000000c */
[----:B------:R0:W-:Y:S02]  /*5f340*/  @P4 STG.E.U16 [R26.64], R12 ;  /* 0x0000000c1a004986 */ /* 0x0001e4000c101506 */
[----:B0-----:R-:W-:-:S04]  /*5f350*/  LEA R26, P6, R8, R0, 0x1 ;  /* 0x00000000081a7211 */ /* 0x001fc800078c08ff */
[C---:B------:R-:W-:Y:S02]  /*5f360*/  LEA.HI.X.SX32 R27, R8.reuse, R2, 0x1, P6 ;  /* 0x00000002081b7211 */ /* 0x040fe400030f0eff */
[----:B--2---:R-:W-:Y:S02]  /*5f370*/  ISETP.LT.AND P4, PT, R3, c[0x0][0x17c], !P0 ;  /* 0x00005f0003007a0c */ /* 0x004fe40004781270 */
[----:B------:R-:W-:Y:S02]  /*5f380*/  IADD3 R3, R8, c[0x0][0x198], RZ ;  /* 0x0000660008037a10 */ /* 0x000fe40007ffe0ff */
[----:B------:R-:W2:Y:S04]  /*5f390*/  LDL.LU R8, [R1+0x1400] ;  /* 0x0014000001087983 */ /* 0x000ea80000300800 */
[----:B---3--:R0:W-:Y:S01]  /*5f3a0*/  @P3 STG.E.U16 [R24.64], R28 ;  /* 0x0000001c18003986 */ /* 0x0081e2000c101506 */
[----:B------:R-:W-:-:S02]  /*5f3b0*/  PRMT R12, R28, 0x7632, R12 ;  /* 0x000076321c0c7816 */ /* 0x000fc4000000000c */
[C---:B0-----:R-:W-:Y:S01]  /*5f3c0*/  LEA R24, P6, R3.reuse, R0, 0x1 ;  /* 0x0000000003187211 */ /* 0x041fe200078c08ff */
[----:B------:R-:W3:Y:S03]  /*5f3d0*/  LDL.LU R28, [R1+0x140c] ;  /* 0x00140c00011c7983 */ /* 0x000ee60000300800 */
        /* <DEDUP_REMOVED lines=10> */
[----:B------:R-:W-:-:S03]  /*5f480*/  PRMT R12, R20, 0x7632, R12 ;  /* 0x00007632140c7816 */ /* 0x000fc6000000000c */
[----:B------:R0:W-:Y:S04]  /*5f490*/  @P2 STG.E.U16 [R24.64], R20 ;  /* 0x0000001418002986 */ /* 0x0001e8000c101506 */
[----:B------:R1:W-:Y:S01]  /*5f4a0*/  @P1 STG.E.U16 [R26.64], R12 ;  /* 0x0000000c1a001986 */ /* 0x0003e2000c101506 */
[----:B0-----:R-:W-:-:S03]  /*5f4b0*/  LEA R24, P6, R3, R0, 0x1 ;  /* 0x0000000003187211 */ /* 0x001fc600078c08ff */
[----:B------:R-:W4:Y:S01]  /*5f4c0*/  LDL.LU R20, [R1+0x1414] ;  /* 0x0014140001147983 */ /* 0x000f220000300800 */
[----:B------:R-:W-:Y:S02]  /*5f4d0*/  LEA.HI.X.SX32 R25, R3, R2, 0x1, P6 ;  /* 0x0000000203197211 */ /* 0x000fe400030f0eff */
[----:B---3--:R-:W-:Y:S02]  /*5f4e0*/  ISETP.LT.AND P1, PT, R28, c[0x0][0x17c], !P0 ;  /* 0x00005f001c007a0c */ /* 0x008fe40004721270 */
[----:B------:R-:W3:Y:S04]  /*5f4f0*/  LDL.LU R28, [R1+0x1418] ;  /* 0x00141800011c7983 */ /* 0x000ee80000300800 */
[----:B------:R0:W-:Y:S01]  /*5f500*/  @P4 STG.E.U16 [R24.64], R4 ;  /* 0x0000000418004986 */ /* 0x0001e2000c101506 */
[----:B--2---:R-:W-:-:S02]  /*5f510*/  ISETP.LT.AND P2, PT, R8, c[0x0][0x17c], !P0 ;  /* 0x00005f0008007a0c */ /* 0x004fc40004741270 */
[----:B------:R-:W-:-:S04]  /*5f520*/  IADD3 R8, R3, c[0x0][0x198], RZ ;  /* 0x0000660003087a10 */ /* 0x000fc80007ffe0ff */
[C---:B-1----:R-:W-:Y:S02]  /*5f530*/  LEA R26, P6, R8.reuse, R0, 0x1 ;  /* 0x00000000081a7211 */ /* 0x042fe400078c08ff */
[C---:B------:R-:W-:Y:S02]  /*5f540*/  IADD3 R3, R8.reuse, c[0x0][0x198], RZ ;  /* 0x0000660008037a10 */ /* 0x040fe40007ffe0ff */
[----:B------:R-:W-:Y:S02]  /*5f550*/  LEA.HI.X.SX32 R27, R8, R2, 0x1, P6 ;  /* 0x00000002081b7211 */ /* 0x000fe400030f0eff */
[----:B------:R-:W-:Y:S02]  /*5f560*/  PRMT R8, R4, 0x7632, R8 ;  /* 0x0000763204087816 */ /* 0x000fe40000000008 */
[----:B0-----:R-:W2:Y:S01]  /*5f570*/  LDL.LU R4, [R1+0x1410] ;  /* 0x0014100001047983 */ /* 0x001ea20000300800 */
[----:B------:R-:W-:-:S03]  /*5f580*/  LEA R24, P6, R3, R0, 0x1 ;  /* 0x0000000003187211 */ /* 0x000fc600078c08ff */
[----:B------:R0:W-:Y:S01]  /*5f590*/  @P3 STG.E.U16 [R26.64], R8 ;  /* 0x000000081a003986 */ /* 0x0001e2000c101506 */
[----:B------:R-:W-:Y:S02]  /*5f5a0*/  LEA.HI.X.SX32 R25, R3, R2, 0x1, P6 ;  /* 0x0000000203197211 */ /* 0x000fe400030f0eff */
[----:B----4-:R-:W-:Y:S02]  /*5f5b0*/  ISETP.LT.AND P3, PT, R20, c[0x0][0x17c], !P0 ;  /* 0x00005f0014007a0c */ /* 0x010fe40004761270 */
[----:B------:R-:W4:Y:S04]  /*5f5c0*/  LDL.LU R20, [R1+0x1420] ;  /* 0x0014200001147983 */ /* 0x000f280000300800 */
[----:B------:R1:W-:Y:S01]  /*5f5d0*/  @P5 STG.E.U16 [R24.64], R16 ;  /* 0x0000001018005986 */ /* 0x0003e2000c101506 */
[----:B0-----:R-:W-:-:S02]  /*5f5e0*/  PRMT R8, R16, 0x7632, R8 ;  /* 0x0000763210087816 */ /* 0x001fc40000000008 */
[----:B---3--:R-:W-:Y:S02]  /*5f5f0*/  ISETP.LT.AND P5, PT, R28, c[0x0][0x17c], !P0 ;  /* 0x00005f001c007a0c */ /* 0x008fe400047a1270 */
[----:B------:R-:W3:Y:S01]  /*5f600*/  LDL.LU R28, [R1+0x1424] ;  /* 0x00142400011c7983 */ /* 0x000ee20000300800 */
[----:B--2---:R-:W-:Y:S02]  /*5f610*/  ISETP.LT.AND P4, PT, R4, c[0x0][0x17c], !P0 ;  /* 0x00005f0004007a0c */ /* 0x004fe40004781270 */
[----:B------:R-:W-:-:S04]  /*5f620*/  IADD3 R4, R3, c[0x0][0x198], RZ ;  /* 0x0000660003047a10 */ /* 0x000fc80007ffe0ff */
[C---:B------:R-:W-:Y:S02]  /*5f630*/  LEA R26, P6, R4.reuse, R0, 0x1 ;  /* 0x00000000041a7211 */ /* 0x040fe400078c08ff */
[C---:B------:R-:W-:Y:S02]  /*5f640*/  IADD3 R3, R4.reuse, c[0x0][0x198], RZ ;  /* 0x0000660004037a10 */ /* 0x040fe40007ffe0ff */
[----:B------:R-:W-:Y:S02]  /*5f650*/  LEA.HI.X.SX32 R27, R4, R2, 0x1, P6 ;  /* 0x00000002041b7211 */ /* 0x000fe400030f0eff */
[C---:B-1----:R-:W-:Y:S02]  /*5f660*/  LEA R24, P6, R3.reuse, R0, 0x1 ;  /* 0x0000000003187211 */ /* 0x042fe400078c08ff */
[C---:B------:R-:W-:Y:S01]  /*5f670*/  IADD3 R4, R3.reuse, c[0x0][0x198], RZ ;  /* 0x0000660003047a10 */ /* 0x040fe20007ffe0ff */
[----:B------:R0:W-:Y:S01]  /*5f680*/  @P2 STG.E.U16 [R26.64], R8 ;  /* 0x000000081a002986 */ /* 0x0001e2000c101506 */
[----:B------:R-:W-:-:S03]  /*5f690*/  LEA.HI.X.SX32 R25, R3, R2, 0x1, P6 ;  /* 0x0000000203197211 */ /* 0x000fc600030f0eff */
[----:B------:R-:W2:Y:S04]  /*5f6a0*/  LDL.LU R3, [R1+0x50] ;  /* 0x0000500001037983 */ /* 0x000ea80000300800 */
[----:B0-----:R-:W2:Y:S01]  /*5f6b0*/  LDL.LU R27, [R1+0x141c] ;  /* 0x00141c00011b7983 */ /* 0x001ea20000300800 */
[C---:B------:R-:W-:Y:S02]  /*5f6c0*/  LEA R26, P6, R4.reuse, R0, 0x1 ;  /* 0x00000000041a7211 */ /* 0x040fe400078c08ff */
[----:B--2---:R-:W-:Y:S01]  /*5f6d0*/  ISETP.LT.AND P2, PT, R27, c[0x0][0x17c], !P0 ;  /* 0x00005f001b007a0c */ /* 0x004fe20004741270 */
[----:B------:R-:W-:Y:S01]  /*5f6e0*/  IMAD.MOV.U32 R27, RZ, RZ, R3 ;  /* 0x000000ffff1b7224 */ /* 0x000fe200078e0003 */
[----:B------:R-:W-:-:S04]  /*5f6f0*/  IADD3 R3, R4, c[0x0][0x198], RZ ;  /* 0x0000660004037a10 */ /* 0x000fc80007ffe0ff */
[----:B------:R0:W-:Y:S01]  /*5f700*/  @P1 STG.E.U16 [R24.64], R27 ;  /* 0x0000001b18001986 */ /* 0x0001e2000c101506 */
[----:B----4-:R-:W-:-:S03]  /*5f710*/  ISETP.LT.AND P1, PT, R20, c[0x0][0x17c], !P0 ;  /* 0x00005f0014007a0c */ /* 0x010fc60004721270 */
[----:B------:R-:W2:Y:S01]  /*5f720*/  LDL.LU R20, [R1+0x142c] ;  /* 0x00142c0001147983 */ /* 0x000ea20000300800 */
[----:B0-----:R-:W-:Y:S01]  /*5f730*/  IMAD.MOV.U32 R25, RZ, RZ, R27 ;  /* 0x000000ffff197224 */ /* 0x001fe200078e001b */
[----:B------:R-:W-:Y:S02]  /*5f740*/  LEA.HI.X.SX32 R27, R4, R2, 0x1, P6 ;  /* 0x00000002041b7211 */ /* 0x000fe400030f0eff */
[----:B------:R-:W-:Y:S02]  /*5f750*/  LEA R24, P6, R3, R0, 0x1 ;  /* 0x0000000003187211 */ /* 0x000fe400078c08ff */
[----:B------:R-:W-:Y:S02]  /*5f760*/  PRMT R8, R25, 0x7632, R8 ;  /* 0x0000763219087816 */ /* 0x000fe40000000008 */
[C---:B------:R-:W-:Y:S02]  /*5f770*/  IADD3 R4, R3.reuse, c[0x0][0x198], RZ ;  /* 0x0000660003047a10 */ /* 0x040fe40007ffe0ff */
[----:B------:R-:W-:-:S02]  /*5f780*/  LEA.HI.X.SX32 R25, R3, R2, 0x1, P6 ;  /* 0x0000000203197211 */ /* 0x000fc400030f0eff */
[----:B------:R-:W4:Y:S04]  /*5f790*/  LDL.LU R3, [R1+0x80] ;  /* 0x0000800001037983 */ /* 0x000f280000300800 */
[----:B------:R0:W-:Y:S01]  /*5f7a0*/  @P4 STG.E.U16 [R26.64], R8 ;  /* 0x000000081a004986 */ /* 0x0001e2000c101506 */
[----:B---3--:R-:W-:-:S03]  /*5f7b0*/  ISETP.LT.AND P4, PT, R28, c[0x0][0x17c], !P0 ;  /* 0x00005f001c007a0c */ /* 0x008fc60004781270 */
[----:B------:R-:W3:Y:S01]  /*5f7c0*/  LDL.LU R28, [R1+0x1430] ;  /* 0x00143000011c7983 */ /* 0x000ee20000300800 */
[C---:B0-----:R-:W-:Y:S01]  /*5f7d0*/  LEA R26, P6, R4.reuse, R0, 0x1 ;  /* 0x00000000041a7211 */ /* 0x041fe200078c08ff */
[----:B----4-:R-:W-:Y:S01]  /*5f7e0*/  IMAD.MOV.U32 R27, RZ, RZ, R3 ;  /* 0x000000ffff1b7224 */ /* 0x010fe200078e0003 */
[----:B------:R-:W-:-:S04]  /*5f7f0*/  IADD3 R3, R4, c[0x0][0x198], RZ ;  /* 0x0000660004037a10 */ /* 0x000fc80007ffe0ff */
[----:B------:R0:W-:Y:S02]  /*5f800*/  @P3 STG.E.U16 [R24.64], R27 ;  /* 0x0000001b18003986 */ /* 0x0001e4000c101506 */
[----:B0-----:R-:W-:Y:S01]  /*5f810*/  IMAD.MOV.U32 R25, RZ, RZ, R27 ;  /* 0x000000ffff197224 */ /* 0x001fe200078e001b */
[----:B------:R-:W-:Y:S02]  /*5f820*/  LEA.HI.X.SX32 R27, R4, R2, 0x1, P6 ;  /* 0x00000002041b7211 */ /* 0x000fe400030f0eff */
[----:B------:R-:W4:Y:S01]  /*5f830*/  LDL.LU R4, [R1+0x1428] ;  /* 0x0014280001047983 */ /* 0x000f220000300800 */
[----:B------:R-:W-:Y:S02]  /*5f840*/  LEA R24, P6, R3, R0, 0x1 ;  /* 0x0000000003187211 */ /* 0x000fe400078c08ff */
[----:B------:R-:W-:Y:S02]  /*5f850*/  PRMT R8, R25, 0x7632, R8 ;  /* 0x0000763219087816 */ /* 0x000fe40000000008 */
[----:B------:R-:W-:-:S02]  /*5f860*/  LEA.HI.X.SX32 R25, R3, R2, 0x1, P6 ;  /* 0x0000000203197211 */ /* 0x000fc400030f0eff */
[----:B----4-:R-:W-:Y:S02]  /*5f870*/  ISETP.LT.AND P3, PT, R4, c[0x0][0x17c], !P0 ;  /* 0x00005f0004007a0c */ /* 0x010fe40004761270 */
[----:B------:R-:W-:Y:S02]  /*5f880*/  IADD3 R4, R3, c[0x0][0x198], RZ ;  /* 0x0000660003047a10 */ /* 0x000fe40007ffe0ff */
[----:B------:R-:W4:Y:S04]  /*5f890*/  LDL.LU R3, [R1+0x90] ;  /* 0x0000900001037983 */ /* 0x000f280000300800 */
[----:B------:R0:W-:Y:S01]  /*5f8a0*/  @P5 STG.E.U16 [R26.64], R8 ;  /* 0x000000081a005986 */ /* 0x0001e2000c101506 */
[----:B--2---:R-:W-:-:S03]  /*5f8b0*/  ISETP.LT.AND P5, PT, R20, c[0x0][0x17c], !P0 ;  /* 0x00005f0014007a0c */ /* 0x004fc600047a1270 */
[----:B------:R-:W2:Y:S01]  /*5f8c0*/  LDL.LU R20, [R1+0x1438] ;  /* 0x0014380001147983 */ /* 0x000ea20000300800 */
[C---:B0-----:R-:W-:Y:S01]  /*5f8d0*/  LEA R26, P6, R4.reuse, R0, 0x1 ;  /* 0x00000000041a7211 */ /* 0x041fe200078c08ff */
[----:B----4-:R-:W-:Y:S01]  /*5f8e0*/  IMAD.MOV.U32 R27, RZ, RZ, R3 ;  /* 0x000000ffff1b7224 */ /* 0x010fe200078e0003 */
[----:B------:R-:W-:-:S04]  /*5f8f0*/  IADD3 R3, R4, c[0x0][0x198], RZ ;  /* 0x0000660004037a10 */ /* 0x000fc80007ffe0ff */
[----:B------:R0:W-:Y:S01]  /*5f900*/  @P2 STG.E.U16 [R24.64], R27 ;  /* 0x0000001b18002986 */ /* 0x0001e2000c101506 */
[----:B---3--:R-:W-:-:S03]  /*5f910*/  ISETP.LT.AND P2, PT, R28, c[0x0][0x17c], !P0 ;  /* 0x00005f001c007a0c */ /* 0x008fc60004741270 */
[----:B------:R-:W3:Y:S01]  /*5f920*/  LDL.LU R28, [R1+0x143c] ;  /* 0x00143c00011c7983 */ /* 0x000ee20000300800 */
[----:B0-----:R-:W-:Y:S01]  /*5f930*/  IMAD.MOV.U32 R25, RZ, RZ, R27 ;  /* 0x000000ffff197224 */ /* 0x001fe200078e001b */
[----:B------:R-:W-:Y:S02]  /*5f940*/  LEA.HI.X.SX32 R27, R4, R2, 0x1, P6 ;  /* 0x00000002041b7211 */ /* 0x000fe400030f0eff */
[----:B------:R-:W-:Y:S02]  /*5f950*/  LEA R24, P6, R3, R0, 0x1 ;  /* 0x0000000003187211 */ /* 0x000fe400078c08ff */
[----:B------:R-:W-:Y:S02]  /*5f960*/  PRMT R8, R25, 0x7632, R8 ;  /* 0x0000763219087816 */ /* 0x000fe40000000008 */
[C---:B------:R-:W-:Y:S02]  /*5f970*/  IADD3 R4, R3.reuse, c[0x0][0x198], RZ ;  /* 0x0000660003047a10 */ /* 0x040fe40007ffe0ff */
[----:B------:R-:W-:Y:S01]  /*5f980*/  LEA.HI.X.SX32 R25, R3, R2, 0x1, P6 ;  /* 0x0000000203197211 */ /* 0x000fe200030f0eff */
[----:B-----5:R-:W-:Y:S01]  /*5f990*/  IMAD.MOV.U32 R3, RZ, RZ, R22 ;  /* 0x000000ffff037224 */ /* 0x020fe200078e0016 */
[----:B------:R0:W-:Y:S04]  /*5f9a0*/  @P1 STG.E.U16 [R26.64], R8 ;  /* 0x000000081a001986 */ /* 0x0001e8000c101506 */
[----:B------:R-:W4:Y:S04]  /*5f9b0*/  LDL.LU R22, [R1+0x1810] ;  /* 0x0018100001167983 */ /* 0x000f280000300800 */
[----:B0-----:R-:W5:Y:S01]  /*5f9c0*/  LDL.LU R27, [R1+0x1434] ;  /* 0x00143400011b7983 */ /* 0x001f620000300800 */
[----:B------:R-:W-:-:S02]  /*5f9d0*/  LEA R26, P6, R4, R0, 0x1 ;  /* 0x00000000041a7211 */ /* 0x000fc400078c08ff */
[----:B-----5:R-:W-:Y:S01]  /*5f9e0*/  ISETP.LT.AND P1, PT, R27, c[0x0][0x17c], !P0 ;  /* 0x00005f001b007a0c */ /* 0x020fe20004721270 */
[----:B------:R-:W-:Y:S01]  /*5f9f0*/  IMAD.MOV.U32 R27, RZ, RZ, R3 ;  /* 0x000000ffff1b7224 */ /* 0x000fe200078e0003 */
[----:B------:R-:W-:-:S04]  /*5fa00*/  IADD3 R3, R4, c[0x0][0x198], RZ ;  /* 0x0000660004037a10 */ /* 0x000fc80007ffe0ff */
[----:B------:R0:W-:Y:S01]  /*5fa10*/  @P4 STG.E.U16 [R24.64], R27 ;  /* 0x0000001b18004986 */ /* 0x0001e2000c101506 */
[----:B--2---:R-:W-:-:S03]  /*5fa20*/  ISETP.LT.AND P4, PT, R20, c[0x0][0x17c], !P0 ;  /* 0x00005f0014007a0c */ /* 0x004fc60004781270 */
[----:B------:R-:W2:Y:S01]  /*5fa30*/  LDL.LU R20, [R1+0x1444] ;  /* 0x0014440001147983 */ /* 0x000ea20000300800 */
[----:B0-----:R-:W-:Y:S01]  /*5fa40*/  IMAD.MOV.U32 R25, RZ, RZ, R27 ;  /* 0x000000ffff197224 */ /* 0x001fe200078e001b */
[----:B------:R-:W-:Y:S02]  /*5fa50*/  LEA.HI.X.SX32 R27, R4, R2, 0x1, P6 ;  /* 0x00000002041b7211 */ /* 0x000fe400030f0eff */
[----:B------:R-:W-:Y:S02]  /*5fa60*/  LEA R24, P6, R3, R0, 0x1 ;  /* 0x0000000003187211 */ /* 0x000fe400078c08ff */
[----:B------:R-:W-:Y:S02]  /*5fa70*/  PRMT R8, R25, 0x7632, R8 ;  /* 0x0000763219087816 */ /* 0x000fe40000000008 */
[C---:B------:R-:W-:Y:S02]  /*5fa80*/  IADD3 R4, R3.reuse, c[0x0][0x198], RZ ;  /* 0x0000660003047a10 */ /* 0x040fe40007ffe0ff */
[----:B------:R-:W-:-:S02]  /*5fa90*/  LEA.HI.X.SX32 R25, R3, R2, 0x1, P6 ;  /* 0x0000000203197211 */ /* 0x000fc400030f0eff */
[----:B------:R-:W5:Y:S04]  /*5faa0*/  LDL.LU R3, [R1+0x44] ;  /* 0x0000440001037983 */ /* 0x000f680000300800 */
[----:B------:R0:W-:Y:S01]  /*5fab0*/  @P3 STG.E.U16 [R26.64], R8 ;  /* 0x000000081a003986 */ /* 0x0001e2000c101506 */
[----:B---3--:R-:W-:-:S03]  /*5fac0*/  ISETP.LT.AND P3, PT, R28, c[0x0][0x17c], !P0 ;  /* 0x00005f001c007a0c */ /* 0x008fc60004761270 */
[----:B------:R-:W3:Y:S01]  /*5fad0*/  LDL.LU R28, [R1+0x1448] ;  /* 0x00144800011c7983 */ /* 0x000ee20000300800 */
[C---:B0-----:R-:W-:Y:S01]  /*5fae0*/  LEA R26, P6, R4.reuse, R0, 0x1 ;  /* 0x00000000041a7211 */ /* 0x041fe200078c08ff */
[----:B-----5:R-:W-:Y:S01]  /*5faf0*/  IMAD.MOV.U32 R27, RZ, RZ, R3 ;  /* 0x000000ffff1b7224 */ /* 0x020fe200078e0003 */
[----:B------:R-:W-:-:S04]  /*5fb00*/  IADD3 R3, R4, c[0x0][0x198], RZ ;  /* 0x0000660004037a10 */ /* 0x000fc80007ffe0ff */
[----:B------:R0:W-:Y:S02]  /*5fb10*/  @P5 STG.E.U16 [R24.64], R27 ;  /* 0x0000001b18005986 */ /* 0x0001e4000c101506 */
[----:B0-----:R-:W-:Y:S01]  /*5fb20*/  IMAD.MOV.U32 R25, RZ, RZ, R27 ;  /* 0x000000ffff197224 */ /* 0x001fe200078e001b */
[----:B------:R-:W-:Y:S02]  /*5fb30*/  LEA.HI.X.SX32 R27, R4, R2, 0x1, P6 ;  /* 0x00000002041b7211 */ /* 0x000fe400030f0eff */
[----:B------:R-:W5:Y:S01]  /*5fb40*/  LDL.LU R4, [R1+0x1440] ;  /* 0x0014400001047983 */ /* 0x000f620000300800 */
[----:B------:R-:W-:Y:S02]  /*5fb50*/  LEA R24, P6, R3, R0, 0x1 ;  /* 0x0000000003187211 */ /* 0x000fe400078c08ff */
[----:B------:R-:W-:Y:S02]  /*5fb60*/  PRMT R8, R25, 0x7632, R8 ;  /* 0x0000763219087816 */ /* 0x000fe40000000008 */
[----:B------:R-:W-:-:S02]  /*5fb70*/  LEA.HI.X.SX32 R25, R3, R2, 0x1, P6 ;  /* 0x0000000203197211 */ /* 0x000fc400030f0eff */
[----:B-----5:R-:W-:Y:S02]  /*5fb80*/  ISETP.LT.AND P5, PT, R4, c[0x0][0x17c], !P0 ;  /* 0x00005f0004007a0c */ /* 0x020fe400047a1270 */
[----:B------:R-:W-:Y:S02]  /*5fb90*/  IADD3 R4, R3, c[0x0][0x198], RZ ;  /* 0x0000660003047a10 */ /* 0x000fe40007ffe0ff */
[----:B------:R-:W5:Y:S04]  /*5fba0*/  LDL.LU R3, [R1+0x34] ;  /* 0x0000340001037983 */ /* 0x000f680000300800 */
[----:B------:R0:W-:Y:S01]  /*5fbb0*/  @P2 STG.E.U16 [R26.64], R8 ;  /* 0x000000081a002986 */ /* 0x0001e2000c101506 */
[----:B--2---:R-:W-:-:S03]  /*5fbc0*/  ISETP.LT.AND P2, PT, R20, c[0x0][0x17c], !P0 ;  /* 0x00005f0014007a0c */ /* 0x004fc60004741270 */
[----:B------:R-:W2:Y:S01]  /*5fbd0*/  LDL.LU R20, [R1+0x1450] ;  /* 0x0014500001147983 */ /* 0x000ea20000300800 */
[C---:B0-----:R-:W-:Y:S01]  /*5fbe0*/  LEA R26, P6, R4.reuse, R0, 0x1 ;  /* 0x00000000041a7211 */ /* 0x041fe200078c08ff */
[----:B-----5:R-:W-:Y:S01]  /*5fbf0*/  IMAD.MOV.U32 R27, RZ, RZ, R3 ;  /* 0x000000ffff1b7224 */ /* 0x020fe200078e0003 */
        /* <DEDUP_REMOVED lines=10> */
[----:B------:R0:W-:Y:S04]  /*5fca0*/  @P4 STG.E.U16 [R26.64], R8 ;  /* 0x000000081a004986 */ /* 0x0001e8000c101506 */
[----:B------:R-:W5:Y:S04]  /*5fcb0*/  LDL.LU R3, [R1+0x4] ;  /* 0x0000040001037983 */ /* 0x000f680000300800 */
[----:B0-----:R-:W2:Y:S01]  /*5fcc0*/  LDL.LU R27, [R1+0x144c] ;  /* 0x00144c00011b7983 */ /* 0x001ea20000300800 */
[----:B------:R-:W-:-:S02]  /*5fcd0*/  LEA R26, P6, R4, R0, 0x1 ;  /* 0x00000000041a7211 */ /* 0x000fc400078c08ff */
[----:B--2---:R-:W-:Y:S01]  /*5fce0*/  ISETP.LT.AND P4, PT, R27, c[0x0][0x17c], !P0 ;  /* 0x00005f001b007a0c */ /* 0x004fe20004781270 */
[----:B-----5:R-:W-:Y:S01]  /*5fcf0*/  IMAD.MOV.U32 R27, RZ, RZ, R3 ;  /* 0x000000ffff1b7224 */ /* 0x020fe200078e0003 */
[----:B------:R-:W-:-:S04]  /*5fd00*/  IADD3 R3, R4, c[0x0][0x198], RZ ;  /* 0x0000660004037a10 */ /* 0x000fc80007ffe0ff */
[----:B------:R0:W-:Y:S01]  /*5fd10*/  @P3 STG.E.U16 [R24.64], R27 ;  /* 0x0000001b18003986 */ /* 0x0001e2000c101506 */
[----:B------:R-:W-:-:S03]  /*5fd20*/  ISETP.LT.AND P3, PT, R20, c[0x0][0x17c], !P0 ;  /* 0x00005f0014007a0c */ /* 0x000fc60004761270 */
        /* <DEDUP_REMOVED lines=10> */
[----:B------:R-:W3:Y:S04]  /*5fdd0*/  LDL.LU R28, [R1+0x1460] ;  /* 0x00146000011c7983 */ /* 0x000ee80000300800 */
[----:B------:R1:W-:Y:S01]  /*5fde0*/  @P2 STG.E.U16 [R24.64], R9 ;  /* 0x0000000918002986 */ /* 0x0003e2000c101506 */
[----:B0-----:R-:W-:-:S03]  /*5fdf0*/  LEA R26, P6, R4, R0, 0x1 ;  /* 0x00000000041a7211 */ /* 0x001fc600078c08ff */
[----:B-1----:R-:W4:Y:S01]  /*5fe00*/  LDL.LU R24, [R1+0x1458] ;  /* 0x0014580001187983 */ /* 0x002f220000300800 */
[----:B------:R-:W-:Y:S02]  /*5fe10*/  LEA.HI.X.SX32 R27, R4, R2, 0x1, P6 ;  /* 0x00000002041b7211 */ /* 0x000fe400030f0eff */
[----:B------:R-:W-:-:S05]  /*5fe20*/  PRMT R12, R9, 0x7632, R12 ;  /* 0x00007632090c7816 */ /* 0x000fca000000000c */
[----:B------:R0:W-:Y:S04]  /*5fe30*/  @P1 STG.E.U16 [R26.64], R12 ;  /* 0x0000000c1a001986 */ /* 0x0001e8000c101506 */
[----:B0-----:R-:W4:Y:S04]  /*5fe40*/  LDL.LU R26, [R1+0x1464] ;  /* 0x00146400011a7983 */ /* 0x001f280000300800 */
[----:B------:R-:W4:Y:S01]  /*5fe50*/  LDL.LU R27, [R1+0x24] ;  /* 0x00002400011b7983 */ /* 0x000f220000300800 */
[----:B--2---:R-:W-:-:S03]  /*5fe60*/  ISETP.LT.AND P1, PT, R20, c[0x0][0x17c], !P0 ;  /* 0x00005f0014007a0c */ /* 0x004fc60004721270 */
[----:B------:R-:W2:Y:S01]  /*5fe70*/  LDL.LU R20, [R1+0x1468] ;  /* 0x0014680001147983 */ /* 0x000ea20000300800 */
[----:B-----5:R-:W-:Y:S01]  /*5fe80*/  IMAD.MOV.U32 R8, RZ, RZ, R3 ;  /* 0x000000ffff087224 */ /* 0x020fe200078e0003 */
[----:B------:R-:W-:-:S03]  /*5fe90*/  IADD3 R3, R4, c[0x0][0x198], RZ ;  /* 0x0000660004037a10 */ /* 0x000fc60007ffe0ff */
[----:B------:R-:W-:Y:S01]  /*5fea0*/  IMAD.MOV.U32 R25, RZ, RZ, R8 ;  /* 0x000000ffff197224 */ /* 0x000fe200078e0008 */
[C---:B------:R-:W-:Y:S02]  /*5feb0*/  LEA R8, P6, R3.reuse, R0, 0x1 ;  /* 0x0000000003087211 */ /* 0x040fe400078c08ff */
[C---:B------:R-:W-:Y:S02]  /*5fec0*/  IADD3 R4, R3.reuse, c[0x0][0x198], RZ ;  /* 0x0000660003047a10 */ /* 0x040fe40007ffe0ff */
[----:B------:R-:W-:Y:S01]  /*5fed0*/  LEA.HI.X.SX32 R9, R3, R2, 0x1, P6 ;  /* 0x0000000203097211 */ /* 0x000fe200030f0eff */
[----:B------:R-:W-:-:S04]  /*5fee0*/  IMAD.MOV.U32 R3, RZ, RZ, R25 ;  /* 0x000000ffff037224 */ /* 0x000fc800078e0019 */
[----:B------:R-:W-:-:S05]  /*5fef0*/  IMAD.MOV.U32 R25, RZ, RZ, R3 ;  /* 0x000000ffff197224 */ /* 0x000fca00078e0003 */
[----:B------:R0:W-:Y:S01]  /*5ff00*/  @P4 STG.E.U16 [R8.64], R25 ;  /* 0x0000001908004986 */ /* 0x0001e2000c101506 */
[----:B---3--:R-:W-:-:S03]  /*5ff10*/  ISETP.LT.AND P4, PT, R28, c[0x0][0x17c], !P0 ;  /* 0x00005f001c007a0c */ /* 0x008fc60004781270 */
[----:B------:R-:W3:Y:S01]  /*5ff20*/  LDL.LU R28, [R1+0x146c] ;  /* 0x00146c00011c7983 */ /* 0x000ee20000300800 */
[----:B----4-:R-:W-:Y:S02]  /*5ff30*/  ISETP.LT.AND P2, PT, R24, c[0x0][0x17c], !P0 ;  /* 0x00005f0018007a0c */ /* 0x010fe40004741270 */
[C---:B------:R-:W-:Y:S02]  /*5ff40*/  LEA R24, P6, R4.reuse, R0, 0x1 ;  /* 0x0000000004187211 */ /* 0x040fe400078c08ff */
[C---:B------:R-:W-:Y:S01]  /*5ff50*/  IADD3 R3, R4.reuse, c[0x0][0x198], RZ ;  /* 0x0000660004037a10 */ /* 0x040fe20007ffe0ff */
[----:B0-----:R-:W-:Y:S01]  /*5ff60*/  IMAD.MOV.U32 R9, RZ, RZ, R25 ;  /* 0x000000ffff097224 */ /* 0x001fe200078e0019 */
[----:B------:R-:W-:Y:S02]  /*5ff70*/  LEA.HI.X.SX32 R25, R4, R2, 0x1, P6 ;  /* 0x0000000204197211 */ /* 0x000fe400030f0eff */
[----:B------:R-:W-:Y:S02]  /*5ff80*/  LEA R8, P6, R3, R0, 0x1 ;  /* 0x0000000003087211 */ /* 0x000fe400078c08ff */
[----:B------:R-:W-:-:S02]  /*5ff90*/  PRMT R12, R9, 0x7632, R12 ;  /* 0x00007632090c7816 */ /* 0x000fc4000000000c */
[C---:B------:R-:W-:Y:S02]  /*5ffa0*/  IADD3 R4, R3.reuse, c[0x0][0x198], RZ ;  /* 0x0000660003047a10 */ /* 0x040fe40007ffe0ff */
[----:B------:R-:W-:Y:S01]  /*5ffb0*/  LEA.HI.X.SX32 R9, R3, R2, 0x1, P6 ;  /* 0x0000000203097211 */ /* 0x000fe200030f0eff */
[----:B------:R0:W-:Y:S01]  /*5ffc0*/  @P3 STG.E.U16 [R24.64], R12 ;  /* 0x0000000c18003986 */ /* 0x0001e2000c101506 */
[----:B------:R-:W-:-:S03]  /*5ffd0*/  IADD3 R3, R4, c[0x0][0x198], RZ ;  /* 0x0000660004037a10 */ /* 0x000fc60007ffe0ff */
[----:B------:R1:W-:Y:S01]  /*5ffe0*/  @P5 STG.E.U16 [R8.64], R27 ;  /* 0x0000001b08005986 */ /* 0x0003e2000c101506 */
[C---:B0-----:R-:W-:Y:S02]  /*5fff0*/  LEA R24, P6, R4.reuse, R0, 0x1 ;  /* 0x0000000004187211 */ /* 0x041fe400078c08ff */
[----:B------:R-:W-:Y:S02]  /*60000*/  PRMT R12, R27, 0x7632, R12 ;  /* 0x000076321b0c7816 */ /* 0x000fe4000000000c */
[----:B------:R-:W-:Y:S02]  /*60010*/  LEA.HI.X.SX32 R25, R4, R2, 0x1, P6 ;  /* 0x0000000204197211 */ /* 0x000fe400030f0eff */
[C---:B-1----:R-:W-:Y:S02]  /*60020*/  LEA R8, P6, R3.reuse, R0, 0x1 ;  /* 0x0000000003087211 */ /* 0x042fe400078c08ff */
[C---:B------:R-:W-:Y:S01]  /*60030*/  IADD3 R4, R3.reuse, c[0x0][0x198], RZ ;  /* 0x0000660003047a10 */ /* 0x040fe20007ffe0ff */
[----:B------:R0:W-:Y:S01]  /*60040*/  @P2 STG.E.U16 [R24.64], R12 ;  /* 0x0000000c18002986 */ /* 0x0001e2000c101506 */
[----:B------:R-:W-:-:S02]  /*60050*/  LEA.HI.X.SX32 R9, R3, R2, 0x1, P6 ;  /* 0x0000000203097211 */ /* 0x000fc400030f0eff */
[----:B------:R-:W-:Y:S02]  /*60060*/  ISETP.LT.AND P3, PT, R26, c[0x0][0x17c], !P0 ;  /* 0x00005f001a007a0c */ /* 0x000fe40004761270 */
[----:B------:R-:W4:Y:S04]  /*60070*/  LDL.LU R26, [R1+0x1470] ;  /* 0x00147000011a7983 */ /* 0x000f280000300800 */
[----:B------:R1:W-:Y:S01]  /*60080*/  @P1 STG.E.U16 [R8.64], R21 ;  /* 0x0000001508001986 */ /* 0x0003e2000c101506 */
[----:B0-----:R-:W-:-:S04]  /*60090*/  LEA R24, P6, R4, R0, 0x1 ;  /* 0x0000000004187211 */ /* 0x001fc800078c08ff */
[----:B------:R-:W-:Y:S02]  /*600a0*/  LEA.HI.X.SX32 R25, R4, R2, 0x1, P6 ;  /* 0x0000000204197211 */ /* 0x000fe400030f0eff */
[----:B-1----:R-:W-:-:S05]  /*600b0*/  PRMT R21, R21, 0x7632, R21 ;  /* 0x0000763215157816 */ /* 0x002fca0000000015 */
[----:B------:R0:W-:Y:S01]  /*600c0*/  @P4 STG.E.U16 [R24.64], R21 ;  /* 0x0000001518004986 */ /* 0x0001e2000c101506 */
[----:B--2---:R-:W-:-:S03]  /*600d0*/  ISETP.LT.AND P5, PT, R20, c[0x0][0x17c], !P0 ;  /* 0x00005f0014007a0c */ /* 0x004fc600047a1270 */
[----:B------:R-:W2:Y:S04]  /*600e0*/  LDL.LU R20, [R1+0x1474] ;  /* 0x0014740001147983 */ /* 0x000ea80000300800 */
[----:B------:R-:W5:Y:S04]  /*600f0*/  LDL.LU R27, [R1+0x64] ;  /* 0x00006400011b7983 */ /* 0x000f680000300800 */
[----:B------:R-:W5:Y:S01]  /*60100*/  LDL.LU R12, [R1+0x147c] ;  /* 0x00147c00010c7983 */ /* 0x000f620000300800 */
[----:B---3--:R-:W-:-:S03]  /*60110*/  ISETP.LT.AND P2, PT, R28, c[0x0][0x17c], !P0 ;  /* 0x00005f001c007a0c */ /* 0x008fc60004741270 */
[----:B------:R-:W3:Y:S04]  /*60120*/  LDL.LU R28, [R1+0x14] ;  /* 0x00001400011c7983 */ /* 0x000ee80000300800 */
[----:B0-----:R-:W3:Y:S01]  /*60130*/  LDL.LU R25, [R1+0x1478] ;  /* 0x0014780001197983 */ /* 0x001ee20000300800 */
[----:B------:R-:W-:-:S04]  /*60140*/  IADD3 R3, R4, c[0x0][0x198], RZ ;  /* 0x0000660004037a10 */ /* 0x000fc80007ffe0ff */
[C---:B------:R-:W-:Y:S02]  /*60150*/  LEA R8, P6, R3.reuse, R0, 0x1 ;  /* 0x0000000003087211 */ /* 0x040fe400078c08ff */
[C---:B------:R-:W-:Y:S02]  /*60160*/  IADD3 R4, R3.reuse, c[0x0][0x198], RZ ;  /* 0x0000660003047a10 */ /* 0x040fe40007ffe0ff */
[----:B------:R-:W-:-:S05]  /*60170*/  LEA.HI.X.SX32 R9, R3, R2, 0x1, P6 ;  /* 0x0000000203097211 */ /* 0x000fca00030f0eff */
[----:B------:R0:W-:Y:S02]  /*60180*/  @P3 STG.E.U16 [R8.64], R13 ;  /* 0x0000000d08003986 */ /* 0x0001e4000c101506 */
[----:B0-----:R-:W-:Y:S02]  /*60190*/  PRMT R13, R13, 0x7632, R13 ;  /* 0x000076320d0d7816 */ /* 0x001fe4000000000d */
[----:B----4-:R-:W-:Y:S02]  /*601a0*/  ISETP.LT.AND P1, PT, R26, c[0x0][0x17c], !P0 ;  /* 0x00005f001a007a0c */ /* 0x010fe40004721270 */
[----:B------:R-:W4:Y:S01]  /*601b0*/  LDL.LU R26, [R1+0x1480] ;  /* 0x00148000011a7983 */ /* 0x000f220000300800 */
[----:B--2---:R-:W-:Y:S02]  /*601c0*/  ISETP.LT.AND P4, PT, R20, c[0x0][0x17c], !P0 ;  /* 0x00005f0014007a0c */ /* 0x004fe40004781270 */
[----:B------:R-:W-:-:S04]  /*601d0*/  LEA R20, P6, R4, R0, 0x1 ;  /* 0x0000000004147211 */ /* 0x000fc800078c08ff */
[----:B------:R-:W-:-:S05]  /*601e0*/  LEA.HI.X.SX32 R21, R4, R2, 0x1, P6 ;  /* 0x0000000204157211 */ /* 0x000fca00030f0eff */
[----:B------:R0:W-:Y:S01]  /*601f0*/  @P5 STG.E.U16 [R20.64], R13 ;  /* 0x0000000d14005986 */ /* 0x0001e2000c101506 */
[----:B---3--:R-:W-:-:S03]  /*60200*/  ISETP.LT.AND P3, PT, R25, c[0x0][0x17c], !P0 ;  /* 0x00005f0019007a0c */ /* 0x008fc60004761270 */
[----:B------:R-:W2:Y:S04]  /*60210*/  LDL.LU R25, [R1+0x1484] ;  /* 0x0014840001197983 */ /* 0x000ea80000300800 */
[----:B------:R-:W3:Y:S04]  /*60220*/  LDL.LU R24, [R1+0x1488] ;  /* 0x0014880001187983 */ /* 0x000ee80000300800 */
[----:B0-----:R-:W2:Y:S04]  /*60230*/  LDL.LU R21, [R1+0x148c] ;  /* 0x00148c0001157983 */ /* 0x001ea80000300800 */
[----:B------:R-:W2:Y:S01]  /*60240*/  LDL.LU R20, [R1+0x1490] ;  /* 0x0014900001147983 */ /* 0x000ea20000300800 */
[----:B------:R-:W-:-:S04]  /*60250*/  IADD3 R3, R4, c[0x0][0x198], RZ ;  /* 0x0000660004037a10 */ /* 0x000fc80007ffe0ff */
[C---:B------:R-:W-:Y:S02]  /*60260*/  LEA R8, P6, R3.reuse, R0, 0x1 ;  /* 0x0000000003087211 */ /* 0x040fe400078c08ff */
[C---:B------:R-:W-:Y:S02]  /*60270*/  IADD3 R4, R3.reuse, c[0x0][0x198], RZ ;  /* 0x0000660003047a10 */ /* 0x040fe40007ffe0ff */
[----:B------:R-:W-:Y:S02]  /*60280*/  LEA.HI.X.SX32 R9, R3, R2, 0x1, P6 ;  /* 0x0000000203097211 */ /* 0x000fe400030f0eff */
[----:B-----5:R-:W-:Y:S02]  /*60290*/  ISETP.LT.AND P5, PT, R12, c[0x0][0x17c], !P0 ;  /* 0x00005f000c007a0c */ /* 0x020fe400047a1270 */
[C---:B------:R-:W-:Y:S02]  /*602a0*/  LEA R12, P6, R4.reuse, R0, 0x1 ;  /* 0x00000000040c7211 */ /* 0x040fe400078c08ff */
[C---:B------:R-:W-:Y:S01]  /*602b0*/  IADD3 R3, R4.reuse, c[0x0][0x198], RZ ;  /* 0x0000660004037a10 */ /* 0x040fe20007ffe0ff */
[----:B------:R0:W-:Y:S01]  /*602c0*/  @P2 STG.E.U16 [R8.64], R27 ;  /* 0x0000001b08002986 */ /* 0x0001e2000c101506 */
[----:B------:R-:W-:-:S02]  /*602d0*/  LEA.HI.X.SX32 R13, R4, R2, 0x1, P6 ;  /* 0x00000002040d7211 */ /* 0x000fc400030f0eff */
[----:B------:R-:W-:Y:S02]  /*602e0*/  PRMT R16, R27, 0x7632, R16 ;  /* 0x000076321b107816 */ /* 0x000fe40000000010 */
[----:B------:R-:W-:-:S03]  /*602f0*/  IADD3 R4, R3, c[0x0][0x198], RZ ;  /* 0x0000660003047a10 */ /* 0x000fc60007ffe0ff */
[----:B------:R1:W-:Y:S01]  /*60300*/  @P1 STG.E.U16 [R12.64], R16 ;  /* 0x000000100c001986 */ /* 0x0003e2000c101506 */
[----:B0-----:R-:W-:-:S04]  /*60310*/  LEA R8, P6, R3, R0, 0x1 ;  /* 0x0000000003087211 */ /* 0x001fc800078c08ff */
[----:B------:R-:W-:Y:S02]  /*60320*/  LEA.HI.X.SX32 R9, R3, R2, 0x1, P6 ;  /* 0x0000000203097211 */ /* 0x000fe400030f0eff */
[----:B-1----:R-:W-:Y:S02]  /*60330*/  LEA R12, P6, R4, R0, 0x1 ;  /* 0x00000000040c7211 */ /* 0x002fe400078c08ff */
[----:B------:R-:W-:Y:S02]  /*60340*/  PRMT R16, R28, 0x7632, R16 ;  /* 0x000076321c107816 */ /* 0x000fe40000000010 */
[----:B------:R-:W-:Y:S01]  /*60350*/  LEA.HI.X.SX32 R13, R4, R2, 0x1, P6 ;  /* 0x00000002040d7211 */ /* 0x000fe200030f0eff */
[----:B------:R0:W-:Y:S01]  /*60360*/  @P4 STG.E.U16 [R8.64], R28 ;  /* 0x0000001c08004986 */ /* 0x0001e2000c101506 */
[----:B----4-:R-:W-:-:S03]  /*60370*/  ISETP.LT.AND P2, PT, R26, c[0x0][0x17c], !P0 ;  /* 0x00005f001a007a0c */ /* 0x010fc60004741270 */
[----:B------:R1:W-:Y:S01]  /*60380*/  @P3 STG.E.U16 [R12.64], R16 ;  /* 0x000000100c003986 */ /* 0x0003e2000c101506 */
[----:B------:R-:W-:-:S04]  /*60390*/  IADD3 R3, R4, c[0x0][0x198], RZ ;  /* 0x0000660004037a10 */ /* 0x000fc80007ffe0ff */
[----:B0-----:R-:W-:-:S04]  /*603a0*/  LEA R8, P6, R3, R0, 0x1 ;  /* 0x0000000003087211 */ /* 0x001fc800078c08ff */
[----:B------:R-:W-:-:S05]  /*603b0*/  LEA.HI.X.SX32 R9, R3, R2, 0x1, P6 ;  /* 0x0000000203097211 */ /* 0x000fca00030f0eff */
[----:B------:R0:W-:Y:S01]  /*603c0*/  @P5 STG.E.U16 [R8.64], R5 ;  /* 0x0000000508005986 */ /* 0x0001e2000c101506 */
[----:B---3--:R-:W-:-:S03]  /*603d0*/  ISETP.LT.AND P4, PT, R24, c[0x0][0x17c], !P0 ;  /* 0x00005f0018007a0c */ /* 0x008fc60004781270 */
[----:B------:R-:W3:Y:S01]  /*603e0*/  LDL.LU R24, [R1+0x1494] ;  /* 0x0014940001187983 */ /* 0x000ee20000300800 */
[----:B--2---:R-:W-:-:S03]  /*603f0*/  ISETP.LT.AND P3, PT, R21, c[0x0][0x17c], !P0 ;  /* 0x00005f0015007a0c */ /* 0x004fc60004761270 */
[----:B------:R-:W2:Y:S04]  /*60400*/  LDL.LU R26, [R1+0x54] ;  /* 0x00005400011a7983 */ /* 0x000ea80000300800 */
[----:B------:R-:W4:Y:S01]  /*60410*/  LDL.LU R21, [R1+0x1498] ;  /* 0x0014980001157983 */ /* 0x000f220000300800 */
[----:B------:R-:W-:-:S03]  /*60420*/  ISETP.LT.AND P5, PT, R20, c[0x0][0x17c], !P0 ;  /* 0x00005f0014007a0c */ /* 0x000fc600047a1270 */
[----:B------:R-:W5:Y:S01]  /*60430*/  LDL.LU R20, [R1+0x149c] ;  /* 0x00149c0001147983 */ /* 0x000f620000300800 */
[----:B------:R-:W-:Y:S02]  /*60440*/  IADD3 R4, R3, c[0x0][0x198], RZ ;  /* 0x0000660003047a10 */ /* 0x000fe40007ffe0ff */
[----:B------:R-:W-:Y:S01]  /*60450*/  ISETP.LT.AND P1, PT, R25, c[0x0][0x17c], !P0 ;  /* 0x00005f0019007a0c */ /* 0x000fe20004721270 */
[----:B------:R-:W2:Y:S01]  /*60460*/  LDL.LU R27, [R1+0x84] ;  /* 0x00008400011b7983 */ /* 0x000ea20000300800 */
[C---:B-1----:R-:W-:Y:S02]  /*60470*/  LEA R12, P6, R4.reuse, R0, 0x1 ;  /* 0x00000000040c7211 */ /* 0x042fe400078c08ff */
[C---:B------:R-:W-:Y:S02]  /*60480*/  IADD3 R3, R4.reuse, c[0x0][0x198], RZ ;  /* 0x0000660004037a10 */ /* 0x040fe40007ffe0ff */
[----:B------:R-:W-:Y:S02]  /*60490*/  LEA.HI.X.SX32 R13, R4, R2, 0x1, P6 ;  /* 0x00000002040d7211 */ /* 0x000fe400030f0eff */
[----:B------:R-:W-:-:S02]  /*604a0*/  LEA R4, P6, R3, R0, 0x1 ;  /* 0x0000000003047211 */ /* 0x000fc400078c08ff */
[----:B0-----:R-:W-:Y:S02]  /*604b0*/  PRMT R8, R5, 0x7632, R8 ;  /* 0x0000763205087816 */ /* 0x001fe40000000008 */
[----:B------:R-:W-:-:S03]  /*604c0*/  LEA.HI.X.SX32 R5, R3, R2, 0x1, P6 ;  /* 0x0000000203057211 */ /* 0x000fc600030f0eff */
[----:B------:R0:W-:Y:S04]  /*604d0*/  @P2 STG.E.U16 [R12.64], R8 ;  /* 0x000000080c002986 */ /* 0x0001e8000c101506 */
[----:B------:R1:W-:Y:S01]  /*604e0*/  @P1 STG.E.U16 [R4.64], R17 ;  /* 0x0000001104001986 */ /* 0x0003e2000c101506 */
[----:B------:R-:W-:-:S04]  /*604f0*/  IADD3 R9, R3, c[0x0][0x198], RZ ;  /* 0x0000660003097a10 */ /* 0x000fc80007ffe0ff */
[C---:B------:R-:W-:Y:S02]  /*60500*/  IADD3 R3, R9.reuse, c[0x0][0x198], RZ ;  /* 0x0000660009037a10 */ /* 0x040fe40007ffe0ff */
[----:B0-----:R-:W-:-:S04]  /*60510*/  LEA R8, P6, R9, R0, 0x1 ;  /* 0x0000000009087211 */ /* 0x001fc800078c08ff */
[----:B------:R-:W-:Y:S02]  /*60520*/  LEA.HI.X.SX32 R9, R9, R2, 0x1, P6 ;  /* 0x0000000209097211 */ /* 0x000fe400030f0eff */
[----:B-1----:R-:W-:-:S05]  /*60530*/  PRMT R17, R17, 0x7632, R17 ;  /* 0x0000763211117816 */ /* 0x002fca0000000011 */
[----:B------:R0:W-:Y:S01]  /*60540*/  @P4 STG.E.U16 [R8.64], R17 ;  /* 0x0000001108004986 */ /* 0x0001e2000c101506 */
[----:B---3--:R-:W-:-:S03]  /*60550*/  ISETP.LT.AND P2, PT, R24, c[0x0][0x17c], !P0 ;  /* 0x00005f0018007a0c */ /* 0x008fc60004741270 */
[----:B------:R-:W3:Y:S01]  /*60560*/  LDL.LU R24, [R1+0x14a0] ;  /* 0x0014a00001187983 */ /* 0x000ee20000300800 */
[----:B----4-:R-:W-:-:S03]  /*60570*/  ISETP.LT.AND P1, PT, R21, c[0x0][0x17c], !P0 ;  /* 0x00005f0015007a0c */ /* 0x010fc60004721270 */
[----:B------:R-:W4:Y:S01]  /*60580*/  LDL.LU R21, [R1+0x14a4] ;  /* 0x0014a40001157983 */ /* 0x000f220000300800 */
[----:B-----5:R-:W-:-:S03]  /*60590*/  ISETP.LT.AND P4, PT, R20, c[0x0][0x17c], !P0 ;  /* 0x00005f0014007a0c */ /* 0x020fc60004781270 */
[----:B------:R-:W5:Y:S04]  /*605a0*/  LDL.LU R28, [R1+0x94] ;  /* 0x00009400011c7983 */ /* 0x000f680000300800 */
[----:B------:R-:W3:Y:S04]  /*605b0*/  LDL.LU R20, [R1+0x14a8] ;  /* 0x0014a80001147983 */ /* 0x000ee80000300800 */
[----:B0-----:R-:W5:Y:S01]  /*605c0*/  LDL.LU R17, [R1+0x14ac] ;  /* 0x0014ac0001117983 */ /* 0x001f620000300800 */
[C---:B------:R-:W-:Y:S02]  /*605d0*/  LEA R4, P6, R3.reuse, R0, 0x1 ;  /* 0x0000000003047211 */ /* 0x040fe400078c08ff */
[----:B------:R-:W-:-:S02]  /*605e0*/  IADD3 R12, R3, c[0x0][0x198], RZ ;  /* 0x00006600030c7a10 */ /* 0x000fc40007ffe0ff */
[----:B------:R-:W-:Y:S02]  /*605f0*/  LEA.HI.X.SX32 R5, R3, R2, 0x1, P6 ;  /* 0x0000000203057211 */ /* 0x000fe400030f0eff */
[----:B------:R-:W-:Y:S02]  /*60600*/  LEA R8, P6, R12, R0, 0x1 ;  /* 0x000000000c087211 */ /* 0x000fe400078c08ff */
[----:B--2---:R-:W-:Y:S02]  /*60610*/  PRMT R13, R26, 0x7632, R13 ;  /* 0x000076321a0d7816 */ /* 0x004fe4000000000d */
[C---:B------:R-:W-:Y:S01]  /*60620*/  LEA.HI.X.SX32 R9, R12.reuse, R2, 0x1, P6 ;  /* 0x000000020c097211 */ /* 0x040fe200030f0eff */
[----:B------:R0:W-:Y:S04]  /*60630*/  @P3 STG.E.U16 [R4.64], R26 ;  /* 0x0000001a04003986 */ /* 0x0001e8000c101506 */
[----:B------:R1:W-:Y:S01]  /*60640*/  @P5 STG.E.U16 [R8.64], R13 ;  /* 0x0000000d08005986 */ /* 0x0003e2000c101506 */
[----:B------:R-:W-:-:S04]  /*60650*/  IADD3 R3, R12, c[0x0][0x198], RZ ;  /* 0x000066000c037a10 */ /* 0x000fc80007ffe0ff */
[C---:B------:R-:W-:Y:S02]  /*60660*/  IADD3 R12, R3.reuse, c[0x0][0x198], RZ ;  /* 0x00006600030c7a10 */ /* 0x040fe40007ffe0ff */
[----:B0-----:R-:W-:-:S04]  /*60670*/  LEA R4, P6, R3, R0, 0x1 ;  /* 0x0000000003047211 */ /* 0x001fc800078c08ff */
[----:B------:R-:W-:Y:S02]  /*60680*/  LEA.HI.X.SX32 R5, R3, R2, 0x1, P6 ;  /* 0x0000000203057211 */ /* 0x000fe400030f0eff */
[C---:B-1----:R-:W-:Y:S02]  /*60690*/  LEA R8, P6, R12.reuse, R0, 0x1 ;  /* 0x000000000c087211 */ /* 0x042fe400078c08ff */
[----:B------:R-:W-:Y:S02]  /*606a0*/  PRMT R13, R27, 0x7632, R13 ;  /* 0x000076321b0d7816 */ /* 0x000fe4000000000d */
[----:B------:R-:W-:Y:S01]  /*606b0*/  LEA.HI.X.SX32 R9, R12, R2, 0x1, P6 ;  /* 0x000000020c097211 */ /* 0x000fe200030f0eff */
[----:B------:R0:W-:Y:S04]  /*606c0*/  @P2 STG.E.U16 [R4.64], R27 ;  /* 0x0000001b04002986 */ /* 0x0001e8000c101506 */
[----:B------:R1:W-:Y:S01]  /*606d0*/  @P1 STG.E.U16 [R8.64], R13 ;  /* 0x0000000d08001986 */ /* 0x0003e2000c101506 */
[----:B----4-:R-:W-:-:S03]  /*606e0*/  ISETP.LT.AND P5, PT, R21, c[0x0][0x17c], !P0 ;  /* 0x00005f0015007a0c */ /* 0x010fc600047a1270 */
[----:B------:R-:W2:Y:S01]  /*606f0*/  LDL.LU R21, [R1+0x14b0] ;  /* 0x0014b00001157983 */ /* 0x000ea20000300800 */
[----:B---3--:R-:W-:-:S03]  /*60700*/  ISETP.LT.AND P2, PT, R20, c[0x0][0x17c], !P0 ;  /* 0x00005f0014007a0c */ /* 0x008fc60004741270 */
[----:B------:R-:W3:Y:S01]  /*60710*/  LDL.LU R20, [R1+0x14b4] ;  /* 0x0014b40001147983 */ /* 0x000ee20000300800 */
[----:B-----5:R-:W-:-:S03]  /*60720*/  ISETP.LT.AND P1, PT, R17, c[0x0][0x17c], !P0 ;  /* 0x00005f0011007a0c */ /* 0x020fc60004721270 */
[----:B------:R-:W4:Y:S04]  /*60730*/  LDL.LU R26, [R1+0x48] ;  /* 0x00004800011a7983 */ /* 0x000f280000300800 */
[----:B------:R-:W5:Y:S01]  /*60740*/  LDL.LU R17, [R1+0x14b8] ;  /* 0x0014b80001117983 */ /* 0x000f620000300800 */
[----:B------:R-:W-:-:S04]  /*60750*/  IADD3 R3, R12, c[0x0][0x198], RZ ;  /* 0x000066000c037a10 */ /* 0x000fc80007ffe0ff */
[----:B0-----:R-:W-:-:S04]  /*60760*/  LEA R4, P6, R3, R0, 0x1 ;  /* 0x0000000003047211 */ /* 0x001fc800078c08ff */
[----:B------:R-:W-:-:S05]  /*60770*/  LEA.HI.X.SX32 R5, R3, R2, 0x1, P6 ;  /* 0x0000000203057211 */ /* 0x000fca00030f0eff */
[----:B------:R0:W-:Y:S01]  /*60780*/  @P4 STG.E.U16 [R4.64], R28 ;  /* 0x0000001c04004986 */ /* 0x0001e2000c101506 */
[----:B------:R-:W-:Y:S02]  /*60790*/  IADD3 R12, R3, c[0x0][0x198], RZ ;  /* 0x00006600030c7a10 */ /* 0x000fe40007ffe0ff */
[----:B------:R-:W-:Y:S02]  /*607a0*/  ISETP.LT.AND P3, PT, R24, c[0x0][0x17c], !P0 ;  /* 0x00005f0018007a0c */ /* 0x000fe40004761270 */
[C---:B-1----:R-:W-:Y:S02]  /*607b0*/  LEA R8, P6, R12.reuse, R0, 0x1 ;  /* 0x000000000c087211 */ /* 0x042fe400078c08ff */
[C---:B------:R-:W-:Y:S02]  /*607c0*/  IADD3 R3, R12.reuse, c[0x0][0x198], RZ ;  /* 0x000066000c037a10 */ /* 0x040fe40007ffe0ff */
[----:B------:R-:W-:Y:S02]  /*607d0*/  LEA.HI.X.SX32 R9, R12, R2, 0x1, P6 ;  /* 0x000000020c097211 */ /* 0x000fe400030f0eff */
[----:B0-----:R-:W-:-:S02]  /*607e0*/  LEA R4, P6, R3, R0, 0x1 ;  /* 0x0000000003047211 */ /* 0x001fc400078c08ff */
[----:B------:R-:W-:Y:S02]  /*607f0*/  PRMT R13, R28, 0x7632, R13 ;  /* 0x000076321c0d7816 */ /* 0x000fe4000000000d */
[----:B------:R-:W-:-:S03]  /*60800*/  LEA.HI.X.SX32 R5, R3, R2, 0x1, P6 ;  /* 0x0000000203057211 */ /* 0x000fc600030f0eff */
[----:B------:R0:W-:Y:S04]  /*60810*/  @P3 STG.E.U16 [R8.64], R13 ;  /* 0x0000000d08003986 */ /* 0x0001e8000c101506 */
[----:B------:R1:W-:Y:S01]  /*60820*/  @P5 STG.E.U16 [R4.64], R23 ;  /* 0x0000001704005986 */ /* 0x0003e2000c101506 */
[----:B0-----:R-:W-:Y:S02]  /*60830*/  PRMT R13, R23, 0x7632, R13 ;  /* 0x00007632170d7816 */ /* 0x001fe4000000000d */
[----:B--2---:R-:W-:Y:S02]  /*60840*/  ISETP.LT.AND P4, PT, R21, c[0x0][0x17c], !P0 ;  /* 0x00005f0015007a0c */ /* 0x004fe40004781270 */
[----:B------:R-:W2:Y:S04]  /*60850*/  LDL.LU R21, [R1+0x14bc] ;  /* 0x0014bc0001157983 */ /* 0x000ea80000300800 */
[----:B------:R-:W2:Y:S01]  /*60860*/  LDL.LU R27, [R1+0x38] ;  /* 0x00003800011b7983 */ /* 0x000ea20000300800 */
[----:B---3--:R-:W-:-:S03]  /*60870*/  ISETP.LT.AND P3, PT, R20, c[0x0][0x17c], !P0 ;  /* 0x00005f0014007a0c */ /* 0x008fc60004761270 */
[----:B------:R-:W3:Y:S04]  /*60880*/  LDL.LU R20, [R1+0x14c0] ;  /* 0x0014c00001147983 */ /* 0x000ee80000300800 */
[----:B-1----:R-:W3:Y:S01]  /*60890*/  LDL.LU R23, [R1+0x180c] ;  /* 0x00180c0001177983 */ /* 0x002ee20000300800 */
[----:B-----5:R-:W-:-:S03]  /*608a0*/  ISETP.LT.AND P5, PT, R17, c[0x0][0x17c], !P0 ;  /* 0x00005f0011007a0c */ /* 0x020fc600047a1270 */
[----:B------:R-:W5:Y:S01]  /*608b0*/  LDL.LU R17, [R1+0x14c4] ;  /* 0x0014c40001117983 */ /* 0x000f620000300800 */
[----:B------:R-:W-:-:S03]  /*608c0*/  IADD3 R12, R3, c[0x0][0x198], RZ ;  /* 0x00006600030c7a10 */ /* 0x000fc60007ffe0ff */
[----:B------:R-:W5:Y:S01]  /*608d0*/  LDL.LU R28, [R1+0x8] ;  /* 0x00000800011c7983 */ /* 0x000f620000300800 */
[----:B------:R-:W-:-:S04]  /*608e0*/  LEA R8, P6, R12, R0, 0x1 ;  /* 0x000000000c087211 */ /* 0x000fc800078c08ff */
[----:B------:R-:W-:-:S05]  /*608f0*/  LEA.HI.X.SX32 R9, R12, R2, 0x1, P6 ;  /* 0x000000020c097211 */ /* 0x000fca00030f0eff */
[----:B------:R0:W-:Y:S01]  /*60900*/  @P2 STG.E.U16 [R8.64], R13 ;  /* 0x0000000d08002986 */ /* 0x0001e2000c101506 */
[----:B------:R-:W-:-:S04]  /*60910*/  IADD3 R3, R12, c[0x0][0x198], RZ ;  /* 0x000066000c037a10 */ /* 0x000fc80007ffe0ff */
[C---:B------:R-:W-:Y:S02]  /*60920*/  LEA R4, P6, R3.reuse, R0, 0x1 ;  /* 0x0000000003047211 */ /* 0x040fe400078c08ff */
[C---:B------:R-:W-:Y:S02]  /*60930*/  IADD3 R12, R3.reuse, c[0x0][0x198], RZ ;  /* 0x00006600030c7a10 */ /* 0x040fe40007ffe0ff */
[----:B------:R-:W-:Y:S02]  /*60940*/  LEA.HI.X.SX32 R5, R3, R2, 0x1, P6 ;  /* 0x0000000203057211 */ /* 0x000fe400030f0eff */
[----:B0-----:R-:W-:Y:S02]  /*60950*/  LEA R8, P6, R12, R0, 0x1 ;  /* 0x000000000c087211 */ /* 0x001fe400078c08ff */
[----:B----4-:R-:W-:Y:S02]  /*60960*/  PRMT R13, R26, 0x7632, R13 ;  /* 0x000076321a0d7816 */ /* 0x010fe4000000000d */
[----:B------:R-:W-:Y:S01]  /*60970*/  LEA.HI.X.SX32 R9, R12, R2, 0x1, P6 ;  /* 0x000000020c097211 */ /* 0x000fe200030f0eff */
[----:B------:R0:W-:Y:S04]  /*60980*/  @P1 STG.E.U16 [R4.64], R26 ;  /* 0x0000001a04001986 */ /* 0x0001e8000c101506 */
[----:B------:R1:W-:Y:S01]  /*60990*/  @P4 STG.E.U16 [R8.64], R13 ;  /* 0x0000000d08004986 */ /* 0x0003e2000c101506 */
[----:B--2---:R-:W-:-:S03]  /*609a0*/  ISETP.LT.AND P2, PT, R21, c[0x0][0x17c], !P0 ;  /* 0x00005f0015007a0c */ /* 0x004fc60004741270 */
[----:B------:R-:W2:Y:S01]  /*609b0*/  LDL.LU R21, [R1+0x14c8] ;  /* 0x0014c80001157983 */ /* 0x000ea20000300800 */
[----:B---3--:R-:W-:-:S03]  /*609c0*/  ISETP.LT.AND P1, PT, R20, c[0x0][0x17c], !P0 ;  /* 0x00005f0014007a0c */ /* 0x008fc60004721270 */
[----:B------:R-:W3:Y:S01]  /*609d0*/  LDL.LU R20, [R1+0x14cc] ;  /* 0x0014cc0001147983 */ /* 0x000ee20000300800 */
[----:B-----5:R-:W-:-:S03]  /*609e0*/  ISETP.LT.AND P4, PT, R17, c[0x0][0x17c], !P0 ;  /* 0x00005f0011007a0c */ /* 0x020fc60004781270 */
[----:B------:R-:W4:Y:S01]  /*609f0*/  LDL.LU R17, [R1+0x14d0] ;  /* 0x0014d00001117983 */ /* 0x000f220000300800 */
[----:B------:R-:W-:-:S04]  /*60a00*/  IADD3 R3, R12, c[0x0][0x198], RZ ;  /* 0x000066000c037a10 */ /* 0x000fc80007ffe0ff */
[----:B0-----:R-:W-:-:S04]  /*60a10*/  LEA R4, P6, R3, R0, 0x1 ;  /* 0x0000000003047211 */ /* 0x001fc800078c08ff */
[----:B------:R-:W-:-:S05]  /*60a20*/  LEA.HI.X.SX32 R5, R3, R2, 0x1, P6 ;  /* 0x0000000203057211 */ /* 0x000fca00030f0eff */
[----:B------:R0:W-:Y:S01]  /*60a30*/  @P3 STG.E.U16 [R4.64], R27 ;  /* 0x0000001b04003986 */ /* 0x0001e2000c101506 */
[----:B------:R-:W-:-:S04]  /*60a40*/  IADD3 R12, R3, c[0x0][0x198], RZ ;  /* 0x00006600030c7a10 */ /* 0x000fc80007ffe0ff */
[C---:B-1----:R-:W-:Y:S02]  /*60a50*/  LEA R8, P6, R12.reuse, R0, 0x1 ;  /* 0x000000000c087211 */ /* 0x042fe400078c08ff */
[C---:B------:R-:W-:Y:S02]  /*60a60*/  IADD3 R3, R12.reuse, c[0x0][0x198], RZ ;  /* 0x000066000c037a10 */ /* 0x040fe40007ffe0ff */
[----:B------:R-:W-:Y:S02]  /*60a70*/  LEA.HI.X.SX32 R9, R12, R2, 0x1, P6 ;  /* 0x000000020c097211 */ /* 0x000fe400030f0eff */
[----:B0-----:R-:W-:Y:S02]  /*60a80*/  LEA R4, P6, R3, R0, 0x1 ;  /* 0x0000000003047211 */ /* 0x001fe400078c08ff */
[----:B------:R-:W-:Y:S02]  /*60a90*/  PRMT R13, R27, 0x7632, R13 ;  /* 0x000076321b0d7816 */ /* 0x000fe4000000000d */
[----:B------:R-:W-:-:S03]  /*60aa0*/  LEA.HI.X.SX32 R5, R3, R2, 0x1, P6 ;  /* 0x0000000203057211 */ /* 0x000fc600030f0eff */
[----:B------:R0:W-:Y:S04]  /*60ab0*/  @P5 STG.E.U16 [R8.64], R13 ;  /* 0x0000000d08005986 */ /* 0x0001e8000c101506 */
[----:B------:R1:W-:Y:S01]  /*60ac0*/  @P2 STG.E.U16 [R4.64], R28 ;  /* 0x0000001c04002986 */ /* 0x0003e2000c101506 */
[----:B--2---:R-:W-:-:S03]  /*60ad0*/  ISETP.LT.AND P3, PT, R21, c[0x0][0x17c], !P0 ;  /* 0x00005f0015007a0c */ /* 0x004fc60004761270 */
[----:B------:R-:W2:Y:S04]  /*60ae0*/  LDL.LU R21, [R1+0x14d4] ;  /* 0x0014d40001157983 */ /* 0x000ea80000300800 */
[----:B------:R-:W5:Y:S01]  /*60af0*/  LDL.LU R27, [R1+0x78] ;  /* 0x00007800011b7983 */ /* 0x000f620000300800 */
[----:B---3--:R-:W-:-:S03]  /*60b00*/  ISETP.LT.AND P5, PT, R20, c[0x0][0x17c], !P0 ;  /* 0x00005f0014007a0c */ /* 0x008fc600047a1270 */
[----:B------:R-:W3:Y:S01]  /*60b10*/  LDL.LU R20, [R1+0x14d8] ;  /* 0x0014d80001147983 */ /* 0x000ee20000300800 */
[----:B----4-:R-:W-:-:S03]  /*60b20*/  ISETP.LT.AND P2, PT, R17, c[0x0][0x17c], !P0 ;  /* 0x00005f0011007a0c */ /* 0x010fc60004741270 */
[----:B------:R-:W4:Y:S01]  /*60b30*/  LDL.LU R17, [R1+0x14dc] ;  /* 0x0014dc0001117983 */ /* 0x000f220000300800 */
[----:B------:R-:W-:-:S04]  /*60b40*/  IADD3 R12, R3, c[0x0][0x198], RZ ;  /* 0x00006600030c7a10 */ /* 0x000fc80007ffe0ff */
[----:B0-----:R-:W-:Y:S02]  /*60b50*/  LEA R8, P6, R12, R0, 0x1 ;  /* 0x000000000c087211 */ /* 0x001fe400078c08ff */
[----:B------:R-:W-:Y:S02]  /*60b60*/  PRMT R13, R28, 0x7632, R13 ;  /* 0x000076321c0d7816 */ /* 0x000fe4000000000d */
[C---:B------:R-:W-:Y:S01]  /*60b70*/  LEA.HI.X.SX32 R9, R12.reuse, R2, 0x1, P6 ;  /* 0x000000020c097211 */ /* 0x040fe200030f0eff */
[----:B-1----:R-:W5:Y:S04]  /*60b80*/  LDL.LU R28, [R1+0x28] ;  /* 0x00002800011c7983 */ /* 0x002f680000300800 */
[----:B------:R0:W-:Y:S04]  /*60b90*/  @P1 STG.E.U16 [R8.64], R13 ;  /* 0x0000000d08001986 */ /* 0x0001e8000c101506 */
[----:B------:R-:W5:Y:S01]  /*60ba0*/  LDL.LU R24, [R1+0x14e0] ;  /* 0x0014e00001187983 */ /* 0x000f620000300800 */
[----:B------:R-:W-:-:S04]  /*60bb0*/  IADD3 R3, R12, c[0x0][0x198], RZ ;  /* 0x000066000c037a10 */ /* 0x000fc80007ffe0ff */
[C---:B------:R-:W-:Y:S02]  /*60bc0*/  LEA R4, P6, R3.reuse, R0, 0x1 ;  /* 0x0000000003047211 */ /* 0x040fe400078c08ff */
[C---:B------:R-:W-:Y:S02]  /*60bd0*/  IADD3 R12, R3.reuse, c[0x0][0x198], RZ ;  /* 0x00006600030c7a10 */ /* 0x040fe40007ffe0ff */
[----:B------:R-:W-:Y:S02]  /*60be0*/  LEA.HI.X.SX32 R5, R3, R2, 0x1, P6 ;  /* 0x0000000203057211 */ /* 0x000fe400030f0eff */
[C---:B0-----:R-:W-:Y:S02]  /*60bf0*/  LEA R8, P6, R12.reuse, R0, 0x1 ;  /* 0x000000000c087211 */ /* 0x041fe400078c08ff */
[C---:B------:R-:W-:Y:S02]  /*60c00*/  IADD3 R3, R12.reuse, c[0x0][0x198], RZ ;  /* 0x000066000c037a10 */ /* 0x040fe40007ffe0ff */
[----:B------:R-:W-:-:S02]  /*60c10*/  LEA.HI.X.SX32 R9, R12, R2, 0x1, P6 ;  /* 0x000000020c097211 */ /* 0x000fc400030f0eff */
[----:B------:R-:W-:Y:S01]  /*60c20*/  PRMT R12, R10, 0x7632, R12 ;  /* 0x000076320a0c7816 */ /* 0x000fe2000000000c */
[----:B------:R0:W-:Y:S04]  /*60c30*/  @P4 STG.E.U16 [R4.64], R10 ;  /* 0x0000000a04004986 */ /* 0x0001e8000c101506 */
[----:B------:R1:W-:Y:S01]  /*60c40*/  @P3 STG.E.U16 [R8.64], R12 ;  /* 0x0000000c08003986 */ /* 0x0003e2000c101506 */
[----:B--2---:R-:W-:-:S03]  /*60c50*/  ISETP.LT.AND P1, PT, R21, c[0x0][0x17c], !P0 ;  /* 0x00005f0015007a0c */ /* 0x004fc60004721270 */
[----:B------:R-:W2:Y:S04]  /*60c60*/  LDL.LU R21, [R1+0x14e4] ;  /* 0x0014e40001157983 */ /* 0x000ea80000300800 */
[----:B------:R-:W2:Y:S01]  /*60c70*/  LDL.LU R13, [R1+0x14e8] ;  /* 0x0014e800010d7983 */ /* 0x000ea20000300800 */
[----:B---3--:R-:W-:-:S03]  /*60c80*/  ISETP.LT.AND P4, PT, R20, c[0x0][0x17c], !P0 ;  /* 0x00005f0014007a0c */ /* 0x008fc60004781270 */
[----:B------:R-:W3:Y:S01]  /*60c90*/  LDL.LU R20, [R1+0x14ec] ;  /* 0x0014ec0001147983 */ /* 0x000ee20000300800 */
[----:B----4-:R-:W-:-:S03]  /*60ca0*/  ISETP.LT.AND P3, PT, R17, c[0x0][0x17c], !P0 ;  /* 0x00005f0011007a0c */ /* 0x010fc60004761270 */
[----:B------:R-:W4:Y:S01]  /*60cb0*/  LDL.LU R17, [R1+0x14f0] ;  /* 0x0014f00001117983 */ /* 0x000f220000300800 */
[C---:B0-----:R-:W-:Y:S02]  /*60cc0*/  LEA R4, P6, R3.reuse, R0, 0x1 ;  /* 0x0000000003047211 */ /* 0x041fe400078c08ff */
[C---:B------:R-:W-:Y:S02]  /*60cd0*/  IADD3 R10, R3.reuse, c[0x0][0x198], RZ ;  /* 0x00006600030a7a10 */ /* 0x040fe40007ffe0ff */
[----:B------:R-:W-:Y:S02]  /*60ce0*/  LEA.HI.X.SX32 R5, R3, R2, 0x1, P6 ;  /* 0x0000000203057211 */ /* 0x000fe400030f0eff */
[C---:B-1----:R-:W-:Y:S02]  /*60cf0*/  LEA R8, P6, R10.reuse, R0, 0x1 ;  /* 0x000000000a087211 */ /* 0x042fe400078c08ff */
[C---:B------:R-:W-:Y:S01]  /*60d00*/  IADD3 R3, R10.reuse, c[0x0][0x198], RZ ;  /* 0x000066000a037a10 */ /* 0x040fe20007ffe0ff */
[----:B-----5:R0:W-:Y:S01]  /*60d10*/  @P5 STG.E.U16 [R4.64], R27 ;  /* 0x0000001b04005986 */ /* 0x0201e2000c101506 */
[----:B------:R-:W-:-:S02]  /*60d20*/  LEA.HI.X.SX32 R9, R10, R2, 0x1, P6 ;  /* 0x000000020a097211 */ /* 0x000fc400030f0eff */
[----:B------:R-:W-:Y:S02]  /*60d30*/  PRMT R12, R27, 0x7632, R12 ;  /* 0x000076321b0c7816 */ /* 0x000fe4000000000c */
[----:B0-----:R-:W-:-:S04]  /*60d40*/  LEA R4, P6, R3, R0, 0x1 ;  /* 0x0000000003047211 */ /* 0x001fc800078c08ff */
        /* <DEDUP_REMOVED lines=9> */
[----:B------:R-:W-:-:S03]  /*60de0*/  LEA.HI.X.SX32 R5, R3, R2, 0x1, P6 ;  /* 0x0000000203057211 */ /* 0x000fc600030f0eff */
[----:B------:R0:W-:Y:S04]  /*60df0*/  @P4 STG.E.U16 [R8.64], R12 ;  /* 0x0000000c08004986 */ /* 0x0001e8000c101506 */
[----:B------:R1:W-:Y:S01]  /*60e00*/  @P3 STG.E.U16 [R4.64], R22 ;  /* 0x0000001604003986 */ /* 0x0003e2000c101506 */
[----:B--2---:R-:W-:-:S03]  /*60e10*/  ISETP.LT.AND P1, PT, R13, c[0x0][0x17c], !P0 ;  /* 0x00005f000d007a0c */ /* 0x004fc60004721270 */
[----:B------:R-:W2:Y:S01]  /*60e20*/  LDL.LU R13, [R1+0x14f4] ;  /* 0x0014f400010d7983 */ /* 0x000ea20000300800 */
[----:B------:R-:W-:-:S03]  /*60e30*/  ISETP.LT.AND P2, PT, R21, c[0x0][0x17c], !P0 ;  /* 0x00005f0015007a0c */ /* 0x000fc60004741270 */
[----:B------:R-:W5:Y:S04]  /*60e40*/  LDL.LU R21, [R1+0x14f8] ;  /* 0x0014f80001157983 */ /* 0x000f680000300800 */
[----:B------:R-:W5:Y:S01]  /*60e50*/  LDL.LU R27, [R1+0x68] ;  /* 0x00006800011b7983 */ /* 0x000f620000300800 */
[----:B----4-:R-:W-:-:S03]  /*60e60*/  ISETP.LT.AND P3, PT, R17, c[0x0][0x17c], !P0 ;  /* 0x00005f0011007a0c */ /* 0x010fc60004761270 */
[----:B------:R-:W4:Y:S01]  /*60e70*/  LDL.LU R17, [R1+0x14fc] ;  /* 0x0014fc0001117983 */ /* 0x000f220000300800 */
[----:B------:R-:W-:Y:S02]  /*60e80*/  ISETP.LT.AND P5, PT, R24, c[0x0][0x17c], !P0 ;  /* 0x00005f0018007a0c */ /* 0x000fe400047a1270 */
[----:B------:R-:W-:Y:S01]  /*60e90*/  IADD3 R10, R3, c[0x0][0x198], RZ ;  /* 0x00006600030a7a10 */ /* 0x000fe20007ffe0ff */
[----:B------:R-:W4:Y:S03]  /*60ea0*/  LDL.LU R24, [R1+0x1500] ;  /* 0x0015000001187983 */ /* 0x000f260000300800 */
[----:B0-----:R-:W-:Y:S02]  /*60eb0*/  LEA R8, P6, R10, R0, 0x1 ;  /* 0x000000000a087211 */ /* 0x001fe400078c08ff */
[----:B-1----:R-:W-:Y:S02]  /*60ec0*/  PRMT R22, R22, 0x7632, R22 ;  /* 0x0000763216167816 */ /* 0x002fe40000000016 */
[----:B------:R-:W-:-:S02]  /*60ed0*/  LEA.HI.X.SX32 R9, R10, R2, 0x1, P6 ;  /* 0x000000020a097211 */ /* 0x000fc400030f0eff */
[----:B---3--:R-:W-:Y:S02]  /*60ee0*/  ISETP.LT.AND P4, PT, R20, c[0x0][0x17c], !P0 ;  /* 0x00005f0014007a0c */ /* 0x008fe40004781270 */
[----:B------:R-:W3:Y:S04]  /*60ef0*/  LDL.LU R20, [R1+0x1504] ;  /* 0x0015040001147983 */ /* 0x000ee80000300800 */
[----:B------:R-:W3:Y:S04]  /*60f00*/  LDL.LU R28, [R1+0x18] ;  /* 0x00001800011c7983 */ /* 0x000ee80000300800 */
[----:B------:R0:W-:Y:S01]  /*60f10*/  @P5 STG.E.U16 [R8.64], R22 ;  /* 0x0000001608005986 */ /* 0x0001e2000c101506 */
[----:B------:R-:W-:-:S04]  /*60f20*/  IADD3 R3, R10, c[0x0][0x198], RZ ;  /* 0x000066000a037a10 */ /* 0x000fc80007ffe0ff */
[C---:B------:R-:W-:Y:S02]  /*60f30*/  LEA R4, P6, R3.reuse, R0, 0x1 ;  /* 0x0000000003047211 */ /* 0x040fe400078c08ff */
[C---:B------:R-:W-:Y:S02]  /*60f40*/  IADD3 R10, R3.reuse, c[0x0][0x198], RZ ;  /* 0x00006600030a7a10 */ /* 0x040fe40007ffe0ff */
[----:B------:R-:W-:Y:S02]  /*60f50*/  LEA.HI.X.SX32 R5, R3, R2, 0x1, P6 ;  /* 0x0000000203057211 */ /* 0x000fe400030f0eff */
[----:B0-----:R-:W-:-:S03]  /*60f60*/  LEA R8, P6, R10, R0, 0x1 ;  /* 0x000000000a087211 */ /* 0x001fc600078c08ff */
[----:B------:R0:W-:Y:S01]  /*60f70*/  @P2 STG.E.U16 [R4.64], R14 ;  /* 0x0000000e04002986 */ /* 0x0001e2000c101506 */
[----:B------:R-:W-:Y:S02]  /*60f80*/  LEA.HI.X.SX32 R9, R10, R2, 0x1, P6 ;  /* 0x000000020a097211 */ /* 0x000fe400030f0eff */
[----:B0-----:R-:W-:-:S05]  /*60f90*/  PRMT R14, R14, 0x7632, R14 ;  /* 0x000076320e0e7816 */ /* 0x001fca000000000e */
[----:B------:R0:W-:Y:S01]  /*60fa0*/  @P1 STG.E.U16 [R8.64], R14 ;  /* 0x0000000e08001986 */ /* 0x0001e2000c101506 */
[----:B--2---:R-:W-:-:S03]  /*60fb0*/  ISETP.LT.AND P5, PT, R13, c[0x0][0x17c], !P0 ;  /* 0x00005f000d007a0c */ /* 0x004fc600047a1270 */
[----:B------:R-:W2:Y:S01]  /*60fc0*/  LDL.LU R13, [R1+0x1508] ;  /* 0x00150800010d7983 */ /* 0x000ea20000300800 */
[----:B-----5:R-:W-:-:S03]  /*60fd0*/  ISETP.LT.AND P2, PT, R21, c[0x0][0x17c], !P0 ;  /* 0x00005f0015007a0c */ /* 0x020fc60004741270 */
[----:B------:R-:W5:Y:S01]  /*60fe0*/  LDL.LU R21, [R1+0x150c] ;  /* 0x00150c0001157983 */ /* 0x000f620000300800 */
[----:B----4-:R-:W-:-:S03]  /*60ff0*/  ISETP.LT.AND P1, PT, R17, c[0x0][0x17c], !P0 ;  /* 0x00005f0011007a0c */ /* 0x010fc60004721270 */
[----:B------:R-:W4:Y:S04]  /*61000*/  LDL.LU R17, [R1+0x1510] ;  /* 0x0015100001117983 */ /* 0x000f280000300800 */
[----:B0-----:R-:W5:Y:S01]  /*61010*/  LDL.LU R14, [R1+0x1514] ;  /* 0x00151400010e7983 */ /* 0x001f620000300800 */
[----:B------:R-:W-:-:S04]  /*61020*/  IADD3 R3, R10, c[0x0][0x198], RZ ;  /* 0x000066000a037a10 */ /* 0x000fc80007ffe0ff */
[C---:B------:R-:W-:Y:S02]  /*61030*/  LEA R4, P6, R3.reuse, R0, 0x1 ;  /* 0x0000000003047211 */ /* 0x040fe400078c08ff */
[C---:B------:R-:W-:Y:S02]  /*61040*/  IADD3 R10, R3.reuse, c[0x0][0x198], RZ ;  /* 0x00006600030a7a10 */ /* 0x040fe40007ffe0ff */
[----:B------:R-:W-:Y:S02]  /*61050*/  LEA.HI.X.SX32 R5, R3, R2, 0x1, P6 ;  /* 0x0000000203057211 */ /* 0x000fe400030f0eff */
        /* <DEDUP_REMOVED lines=9> */
[----:B---3--:R-:W-:Y:S02]  /*610f0*/  ISETP.LT.AND P3, PT, R20, c[0x0][0x17c], !P0 ;  /* 0x00005f0014007a0c */ /* 0x008fe40004761270 */
[----:B-1----:R-:W-:Y:S01]  /*61100*/  LEA R8, P6, R10, R0, 0x1 ;  /* 0x000000000a087211 */ /* 0x002fe200078c08ff */
[----:B------:R-:W3:Y:S01]  /*61110*/  LDL.LU R20, [R1+0x1518] ;  /* 0x0015180001147983 */ /* 0x000ee20000300800 */
[----:B------:R-:W-:Y:S02]  /*61120*/  PRMT R12, R28, 0x7632, R12 ;  /* 0x000076321c0c7816 */ /* 0x000fe4000000000c */
[C---:B------:R-:W-:Y:S01]  /*61130*/  LEA.HI.X.SX32 R9, R10.reuse, R2, 0x1, P6 ;  /* 0x000000020a097211 */ /* 0x040fe200030f0eff */
[----:B------:R0:W-:Y:S04]  /*61140*/  @P5 STG.E.U16 [R4.64], R28 ;  /* 0x0000001c04005986 */ /* 0x0001e8000c101506 */
[----:B------:R1:W-:Y:S01]  /*61150*/  @P2 STG.E.U16 [R8.64], R12 ;  /* 0x0000000c08002986 */ /* 0x0003e2000c101506 */
[----:B------:R-:W-:-:S02]  /*61160*/  IADD3 R3, R10, c[0x0][0x198], RZ ;  /* 0x000066000a037a10 */ /* 0x000fc40007ffe0ff */
[----:B------:R-:W-:Y:S02]  /*61170*/  ISETP.LT.AND P4, PT, R24, c[0x0][0x17c], !P0 ;  /* 0x00005f0018007a0c */ /* 0x000fe40004781270 */
[C---:B------:R-:W-:Y:S02]  /*61180*/  IADD3 R10, R3.reuse, c[0x0][0x198], RZ ;  /* 0x00006600030a7a10 */ /* 0x040fe40007ffe0ff */
[----:B0-----:R-:W-:-:S04]  /*61190*/  LEA R4, P6, R3, R0, 0x1 ;  /* 0x0000000003047211 */ /* 0x001fc800078c08ff */
[----:B------:R-:W-:Y:S02]  /*611a0*/  LEA.HI.X.SX32 R5, R3, R2, 0x1, P6 ;  /* 0x0000000203057211 */ /* 0x000fe400030f0eff */
[C---:B-1----:R-:W-:Y:S02]  /*611b0*/  LEA R8, P6, R10.reuse, R0, 0x1 ;  /* 0x000000000a087211 */ /* 0x042fe400078c08ff */
[C---:B------:R-:W-:Y:S02]  /*611c0*/  IADD3 R3, R10.reuse, c[0x0][0x198], RZ ;  /* 0x000066000a037a10 */ /* 0x040fe40007ffe0ff */
[----:B------:R-:W-:Y:S02]  /*611d0*/  LEA.HI.X.SX32 R9, R10, R2, 0x1, P6 ;  /* 0x000000020a097211 */ /* 0x000fe400030f0eff */
[----:B------:R-:W-:Y:S01]  /*611e0*/  PRMT R10, R6, 0x7632, R10 ;  /* 0x00007632060a7816 */ /* 0x000fe2000000000a */
[----:B------:R0:W-:Y:S04]  /*611f0*/  @P1 STG.E.U16 [R4.64], R6 ;  /* 0x0000000604001986 */ /* 0x0001e8000c101506 */
[----:B------:R1:W-:Y:S01]  /*61200*/  @P4 STG.E.U16 [R8.64], R10 ;  /* 0x0000000a08004986 */ /* 0x0003e2000c101506 */
[----:B--2---:R-:W-:-:S03]  /*61210*/  ISETP.LT.AND P5, PT, R13, c[0x0][0x17c], !P0 ;  /* 0x00005f000d007a0c */ /* 0x004fc600047a1270 */
[----:B------:R-:W2:Y:S04]  /*61220*/  LDL.LU R13, [R1+0x151c] ;  /* 0x00151c00010d7983 */ /* 0x000ea80000300800 */
[----:B------:R-:W2:Y:S04]  /*61230*/  LDL.LU R26, [R1+0x58] ;  /* 0x00005800011a7983 */ /* 0x000ea80000300800 */
[----:B------:R-:W2:Y:S01]  /*61240*/  LDL.LU R12, [R1+0x1520] ;  /* 0x00152000010c7983 */ /* 0x000ea20000300800 */
[----:B----4-:R-:W-:-:S03]  /*61250*/  ISETP.LT.AND P1, PT, R17, c[0x0][0x17c], !P0 ;  /* 0x00005f0011007a0c */ /* 0x010fc60004721270 */
[----:B------:R-:W4:Y:S01]  /*61260*/  LDL.LU R17, [R1+0x1524] ;  /* 0x0015240001117983 */ /* 0x000f220000300800 */
[----:B-----5:R-:W-:-:S03]  /*61270*/  ISETP.LT.AND P4, PT, R14, c[0x0][0x17c], !P0 ;  /* 0x00005f000e007a0c */ /* 0x020fc60004781270 */
[----:B------:R-:W5:Y:S04]  /*61280*/  LDL.LU R27, [R1+0x88] ;  /* 0x00008800011b7983 */ /* 0x000f680000300800 */
[----:B------:R-:W4:Y:S01]  /*61290*/  LDL.LU R14, [R1+0x1528] ;  /* 0x00152800010e7983 */ /* 0x000f220000300800 */
[C---:B0-----:R-:W-:Y:S02]  /*612a0*/  LEA R4, P6, R3.reuse, R0, 0x1 ;  /* 0x0000000003047211 */ /* 0x041fe400078c08ff */
[C---:B------:R-:W-:Y:S02]  /*612b0*/  IADD3 R6, R3.reuse, c[0x0][0x198], RZ ;  /* 0x0000660003067a10 */ /* 0x040fe40007ffe0ff */
[----:B------:R-:W-:Y:S02]  /*612c0*/  LEA.HI.X.SX32 R5, R3, R2, 0x1, P6 ;  /* 0x0000000203057211 */ /* 0x000fe400030f0eff */
[----:B-1----:R-:W-:-:S02]  /*612d0*/  LEA R8, P6, R6, R0, 0x1 ;  /* 0x0000000006087211 */ /* 0x002fc400078c08ff */
[----:B------:R-:W-:Y:S02]  /*612e0*/  ISETP.LT.AND P2, PT, R21, c[0x0][0x17c], !P0 ;  /* 0x00005f0015007a0c */ /* 0x000fe40004741270 */
[C---:B------:R-:W-:Y:S01]  /*612f0*/  IADD3 R3, R6.reuse, c[0x0][0x198], RZ ;  /* 0x0000660006037a10 */ /* 0x040fe20007ffe0ff */
[----:B------:R0:W-:Y:S01]  /*61300*/  @P3 STG.E.U16 [R4.64], R18 ;  /* 0x0000001204003986 */ /* 0x0001e2000c101506 */
[----:B------:R-:W-:Y:S02]  /*61310*/  LEA.HI.X.SX32 R9, R6, R2, 0x1, P6 ;  /* 0x0000000206097211 */ /* 0x000fe400030f0eff */
[C---:B0-----:R-:W-:Y:S02]  /*61320*/  LEA R4, P6, R3.reuse, R0, 0x1 ;  /* 0x0000000003047211 */ /* 0x041fe400078c08ff */
[----:B------:R-:W-:Y:S02]  /*61330*/  PRMT R18, R18, 0x7632, R18 ;  /* 0x0000763212127816 */ /* 0x000fe40000000012 */
[----:B------:R-:W-:-:S02]  /*61340*/  LEA.HI.X.SX32 R5, R3, R2, 0x1, P6 ;  /* 0x0000000203057211 */ /* 0x000fc400030f0eff */
[----:B---3--:R-:W-:Y:S02]  /*61350*/  ISETP.LT.AND P3, PT, R20, c[0x0][0x17c], !P0 ;  /* 0x00005f0014007a0c */ /* 0x008fe40004761270 */
[----:B------:R-:W3:Y:S04]  /*61360*/  LDL.LU R20, [R1+0x152c] ;  /* 0x00152c0001147983 */ /* 0x000ee80000300800 */
[----:B------:R-:W3:Y:S04]  /*61370*/  LDL.LU R28, [R1+0x98] ;  /* 0x00009800011c7983 */ /* 0x000ee80000300800 */
[----:B------:R0:W-:Y:S01]  /*61380*/  @P5 STG.E.U16 [R8.64], R18 ;  /* 0x0000001208005986 */ /* 0x0001e2000c101506 */
[----:B------:R-:W-:-:S04]  /*61390*/  IADD3 R6, R3, c[0x0][0x198], RZ ;  /* 0x0000660003067a10 */ /* 0x000fc80007ffe0ff */
[C---:B------:R-:W-:Y:S02]  /*613a0*/  IADD3 R3, R6.reuse, c[0x0][0x198], RZ ;  /* 0x0000660006037a10 */ /* 0x040fe40007ffe0ff */
[----:B0-----:R-:W-:-:S04]  /*613b0*/  LEA R8, P6, R6, R0, 0x1 ;  /* 0x0000000006087211 */ /* 0x001fc800078c08ff */
[----:B------:R-:W-:Y:S02]  /*613c0*/  LEA.HI.X.SX32 R9, R6, R2, 0x1, P6 ;  /* 0x0000000206097211 */ /* 0x000fe400030f0eff */
[----:B--2---:R-:W-:Y:S02]  /*613d0*/  ISETP.LT.AND P5, PT, R13, c[0x0][0x17c], !P0 ;  /* 0x00005f000d007a0c */ /* 0x004fe400047a1270 */
[----:B------:R-:W2:Y:S04]  /*613e0*/  LDL.LU R13, [R1+0x1530] ;  /* 0x00153000010d7983 */ /* 0x000ea80000300800 */
[----:B------:R0:W-:Y:S01]  /*613f0*/  @P2 STG.E.U16 [R4.64], R26 ;  /* 0x0000001a04002986 */ /* 0x0001e2000c101506 */
[----:B------:R-:W-:-:S03]  /*61400*/  ISETP.LT.AND P2, PT, R12, c[0x0][0x17c], !P0 ;  /* 0x00005f000c007a0c */ /* 0x000fc60004741270 */
[----:B------:R-:W2:Y:S01]  /*61410*/  LDL.LU R12, [R1+0x1534] ;  /* 0x00153400010c7983 */ /* 0x000ea20000300800 */
[----:B------:R-:W-:Y:S02]  /*61420*/  PRMT R10, R26, 0x7632, R10 ;  /* 0x000076321a0a7816 */ /* 0x000fe4000000000a */
[----:B0-----:R-:W-:-:S03]  /*61430*/  LEA R4, P6, R3, R0, 0x1 ;  /* 0x0000000003047211 */ /* 0x001fc600078c08ff */
[----:B------:R0:W-:Y:S01]  /*61440*/  @P1 STG.E.U16 [R8.64], R10 ;  /* 0x0000000a08001986 */ /* 0x0001e2000c101506 */
[----:B------:R-:W-:Y:S02]  /*61450*/  LEA.HI.X.SX32 R5, R3, R2, 0x1, P6 ;  /* 0x0000000203057211 */ /* 0x000fe400030f0eff */
[----:B----4-:R-:W-:Y:S02]  /*61460*/  ISETP.LT.AND P1, PT, R17, c[0x0][0x17c], !P0 ;  /* 0x00005f0011007a0c */ /* 0x010fe40004721270 */
[----:B------:R-:W4:Y:S04]  /*61470*/  LDL.LU R17, [R1+0x1538] ;  /* 0x0015380001117983 */ /* 0x000f280000300800 */
[----:B-----5:R1:W-:Y:S01]  /*61480*/  @P4 STG.E.U16 [R4.64], R27 ;  /* 0x0000001b04004986 */ /* 0x0203e2000c101506 */
[----:B------:R-:W-:-:S03]  /*61490*/  ISETP.LT.AND P4, PT, R14, c[0x0][0x17c], !P0 ;  /* 0x00005f000e007a0c */ /* 0x000fc60004781270 */
[----:B------:R-:W5:Y:S01]  /*614a0*/  LDL.LU R14, [R1+0x153c] ;  /* 0x00153c00010e7983 */ /* 0x000f620000300800 */
[----:B------:R-:W-:-:S04]  /*614b0*/  IADD3 R6, R3, c[0x0][0x198], RZ ;  /* 0x0000660003067a10 */ /* 0x000fc80007ffe0ff */
[C---:B0-----:R-:W-:Y:S02]  /*614c0*/  LEA R8, P6, R6.reuse, R0, 0x1 ;  /* 0x0000000006087211 */ /* 0x041fe400078c08ff */
[C---:B------:R-:W-:Y:S02]  /*614d0*/  IADD3 R3, R6.reuse, c[0x0][0x198], RZ ;  /* 0x0000660006037a10 */ /* 0x040fe40007ffe0ff */
[----:B------:R-:W-:Y:S02]  /*614e0*/  LEA.HI.X.SX32 R9, R6, R2, 0x1, P6 ;  /* 0x0000000206097211 */ /* 0x000fe400030f0eff */
[----:B------:R-:W-:Y:S02]  /*614f0*/  PRMT R10, R27, 0x7632, R10 ;  /* 0x000076321b0a7816 */ /* 0x000fe4000000000a */
[C---:B-1----:R-:W-:Y:S01]  /*61500*/  LEA R4, P6, R3.reuse, R0, 0x1 ;  /* 0x0000000003047211 */ /* 0x042fe200078c08ff */
[----:B------:R-:W5:Y:S01]  /*61510*/  LDL.LU R27, [R1+0x4c] ;  /* 0x00004c00011b7983 */ /* 0x000f620000300800 */
[----:B------:R-:W-:-:S02]  /*61520*/  IADD3 R6, R3, c[0x0][0x198], RZ ;  /* 0x0000660003067a10 */ /* 0x000fc40007ffe0ff */
[----:B------:R-:W-:Y:S01]  /*61530*/  LEA.HI.X.SX32 R5, R3, R2, 0x1, P6 ;  /* 0x0000000203057211 */ /* 0x000fe200030f0eff */
[----:B------:R0:W-:Y:S04]  /*61540*/  @P3 STG.E.U16 [R8.64], R10 ;  /* 0x0000000a08003986 */ /* 0x0001e8000c101506 */
[----:B---3--:R1:W-:Y:S04]  /*61550*/  @P5 STG.E.U16 [R4.64], R28 ;  /* 0x0000001c04005986 */ /* 0x0083e8000c101506 */
[----:B------:R-:W3:Y:S01]  /*61560*/  LDL.LU R18, [R1+0x1540] ;  /* 0x0015400001127983 */ /* 0x000ee20000300800 */
[----:B0-----:R-:W-:-:S02]  /*61570*/  LEA R8, P6, R6, R0, 0x1 ;  /* 0x0000000006087211 */ /* 0x001fc400078c08ff */
[----:B------:R-:W-:Y:S02]  /*61580*/  PRMT R10, R28, 0x7632, R10 ;  /* 0x000076321c0a7816 */ /* 0x000fe4000000000a */
[----:B------:R-:W-:-:S05]  /*61590*/  LEA.HI.X.SX32 R9, R6, R2, 0x1, P6 ;  /* 0x0000000206097211 */ /* 0x000fca00030f0eff */
[----:B------:R0:W-:Y:S01]  /*615a0*/  @P2 STG.E.U16 [R8.64], R10 ;  /* 0x0000000a08002986 */ /* 0x0001e2000c101506 */
[----:B------:R-:W-:-:S04]  /*615b0*/  IADD3 R3, R6, c[0x0][0x198], RZ ;  /* 0x0000660006037a10 */ /* 0x000fc80007ffe0ff */
[C---:B-1----:R-:W-:Y:S02]  /*615c0*/  LEA R4, P6, R3.reuse, R0, 0x1 ;  /* 0x0000000003047211 */ /* 0x042fe400078c08ff */
[C---:B------:R-:W-:Y:S02]  /*615d0*/  IADD3 R6, R3.reuse, c[0x0][0x198], RZ ;  /* 0x0000660003067a10 */ /* 0x040fe40007ffe0ff */
[----:B------:R-:W-:Y:S02]  /*615e0*/  LEA.HI.X.SX32 R5, R3, R2, 0x1, P6 ;  /* 0x0000000203057211 */ /* 0x000fe400030f0eff */
[----:B0-----:R-:W-:-:S03]  /*615f0*/  LEA R8, P6, R6, R0, 0x1 ;  /* 0x0000000006087211 */ /* 0x001fc600078c08ff */
[----:B------:R0:W-:Y:S01]  /*61600*/  @P1 STG.E.U16 [R4.64], R29 ;  /* 0x0000001d04001986 */ /* 0x0001e2000c101506 */
[C---:B------:R-:W-:Y:S02]  /*61610*/  LEA.HI.X.SX32 R9, R6.reuse, R2, 0x1, P6 ;  /* 0x0000000206097211 */ /* 0x040fe400030f0eff */
[----:B0-----:R-:W-:Y:S02]  /*61620*/  IADD3 R5, R6, c[0x0][0x198], RZ ;  /* 0x0000660006057a10 */ /* 0x001fe40007ffe0ff */
[----:B------:R-:W-:-:S05]  /*61630*/  PRMT R6, R29, 0x7632, R6 ;  /* 0x000076321d067816 */ /* 0x000fca0000000006 */
[----:B------:R0:W-:Y:S01]  /*61640*/  @P4 STG.E.U16 [R8.64], R6 ;  /* 0x0000000608004986 */ /* 0x0001e2000c101506 */
[----:B--2---:R-:W-:-:S03]  /*61650*/  ISETP.LT.AND P5, PT, R13, c[0x0][0x17c], !P0 ;  /* 0x00005f000d007a0c */ /* 0x004fc600047a1270 */
[----:B------:R-:W2:Y:S04]  /*61660*/  LDL.LU R13, [R1+0x1544] ;  /* 0x00154400010d7983 */ /* 0x000ea80000300800 */
[----:B------:R-:W2:Y:S01]  /*61670*/  LDL.LU R28, [R1+0x3c] ;  /* 0x00003c00011c7983 */ /* 0x000ea20000300800 */
[----:B------:R-:W-:-:S03]  /*61680*/  ISETP.LT.AND P2, PT, R12, c[0x0][0x17c], !P0 ;  /* 0x00005f000c007a0c */ /* 0x000fc60004741270 */
[----:B------:R-:W2:Y:S04]  /*61690*/  LDL.LU R12, [R1+0x1548] ;  /* 0x00154800010c7983 */ /* 0x000ea80000300800 */
[----:B------:R-:W2:Y:S01]  /*616a0*/  LDL.LU R29, [R1+0x1808] ;  /* 0x00180800011d7983 */ /* 0x000ea20000300800 */
[----:B----4-:R-:W-:-:S03]  /*616b0*/  ISETP.LT.AND P1, PT, R17, c[0x0][0x17c], !P0 ;  /* 0x00005f0011007a0c */ /* 0x010fc60004721270 */
[----:B------:R-:W4:Y:S01]  /*616c0*/  LDL.LU R17, [R1+0x154c] ;  /* 0x00154c0001117983 */ /* 0x000f220000300800 */
[----:B-----5:R-:W-:-:S03]  /*616d0*/  ISETP.LT.AND P4, PT, R14, c[0x0][0x17c], !P0 ;  /* 0x00005f000e007a0c */ /* 0x020fc60004781270 */
[----:B------:R-:W5:Y:S01]  /*616e0*/  LDL.LU R14, [R1+0x1550] ;  /* 0x00155000010e7983 */ /* 0x000f620000300800 */
[----:B------:R-:W-:Y:S02]  /*616f0*/  ISETP.LT.AND P3, PT, R20, c[0x0][0x17c], !P0 ;  /* 0x00005f0014007a0c */ /* 0x000fe40004761270 */
[C---:B------:R-:W-:Y:S02]  /*61700*/  LEA R4, P6, R5.reuse, R0, 0x1 ;  /* 0x0000000005047211 */ /* 0x040fe400078c08ff */
[C---:B------:R-:W-:Y:S02]  /*61710*/  IADD3 R3, R5.reuse, c[0x0][0x198], RZ ;  /* 0x0000660005037a10 */ /* 0x040fe40007ffe0ff */
[----:B------:R-:W-:Y:S02]  /*61720*/  LEA.HI.X.SX32 R5, R5, R2, 0x1, P6 ;  /* 0x0000000205057211 */ /* 0x000fe400030f0eff */
[C---:B0-----:R-:W-:Y:S02]  /*61730*/  LEA R8, P6, R3.reuse, R0, 0x1 ;  /* 0x0000000003087211 */ /* 0x041fe400078c08ff */
[----:B------:R-:W-:-:S02]  /*61740*/  IADD3 R10, R3, c[0x0][0x198], RZ ;  /* 0x00006600030a7a10 */ /* 0x000fc40007ffe0ff */
[----:B------:R-:W-:Y:S01]  /*61750*/  LEA.HI.X.SX32 R9, R3, R2, 0x1, P6 ;  /* 0x0000000203097211 */ /* 0x000fe200030f0eff */
[----:B------:R0:W-:Y:S01]  /*61760*/  @P3 STG.E.U16 [R4.64], R27 ;  /* 0x0000001b04003986 */ /* 0x0001e2000c101506 */
[----:B------:R-:W-:Y:S02]  /*61770*/  PRMT R6, R27, 0x7632, R6 ;  /* 0x000076321b067816 */ /* 0x000fe40000000006 */
[----:B0-----:R-:W-:-:S03]  /*61780*/  LEA R4, P6, R10, R0, 0x1 ;  /* 0x000000000a047211 */ /* 0x001fc600078c08ff */
[----:B------:R0:W-:Y:S01]  /*61790*/  @P5 STG.E.U16 [R8.64], R6 ;  /* 0x0000000608005986 */ /* 0x0001e2000c101506 */
[----:B------:R-:W-:Y:S02]  /*617a0*/  LEA.HI.X.SX32 R5, R10, R2, 0x1, P6 ;  /* 0x000000020a057211 */ /* 0x000fe400030f0eff */
[----:B---3--:R-:W-:Y:S02]  /*617b0*/  ISETP.LT.AND P3, PT, R18, c[0x0][0x17c], !P0 ;  /* 0x00005f0012007a0c */ /* 0x008fe40004761270 */
[----:B------:R-:W3:Y:S01]  /*617c0*/  LDL.LU R18, [R1+0x1554] ;  /* 0x0015540001127983 */ /* 0x000ee20000300800 */
[----:B------:R-:W-:-:S04]  /*617d0*/  IADD3 R3, R10, c[0x0][0x198], RZ ;  /* 0x000066000a037a10 */ /* 0x000fc80007ffe0ff */
[C---:B0-----:R-:W-:Y:S02]  /*617e0*/  LEA R8, P6, R3.reuse, R0, 0x1 ;  /* 0x0000000003087211 */ /* 0x041fe400078c08ff */
[C---:B------:R-:W-:Y:S02]  /*617f0*/  IADD3 R10, R3.reuse, c[0x0][0x198], RZ ;  /* 0x00006600030a7a10 */ /* 0x040fe40007ffe0ff */
[----:B------:R-:W-:Y:S02]  /*61800*/  LEA.HI.X.SX32 R9, R3, R2, 0x1, P6 ;  /* 0x0000000203097211 */ /* 0x000fe400030f0eff */
[----:B--2---:R-:W-:Y:S02]  /*61810*/  ISETP.LT.AND P5, PT, R13, c[0x0][0x17c], !P0 ;  /* 0x00005f000d007a0c */ /* 0x004fe400047a1270 */
[----:B------:R-:W2:Y:S04]  /*61820*/  LDL.LU R13, [R1+0x1558] ;  /* 0x00155800010d7983 */ /* 0x000ea80000300800 */
[----:B------:R0:W-:Y:S01]  /*61830*/  @P2 STG.E.U16 [R4.64], R28 ;  /* 0x0000001c04002986 */ /* 0x0001e2000c101506 */
[----:B------:R-:W-:-:S03]  /*61840*/  ISETP.LT.AND P2, PT, R12, c[0x0][0x17c], !P0 ;  /* 0x00005f000c007a0c */ /* 0x000fc60004741270 */
[----:B------:R-:W2:Y:S01]  /*61850*/  LDL.LU R12, [R1+0x155c] ;  /* 0x00155c00010c7983 */ /* 0x000ea20000300800 */
[----:B------:R-:W-:-:S03]  /*61860*/  PRMT R6, R28, 0x7632, R6 ;  /* 0x000076321c067816 */ /* 0x000fc60000000006 */
[----:B------:R-:W2:Y:S01]  /*61870*/  LDL.LU R27, [R1+0x7c] ;  /* 0x00007c00011b7983 */ /* 0x000ea20000300800 */
[----:B0-----:R-:W-:-:S03]  /*61880*/  LEA R4, P6, R10, R0, 0x1 ;  /* 0x000000000a047211 */ /* 0x001fc600078c08ff */
[----:B------:R0:W-:Y:S01]  /*61890*/  @P1 STG.E.U16 [R8.64], R6 ;  /* 0x0000000608001986 */ /* 0x0001e2000c101506 */
[----:B------:R-:W-:Y:S02]  /*618a0*/  LEA.HI.X.SX32 R5, R10, R2, 0x1, P6 ;  /* 0x000000020a057211 */ /* 0x000fe400030f0eff */
[----:B----4-:R-:W-:Y:S02]  /*618b0*/  ISETP.LT.AND P1, PT, R17, c[0x0][0x17c], !P0 ;  /* 0x00005f0011007a0c */ /* 0x010fe40004721270 */
[----:B------:R-:W4:Y:S04]  /*618c0*/  LDL.LU R17, [R1+0x1560] ;  /* 0x0015600001117983 */ /* 0x000f280000300800 */
[----:B------:R1:W-:Y:S01]  /*618d0*/  @P4 STG.E.U16 [R4.64], R29 ;  /* 0x0000001d04004986 */ /* 0x0003e2000c101506 */
[----:B0-----:R-:W-:-:S02]  /*618e0*/  PRMT R6, R29, 0x7632, R6 ;  /* 0x000076321d067816 */ /* 0x001fc40000000006 */
[----:B-----5:R-:W-:Y:S01]  /*618f0*/  ISETP.LT.AND P4, PT, R14, c[0x0][0x17c], !P0 ;  /* 0x00005f000e007a0c */ /* 0x020fe20004781270 */
[----:B-1----:R-:W5:Y:S04]  /*61900*/  LDL.LU R29, [R1+0x1804] ;  /* 0x00180400011d7983 */ /* 0x002f680000300800 */
[----:B------:R-:W5:Y:S01]  /*61910*/  LDL.LU R14, [R1+0x1564] ;  /* 0x00156400010e7983 */ /* 0x000f620000300800 */
[----:B------:R-:W-:-:S03]  /*61920*/  IADD3 R3, R10, c[0x0][0x198], RZ ;  /* 0x000066000a037a10 */ /* 0x000fc60007ffe0ff */
[----:B------:R-:W5:Y:S01]  /*61930*/  LDL.LU R28, [R1+0x2c] ;  /* 0x00002c00011c7983 */ /* 0x000f620000300800 */
[C---:B------:R-:W-:Y:S02]  /*61940*/  LEA R8, P6, R3.reuse, R0, 0x1 ;  /* 0x0000000003087211 */ /* 0x040fe400078c08ff */
[C---:B------:R-:W-:Y:S02]  /*61950*/  IADD3 R10, R3.reuse, c[0x0][0x198], RZ ;  /* 0x00006600030a7a10 */ /* 0x040fe40007ffe0ff */
[----:B------:R-:W-:Y:S02]  /*61960*/  LEA.HI.X.SX32 R9, R3, R2, 0x1, P6 ;  /* 0x0000000203097211 */ /* 0x000fe400030f0eff */
[C---:B------:R-:W-:Y:S02]  /*61970*/  LEA R4, P6, R10.reuse, R0, 0x1 ;  /* 0x000000000a047211 */ /* 0x040fe400078c08ff */
[C---:B------:R-:W-:Y:S01]  /*61980*/  IADD3 R3, R10.reuse, c[0x0][0x198], RZ ;  /* 0x000066000a037a10 */ /* 0x040fe20007ffe0ff */
[----:B------:R0:W-:Y:S01]  /*61990*/  @P3 STG.E.U16 [R8.64], R6 ;  /* 0x0000000608003986 */ /* 0x0001e2000c101506 */
[----:B------:R-:W-:-:S02]  /*619a0*/  LEA.HI.X.SX32 R5, R10, R2, 0x1, P6 ;  /* 0x000000020a057211 */ /* 0x000fc400030f0eff */
[----:B0-----:R-:W-:Y:S02]  /*619b0*/  LEA R8, P6, R3, R0, 0x1 ;  /* 0x0000000003087211 */ /* 0x001fe400078c08ff */
[----:B------:R-:W-:Y:S02]  /*619c0*/  PRMT R6, R11, 0x7632, R6 ;  /* 0x000076320b067816 */ /* 0x000fe40000000006 */
[----:B------:R-:W-:Y:S01]  /*619d0*/  LEA.HI.X.SX32 R9, R3, R2, 0x1, P6 ;  /* 0x0000000203097211 */ /* 0x000fe200030f0eff */
[----:B------:R0:W-:Y:S01]  /*619e0*/  @P5 STG.E.U16 [R4.64], R11 ;  /* 0x0000000b04005986 */ /* 0x0001e2000c101506 */
[----:B---3--:R-:W-:-:S03]  /*619f0*/  ISETP.LT.AND P3, PT, R18, c[0x0][0x17c], !P0 ;  /* 0x00005f0012007a0c */ /* 0x008fc60004761270 */
[----:B------:R-:W3:Y:S04]  /*61a00*/  LDL.LU R18, [R1+0x1568] ;  /* 0x0015680001127983 */ /* 0x000ee80000300800 */
[----:B------:R1:W-:Y:S01]  /*61a10*/  @P2 STG.E.U16 [R8.64], R6 ;  /* 0x0000000608002986 */ /* 0x0003e2000c101506 */
[----:B------:R-:W-:-:S04]  /*61a20*/  IADD3 R10, R3, c[0x0][0x198], RZ ;  /* 0x00006600030a7a10 */ /* 0x000fc80007ffe0ff */
[C---:B0-----:R-:W-:Y:S02]  /*61a30*/  LEA R4, P6, R10.reuse, R0, 0x1 ;  /* 0x000000000a047211 */ /* 0x041fe400078c08ff */
[C---:B------:R-:W-:Y:S02]  /*61a40*/  IADD3 R3, R10.reuse, c[0x0][0x198], RZ ;  /* 0x000066000a037a10 */ /* 0x040fe40007ffe0ff */
[----:B------:R-:W-:Y:S02]  /*61a50*/  LEA.HI.X.SX32 R5, R10, R2, 0x1, P6 ;  /* 0x000000020a057211 */ /* 0x000fe400030f0eff */
[----:B-1----:R-:W-:-:S04]  /*61a60*/  LEA R8, P6, R3, R0, 0x1 ;  /* 0x0000000003087211 */ /* 0x002fc800078c08ff */
[----:B------:R-:W-:Y:S02]  /*61a70*/  LEA.HI.X.SX32 R9, R3, R2, 0x1, P6 ;  /* 0x0000000203097211 */ /* 0x000fe400030f0eff */
[----:B--2---:R-:W-:Y:S02]  /*61a80*/  ISETP.LT.AND P5, PT, R13, c[0x0][0x17c], !P0 ;  /* 0x00005f000d007a0c */ /* 0x004fe400047a1270 */
[----:B------:R-:W2:Y:S01]  /*61a90*/  LDL.LU R13, [R1+0x156c] ;  /* 0x00156c00010d7983 */ /* 0x000ea20000300800 */
[----:B------:R-:W-:-:S03]  /*61aa0*/  ISETP.LT.AND P2, PT, R12, c[0x0][0x17c], !P0 ;  /* 0x00005f000c007a0c */ /* 0x000fc60004741270 */
[----:B------:R-:W2:Y:S01]  /*61ab0*/  LDL.LU R12, [R1+0x1570] ;  /* 0x00157000010c7983 */ /* 0x000ea20000300800 */
[----:B------:R-:W-:-:S03]  /*61ac0*/  PRMT R6, R27, 0x7632, R6 ;  /* 0x000076321b067816 */ /* 0x000fc60000000006 */
[----:B------:R0:W-:Y:S04]  /*61ad0*/  @P1 STG.E.U16 [R4.64], R27 ;  /* 0x0000001b04001986 */ /* 0x0001e8000c101506 */
[----:B------:R1:W-:Y:S01]  /*61ae0*/  @P4 STG.E.U16 [R8.64], R6 ;  /* 0x0000000608004986 */ /* 0x0003e2000c101506 */
[----:B----4-:R-:W-:-:S03]  /*61af0*/  ISETP.LT.AND P1, PT, R17, c[0x0][0x17c], !P0 ;  /* 0x00005f0011007a0c */ /* 0x010fc60004721270 */
[----:B------:R-:W4:Y:S01]  /*61b00*/  LDL.LU R17, [R1+0x1574] ;  /* 0x0015740001117983 */ /* 0x000f220000300800 */
[----:B-----5:R-:W-:-:S03]  /*61b10*/  ISETP.LT.AND P4, PT, R14, c[0x0][0x17c], !P0 ;  /* 0x00005f000e007a0c */ /* 0x020fc60004781270 */
[----:B------:R-:W5:Y:S04]  /*61b20*/  LDL.LU R14, [R1+0x1578] ;  /* 0x00157800010e7983 */ /* 0x000f680000300800 */
[----:B------:R-:W5:Y:S01]  /*61b30*/  LDL.LU R11, [R1+0x157c] ;  /* 0x00157c00010b7983 */ /* 0x000f620000300800 */
[----:B------:R-:W-:-:S04]  /*61b40*/  IADD3 R10, R3, c[0x0][0x198], RZ ;  /* 0x00006600030a7a10 */ /* 0x000fc80007ffe0ff */
[C---:B0-----:R-:W-:Y:S02]  /*61b50*/  LEA R4, P6, R10.reuse, R0, 0x1 ;  /* 0x000000000a047211 */ /* 0x041fe400078c08ff */
[C---:B------:R-:W-:Y:S02]  /*61b60*/  IADD3 R3, R10.reuse, c[0x0][0x198], RZ ;  /* 0x000066000a037a10 */ /* 0x040fe40007ffe0ff */
[----:B------:R-:W-:Y:S02]  /*61b70*/  LEA.HI.X.SX32 R5, R10, R2, 0x1, P6 ;  /* 0x000000020a057211 */ /* 0x000fe400030f0eff */
[C---:B-1----:R-:W-:Y:S02]  /*61b80*/  LEA R8, P6, R3.reuse, R0, 0x1 ;  /* 0x0000000003087211 */ /* 0x042fe400078c08ff */
[C---:B------:R-:W-:Y:S01]  /*61b90*/  IADD3 R10, R3.reuse, c[0x0][0x198], RZ ;  /* 0x00006600030a7a10 */ /* 0x040fe20007ffe0ff */
[----:B------:R0:W-:Y:S01]  /*61ba0*/  @P3 STG.E.U16 [R4.64], R28 ;  /* 0x0000001c04003986 */ /* 0x0001e2000c101506 */
[----:B------:R-:W-:-:S02]  /*61bb0*/  LEA.HI.X.SX32 R9, R3, R2, 0x1, P6 ;  /* 0x0000000203097211 */ /* 0x000fc400030f0eff */
[----:B------:R-:W-:Y:S02]  /*61bc0*/  PRMT R6, R28, 0x7632, R6 ;  /* 0x000076321c067816 */ /* 0x000fe40000000006 */
[C---:B0-----:R-:W-:Y:S01]  /*61bd0*/  LEA R4, P6, R10.reuse, R0, 0x1 ;  /* 0x000000000a047211 */ /* 0x041fe200078c08ff */
[----:B------:R-:W5:Y:S03]  /*61be0*/  LDL.LU R28, [R1+0x6c] ;  /* 0x00006c00011c7983 */ /* 0x000f660000300800 */
[C---:B------:R-:W-:Y:S01]  /*61bf0*/  LEA.HI.X.SX32 R5, R10.reuse, R2, 0x1, P6 ;  /* 0x000000020a057211 */ /* 0x040fe200030f0eff */
[----:B------:R0:W-:Y:S04]  /*61c00*/  @P5 STG.E.U16 [R8.64], R6 ;  /* 0x0000000608005986 */ /* 0x0001e8000c101506 */
[----:B------:R1:W-:Y:S01]  /*61c10*/  @P2 STG.E.U16 [R4.64], R23 ;  /* 0x0000001704002986 */ /* 0x0003e2000c101506 */
[----:B------:R-:W-:-:S04]  /*61c20*/  IADD3 R3, R10, c[0x0][0x198], RZ ;  /* 0x000066000a037a10 */ /* 0x000fc80007ffe0ff */
[C---:B------:R-:W-:Y:S02]  /*61c30*/  IADD3 R10, R3.reuse, c[0x0][0x198], RZ ;  /* 0x00006600030a7a10 */ /* 0x040fe40007ffe0ff */
[----:B0-----:R-:W-:Y:S02]  /*61c40*/  LEA R8, P6, R3, R0, 0x1 ;  /* 0x0000000003087211 */ /* 0x001fe400078c08ff */
[----:B------:R-:W-:Y:S02]  /*61c50*/  PRMT R6, R23, 0x7632, R6 ;  /* 0x0000763217067816 */ /* 0x000fe40000000006 */
[----:B------:R-:W-:Y:S02]  /*61c60*/  LEA.HI.X.SX32 R9, R3, R2, 0x1, P6 ;  /* 0x0000000203097211 */ /* 0x000fe400030f0eff */
[----:B-1----:R-:W-:Y:S02]  /*61c70*/  LEA R4, P6, R10, R0, 0x1 ;  /* 0x000000000a047211 */ /* 0x002fe400078c08ff */
[----:B---3--:R-:W-:-:S02]  /*61c80*/  ISETP.LT.AND P3, PT, R18, c[0x0][0x17c], !P0 ;  /* 0x00005f0012007a0c */ /* 0x008fc40004761270 */
[C---:B------:R-:W-:Y:S01]  /*61c90*/  IADD3 R3, R10.reuse, c[0x0][0x198], RZ ;  /* 0x000066000a037a10 */ /* 0x040fe20007ffe0ff */
[----:B------:R0:W-:Y:S01]  /*61ca0*/  @P1 STG.E.U16 [R8.64], R6 ;  /* 0x0000000608001986 */ /* 0x0001e2000c101506 */
[----:B------:R-:W-:Y:S02]  /*61cb0*/  LEA.HI.X.SX32 R5, R10, R2, 0x1, P6 ;  /* 0x000000020a057211 */ /* 0x000fe400030f0eff */
[----:B0-----:R-:W-:Y:S02]  /*61cc0*/  LEA R8, P6, R3, R0, 0x1 ;  /* 0x0000000003087211 */ /* 0x001fe400078c08ff */
[----:B------:R-:W-:Y:S02]  /*61cd0*/  PRMT R6, R15, 0x7632, R6 ;  /* 0x000076320f067816 */ /* 0x000fe40000000006 */
[----:B------:R-:W-:Y:S01]  /*61ce0*/  LEA.HI.X.SX32 R9, R3, R2, 0x1, P6 ;  /* 0x0000000203097211 */ /* 0x000fe200030f0eff */
[----:B------:R0:W-:Y:S04]  /*61cf0*/  @P4 STG.E.U16 [R4.64], R15 ;  /* 0x0000000f04004986 */ /* 0x0001e8000c101506 */
[----:B------:R1:W-:Y:S01]  /*61d00*/  @P3 STG.E.U16 [R8.64], R6 ;  /* 0x0000000608003986 */ /* 0x0003e2000c101506 */
[----:B--2---:R-:W-:-:S03]  /*61d10*/  ISETP.LT.AND P5, PT, R13, c[0x0][0x17c], !P0 ;  /* 0x00005f000d007a0c */ /* 0x004fc600047a1270 */
[----:B------:R-:W2:Y:S01]  /*61d20*/  LDL.LU R13, [R1+0x1580] ;  /* 0x00158000010d7983 */ /* 0x000ea20000300800 */
[----:B------:R-:W-:-:S03]  /*61d30*/  ISETP.LT.AND P2, PT, R12, c[0x0][0x17c], !P0 ;  /* 0x00005f000c007a0c */ /* 0x000fc60004741270 */
[----:B------:R-:W3:Y:S01]  /*61d40*/  LDL.LU R12, [R1+0x1584] ;  /* 0x00158400010c7983 */ /* 0x000ee20000300800 */
[----:B----4-:R-:W-:-:S03]  /*61d50*/  ISETP.LT.AND P1, PT, R17, c[0x0][0x17c], !P0 ;  /* 0x00005f0011007a0c */ /* 0x010fc60004721270 */
[----:B------:R-:W4:Y:S01]  /*61d60*/  LDL.LU R17, [R1+0x1588] ;  /* 0x0015880001117983 */ /* 0x000f220000300800 */
[----:B-----5:R-:W-:-:S03]  /*61d70*/  ISETP.LT.AND P4, PT, R14, c[0x0][0x17c], !P0 ;  /* 0x00005f000e007a0c */ /* 0x020fc60004781270 */
[----:B------:R-:W5:Y:S01]  /*61d80*/  LDL.LU R14, [R1+0x158c] ;  /* 0x00158c00010e7983 */ /* 0x000f620000300800 */
[----:B------:R-:W-:-:S03]  /*61d90*/  ISETP.LT.AND P3, PT, R11, c[0x0][0x17c], !P0 ;  /* 0x00005f000b007a0c */ /* 0x000fc60004761270 */
[----:B------:R-:W4:Y:S01]  /*61da0*/  LDL.LU R11, [R1+0x1594] ;  /* 0x00159400010b7983 */ /* 0x000f220000300800 */
[----:B------:R-:W-:-:S04]  /*61db0*/  IADD3 R10, R3, c[0x0][0x198], RZ ;  /* 0x00006600030a7a10 */ /* 0x000fc80007ffe0ff */
[C---:B0-----:R-:W-:Y:S02]  /*61dc0*/  LEA R4, P6, R10.reuse, R0, 0x1 ;  /* 0x000000000a047211 */ /* 0x041fe400078c08ff */
[C---:B------:R-:W-:Y:S02]  /*61dd0*/  IADD3 R3, R10.reuse, c[0x0][0x198], RZ ;  /* 0x000066000a037a10 */ /* 0x040fe40007ffe0ff */
[----:B------:R-:W-:Y:S02]  /*61de0*/  LEA.HI.X.SX32 R5, R10, R2, 0x1, P6 ;  /* 0x000000020a057211 */ /* 0x000fe400030f0eff */
[C---:B-1----:R-:W-:Y:S02]  /*61df0*/  LEA R8, P6, R3.reuse, R0, 0x1 ;  /* 0x0000000003087211 */ /* 0x042fe400078c08ff */
[C---:B------:R-:W-:Y:S02]  /*61e00*/  IADD3 R10, R3.reuse, c[0x0][0x198], RZ ;  /* 0x00006600030a7a10 */ /* 0x040fe40007ffe0ff */
[----:B------:R-:W-:Y:S01]  /*61e10*/  LEA.HI.X.SX32 R9, R3, R2, 0x1, P6 ;  /* 0x0000000203097211 */ /* 0x000fe200030f0eff */
[----:B------:R0:W-:Y:S01]  /*61e20*/  @P5 STG.E.U16 [R4.64], R28 ;  /* 0x0000001c04005986 */ /* 0x0001e2000c101506 */
[----:B------:R-:W-:-:S05]  /*61e30*/  PRMT R6, R28, 0x7632, R6 ;  /* 0x000076321c067816 */ /* 0x000fca0000000006 */
[----:B------:R1:W-:Y:S01]  /*61e40*/  @P2 STG.E.U16 [R8.64], R6 ;  /* 0x0000000608002986 */ /* 0x0003e2000c101506 */
[----:B0-----:R-:W-:-:S04]  /*61e50*/  LEA R4, P6, R10, R0, 0x1 ;  /* 0x000000000a047211 */ /* 0x001fc800078c08ff */
[----:B------:R-:W-:Y:S02]  /*61e60*/  LEA.HI.X.SX32 R5, R10, R2, 0x1, P6 ;  /* 0x000000020a057211 */ /* 0x000fe400030f0eff */
[----:B-1----:R-:W-:-:S03]  /*61e70*/  PRMT R6, R29, 0x7632, R6 ;  /* 0x000076321d067816 */ /* 0x002fc60000000006 */
[----:B------:R0:W-:Y:S01]  /*61e80*/  @P1 STG.E.U16 [R4.64], R29 ;  /* 0x0000001d04001986 */ /* 0x0001e2000c101506 */
[----:B------:R-:W-:-:S04]  /*61e90*/  IADD3 R3, R10, c[0x0][0x198], RZ ;  /* 0x000066000a037a10 */ /* 0x000fc80007ffe0ff */
[C---:B------:R-:W-:Y:S02]  /*61ea0*/  LEA R8, P6, R3.reuse, R0, 0x1 ;  /* 0x0000000003087211 */ /* 0x040fe400078c08ff */
[C---:B------:R-:W-:Y:S02]  /*61eb0*/  IADD3 R10, R3.reuse, c[0x0][0x198], RZ ;  /* 0x00006600030a7a10 */ /* 0x040fe40007ffe0ff */
[----:B------:R-:W-:Y:S02]  /*61ec0*/  LEA.HI.X.SX32 R9, R3, R2, 0x1, P6 ;  /* 0x0000000203097211 */ /* 0x000fe400030f0eff */
[----:B0-----:R-:W-:-:S04]  /*61ed0*/  LEA R4, P6, R10, R0, 0x1 ;  /* 0x000000000a047211 */ /* 0x001fc800078c08ff */
[----:B------:R-:W-:Y:S01]  /*61ee0*/  LEA.HI.X.SX32 R5, R10, R2, 0x1, P6 ;  /* 0x000000020a057211 */ /* 0x000fe200030f0eff */
[----:B------:R0:W-:Y:S04]  /*61ef0*/  @P4 STG.E.U16 [R8.64], R6 ;  /* 0x0000000608004986 */ /* 0x0001e8000c101506 */
[----:B------:R1:W-:Y:S01]  /*61f00*/  @P3 STG.E.U16 [R4.64], R7 ;  /* 0x0000000704003986 */ /* 0x0003e2000c101506 */
[----:B--2---:R-:W-:-:S03]  /*61f10*/  ISETP.LT.AND P5, PT, R13, c[0x0][0x17c], !P0 ;  /* 0x00005f000d007a0c */ /* 0x004fc600047a1270 */
[----:B------:R-:W2:Y:S01]  /*61f20*/  LDL.LU R13, [R1+0x1598] ;  /* 0x00159800010d7983 */ /* 0x000ea20000300800 */
[----:B---3--:R-:W-:-:S03]  /*61f30*/  ISETP.LT.AND P2, PT, R12, c[0x0][0x17c], !P0 ;  /* 0x00005f000c007a0c */ /* 0x008fc60004741270 */
[----:B------:R-:W3:Y:S04]  /*61f40*/  LDL.LU R12, [R1+0x15a0] ;  /* 0x0015a000010c7983 */ /* 0x000ee80000300800 */
[----:B------:R-:W3:Y:S04]  /*61f50*/  LDL.LU R29, [R1+0x1800] ;  /* 0x00180000011d7983 */ /* 0x000ee80000300800 */
[----:B------:R-:W3:Y:S04]  /*61f60*/  LDL.LU R15, [R1+0x15a4] ;  /* 0x0015a400010f7983 */ /* 0x000ee80000300800 */
[----:B------:R-:W3:Y:S01]  /*61f70*/  LDL.LU R28, [R1+0x5c] ;  /* 0x00005c00011c7983 */ /* 0x000ee20000300800 */
[----:B-----5:R-:W-:-:S03]  /*61f80*/  ISETP.LT.AND P4, PT, R14, c[0x0][0x17c], !P0 ;  /* 0x00005f000e007a0c */ /* 0x020fc60004781270 */
[----:B------:R-:W5:Y:S01]  /*61f90*/  LDL.LU R14, [R1+0x159c] ;  /* 0x00159c00010e7983 */ /* 0x000f620000300800 */
[----:B----4-:R-:W-:-:S03]  /*61fa0*/  ISETP.LT.AND P3, PT, R11, c[0x0][0x17c], !P0 ;  /* 0x00005f000b007a0c */ /* 0x010fc60004761270 */
[----:B------:R-:W4:Y:S01]  /*61fb0*/  LDL.LU R11, [R1+0x1590] ;  /* 0x00159000010b7983 */ /* 0x000f220000300800 */
[----:B------:R-:W-:Y:S02]  /*61fc0*/  IADD3 R3, R10, c[0x0][0x198], RZ ;  /* 0x000066000a037a10 */ /* 0x000fe40007ffe0ff */
[----:B0-----:R-:W-:Y:S01]  /*61fd0*/  PRMT R6, R7, 0x7632, R6 ;  /* 0x0000763207067816 */ /* 0x001fe20000000006 */
[----:B------:R-:W5:Y:S01]  /*61fe0*/  LDL.LU R27, [R1+0x8c] ;  /* 0x00008c00011b7983 */ /* 0x000f620000300800 */
[C---:B------:R-:W-:Y:S02]  /*61ff0*/  LEA R8, P6, R3.reuse, R0, 0x1 ;  /* 0x0000000003087211 */ /* 0x040fe400078c08ff */
[C---:B------:R-:W-:Y:S02]  /*62000*/  IADD3 R10, R3.reuse, c[0x0][0x198], RZ ;  /* 0x00006600030a7a10 */ /* 0x040fe40007ffe0ff */
[----:B------:R-:W-:Y:S02]  /*62010*/  LEA.HI.X.SX32 R9, R3, R2, 0x1, P6 ;  /* 0x0000000203097211 */ /* 0x000fe400030f0eff */
[----:B-1----:R-:W-:-:S04]  /*62020*/  LEA R4, P6, R10, R0, 0x1 ;  /* 0x000000000a047211 */ /* 0x002fc800078c08ff */
[----:B------:R-:W-:Y:S01]  /*62030*/  LEA.HI.X.SX32 R5, R10, R2, 0x1, P6 ;  /* 0x000000020a057211 */ /* 0x000fe200030f0eff */
[----:B------:R0:W-:Y:S01]  /*62040*/  @P5 STG.E.U16 [R8.64], R6 ;  /* 0x0000000608005986 */ /* 0x0001e2000c101506 */
[----:B------:R-:W-:-:S03]  /*62050*/  ISETP.LT.AND P1, PT, R17, c[0x0][0x17c], !P0 ;  /* 0x00005f0011007a0c */ /* 0x000fc60004721270 */
[----:B------:R1:W-:Y:S01]  /*62060*/  @P2 STG.E.U16 [R4.64], R19 ;  /* 0x0000001304002986 */ /* 0x0003e2000c101506 */
[----:B0-----:R-:W-:Y:S02]  /*62070*/  PRMT R8, R19, 0x7632, R8 ;  /* 0x0000763213087816 */ /* 0x001fe40000000008 */
[----:B------:R-:W-:-:S04]  /*62080*/  IADD3 R3, R10, c[0x0][0x198], RZ ;  /* 0x000066000a037a10 */ /* 0x000fc80007ffe0ff */
[C---:B------:R-:W-:Y:S02]  /*62090*/  LEA R6, P6, R3.reuse, R0, 0x1 ;  /* 0x0000000003067211 */ /* 0x040fe400078c08ff */
[C---:B------:R-:W-:Y:S02]  /*620a0*/  IADD3 R9, R3.reuse, c[0x0][0x198], RZ ;  /* 0x0000660003097a10 */ /* 0x040fe40007ffe0ff */
[----:B------:R-:W-:Y:S02]  /*620b0*/  LEA.HI.X.SX32 R7, R3, R2, 0x1, P6 ;  /* 0x0000000203077211 */ /* 0x000fe400030f0eff */
[C---:B-1----:R-:W-:Y:S02]  /*620c0*/  LEA R4, P6, R9.reuse, R0, 0x1 ;  /* 0x0000000009047211 */ /* 0x042fe400078c08ff */
[C---:B------:R-:W-:Y:S01]  /*620d0*/  IADD3 R3, R9.reuse, c[0x0][0x198], RZ ;  /* 0x0000660009037a10 */ /* 0x040fe20007ffe0ff */
[----:B------:R0:W-:Y:S01]  /*620e0*/  @P1 STG.E.U16 [R6.64], R8 ;  /* 0x0000000806001986 */ /* 0x0001e2000c101506 */
[----:B------:R-:W-:-:S02]  /*620f0*/  LEA.HI.X.SX32 R5, R9, R2, 0x1, P6 ;  /* 0x0000000209057211 */ /* 0x000fc400030f0eff */
[----:B0-----:R-:W-:-:S04]  /*62100*/  LEA R6, P6, R3, R0, 0x1 ;  /* 0x0000000003067211 */ /* 0x001fc800078c08ff */
[----:B------:R-:W-:Y:S02]  /*62110*/  LEA.HI.X.SX32 R7, R3, R2, 0x1, P6 ;  /* 0x0000000203077211 */ /* 0x000fe400030f0eff */
[----:B--2---:R-:W-:Y:S02]  /*62120*/  ISETP.LT.AND P5, PT, R13, c[0x0][0x17c], !P0 ;  /* 0x00005f000d007a0c */ /* 0x004fe400047a1270 */
[----:B------:R-:W2:Y:S04]  /*62130*/  LDL.LU R13, [R1+0x15a8] ;  /* 0x0015a800010d7983 */ /* 0x000ea80000300800 */
[----:B------:R-:W-:Y:S01]  /*62140*/  STL [R1+0x17ec], R16 ;  /* 0x0017ec1001007387 */ /* 0x000fe20000100800 */
[----:B---3--:R-:W-:-:S03]  /*62150*/  ISETP.LT.AND P2, PT, R12, c[0x0][0x17c], !P0 ;  /* 0x00005f000c007a0c */ /* 0x008fc60004741270 */
[----:B------:R-:W3:Y:S04]  /*62160*/  LDL.LU R12, [R1+0x15ac] ;  /* 0x0015ac00010c7983 */ /* 0x000ee80000300800 */
[----:B------:R-:W0:Y:S04]  /*62170*/  LDS.128 R16, [R29] ;  /* 0x000000001d107984 */ /* 0x000e280000000c00 */
[----:B------:R-:W3:Y:S01]  /*62180*/  LDL.LU R26, [R1+0x9c] ;  /* 0x00009c00011a7983 */ /* 0x000ee20000300800 */
[----:B------:R-:W-:-:S03]  /*62190*/  PRMT R8, R28, 0x7632, R8 ;  /* 0x000076321c087816 */ /* 0x000fc60000000008 */
[----:B------:R1:W-:Y:S04]  /*621a0*/  @P4 STG.E.U16 [R4.64], R28 ;  /* 0x0000001c04004986 */ /* 0x0003e8000c101506 */
[----:B------:R0:W-:Y:S04]  /*621b0*/  @P3 STG.E.U16 [R6.64], R8 ;  /* 0x0000000806003986 */ /* 0x0001e8000c101506 */
[----:B-1----:R-:W3:Y:S01]  /*621c0*/  LDL.LU R28, [R1+0x19c] ;  /* 0x00019c00011c7983 */ /* 0x002ee20000300800 */
[----:B----4-:R-:W-:-:S03]  /*621d0*/  ISETP.LT.AND P3, PT, R11, c[0x0][0x17c], !P0 ;  /* 0x00005f000b007a0c */ /* 0x010fc60004761270 */
[----:B0-----:R-:W-:Y:S04]  /*621e0*/  STL [R1+0x54], R17 ;  /* 0x0000541101007387 */ /* 0x001fe80000100800 */
[----:B------:R-:W-:Y:S04]  /*621f0*/  STL.64 [R1+0x58], R18 ;  /* 0x0000581201007387 */ /* 0x000fe80000100a00 */
[----:B------:R-:W4:Y:S04]  /*62200*/  LDL.LU R11, [R1+0x15b4] ;  /* 0x0015b400010b7983 */ /* 0x000f280000300800 */
[----:B------:R-:W4:Y:S01]  /*62210*/  LDL.LU R10, [R1+0x15b0] ;  /* 0x0015b000010a7983 */ /* 0x000f220000300800 */
[----:B------:R-:W-:-:S04]  /*62220*/  IADD3 R9, R3, c[0x0][0x198], RZ ;  /* 0x0000660003097a10 */ /* 0x000fc80007ffe0ff */
[C---:B------:R-:W-:Y:S02]  /*62230*/  LEA R4, P6, R9.reuse, R0, 0x1 ;  /* 0x0000000009047211 */ /* 0x040fe400078c08ff */
[C---:B------:R-:W-:Y:S02]  /*62240*/  IADD3 R3, R9.reuse, c[0x0][0x198], RZ ;  /* 0x0000660009037a10 */ /* 0x040fe40007ffe0ff */
[----:B------:R-:W-:Y:S02]  /*62250*/  LEA.HI.X.SX32 R5, R9, R2, 0x1, P6 ;  /* 0x0000000209057211 */ /* 0x000fe400030f0eff */
[----:B------:R-:W-:Y:S02]  /*62260*/  LEA R6, P6, R3, R0, 0x1 ;  /* 0x0000000003067211 */ /* 0x000fe400078c08ff */
[----:B-----5:R-:W-:Y:S01]  /*62270*/  PRMT R9, R27, 0x7632, R9 ;  /* 0x000076321b097816 */ /* 0x020fe20000000009 */
[----:B------:R0:W-:Y:S01]  /*62280*/  @P5 STG.E.U16 [R4.64], R27 ;  /* 0x0000001b04005986 */ /* 0x0001e2000c101506 */
[----:B------:R-:W-:-:S02]  /*62290*/  LEA.HI.X.SX32 R7, R3, R2, 0x1, P6 ;  /* 0x0000000203077211 */ /* 0x000fc400030f0eff */
[----:B------:R-:W-:Y:S02]  /*622a0*/  ISETP.LT.AND P1, PT, R15, c[0x0][0x17c], !P0 ;  /* 0x00005f000f007a0c */ /* 0x000fe40004721270 */
[----:B------:R-:W-:Y:S01]  /*622b0*/  ISETP.LT.AND P4, PT, R14, c[0x0][0x17c], !P0 ;  /* 0x00005f000e007a0c */ /* 0x000fe20004781270 */
[----:B------:R1:W-:Y:S01]  /*622c0*/  @P2 STG.E.U16 [R6.64], R9 ;  /* 0x0000000906002986 */ /* 0x0003e2000c101506 */
[C---:B------:R-:W-:Y:S02]  /*622d0*/  LOP3.LUT R25, R29.reuse, 0x40, RZ, 0x3c, !PT ;  /* 0x000000401d197812 */ /* 0x040fe400078e3cff */
[----:B0-----:R-:W-:-:S03]  /*622e0*/  LOP3.LUT R27, R29, 0x20, RZ, 0x3c, !PT ;  /* 0x000000201d1b7812 */ /* 0x001fc600078e3cff */
[----:B------:R-:W-:Y:S01]  /*622f0*/  LDS.128 R20, [R25] ;  /* 0x0000000019147984 */ /* 0x000fe20000000c00 */
[----:B------:R-:W-:-:S04]  /*62300*/  IADD3 R8, R3, c[0x0][0x198], RZ ;  /* 0x0000660003087a10 */ /* 0x000fc80007ffe0ff */
[C---:B------:R-:W-:Y:S02]  /*62310*/  LEA R4, P6, R8.reuse, R0, 0x1 ;  /* 0x0000000008047211 */ /* 0x040fe400078c08ff */
[C---:B------:R-:W-:Y:S02]  /*62320*/  IADD3 R3, R8.reuse, c[0x0][0x198], RZ ;  /* 0x0000660008037a10 */ /* 0x040fe40007ffe0ff */
[----:B------:R-:W-:Y:S02]  /*62330*/  LEA.HI.X.SX32 R5, R8, R2, 0x1, P6 ;  /* 0x0000000208057211 */ /* 0x000fe400030f0eff */
[C---:B-1----:R-:W-:Y:S02]  /*62340*/  LEA R6, P6, R3.reuse, R0, 0x1 ;  /* 0x0000000003067211 */ /* 0x042fe400078c08ff */
[C---:B------:R-:W-:Y:S02]  /*62350*/  IADD3 R9, R3.reuse, c[0x0][0x198], RZ ;  /* 0x0000660003097a10 */ /* 0x040fe40007ffe0ff */
[----:B------:R-:W-:-:S02]  /*62360*/  LEA.HI.X.SX32 R7, R3, R2, 0x1, P6 ;  /* 0x0000000203077211 */ /* 0x000fc400030f0eff */
[----:B------:R-:W-:Y:S01]  /*62370*/  IADD3 R3, R9, c[0x0][0x198], RZ ;  /* 0x0000660009037a10 */ /* 0x000fe20007ffe0ff */
[----:B------:R-:W-:Y:S01]  /*62380*/  IMAD.MOV.U32 R18, RZ, RZ, R16 ;  /* 0x000000ffff127224 */ /* 0x000fe200078e0010 */
[----:B--2---:R-:W-:Y:S02]  /*62390*/  ISETP.LT.AND P5, PT, R13, c[0x0][0x17c], !P0 ;  /* 0x00005f000d007a0c */ /* 0x004fe400047a1270 */
[----:B---3--:R-:W-:Y:S02]  /*623a0*/  ISETP.LT.AND P2, PT, R12, c[0x0][0x17c], !P0 ;  /* 0x00005f000c007a0c */ /* 0x008fe40004741270 */
[----:B------:R-:W0:Y:S01]  /*623b0*/  LDS.128 R12, [R27] ;  /* 0x000000001b0c7984 */ /* 0x000e220000000c00 */
[----:B------:R-:W-:-:S03]  /*623c0*/  PRMT R8, R26, 0x7632, R8 ;  /* 0x000076321a087816 */ /* 0x000fc60000000008 */
[----:B------:R1:W-:Y:S04]  /*623d0*/  @P1 STG.E.U16 [R4.64], R26 ;  /* 0x0000001a04001986 */ /* 0x0003e8000c101506 */
[----:B------:R2:W-:Y:S01]  /*623e0*/  @P4 STG.E.U16 [R6.64], R8 ;  /* 0x0000000806004986 */ /* 0x0005e2000c101506 */
[----:B-1----:R-:W-:-:S04]  /*623f0*/  LEA R4, P6, R9, R0, 0x1 ;  /* 0x0000000009047211 */ /* 0x002fc800078c08ff */
[----:B------:R-:W-:Y:S02]  /*62400*/  LEA.HI.X.SX32 R5, R9, R2, 0x1, P6 ;  /* 0x0000000209057211 */ /* 0x000fe400030f0eff */
[C---:B--2---:R-:W-:Y:S02]  /*62410*/  LEA R6, P6, R3.reuse, R0, 0x1 ;  /* 0x0000000003067211 */ /* 0x044fe400078c08ff */
[C---:B------:R-:W-:Y:S01]  /*62420*/  IADD3 R8, R3.reuse, c[0x0][0x198], RZ ;  /* 0x0000660003087a10 */ /* 0x040fe20007ffe0ff */
[----:B------:R1:W-:Y:S01]  /*62430*/  @P3 STG.E.U16 [R4.64], R28 ;  /* 0x0000001c04003986 */ /* 0x0003e2000c101506 */
[----:B------:R-:W-:Y:S02]  /*62440*/  LEA.HI.X.SX32 R7, R3, R2, 0x1, P6 ;  /* 0x0000000203077211 */ /* 0x000fe400030f0eff */
[----:B------:R-:W-:Y:S02]  /*62450*/  PRMT R9, R28, 0x7632, R9 ;  /* 0x000076321c097816 */ /* 0x000fe40000000009 */
[----:B------:R-:W-:-:S02]  /*62460*/  LOP3.LUT R26, R29, 0x60, RZ, 0x3c, !PT ;  /* 0x000000601d1a7812 */ /* 0x000fc400078e3cff */
[----:B-1----:R-:W-:Y:S01]  /*62470*/  LEA R4, P6, R8, R0, 0x1 ;  /* 0x0000000008047211 */ /* 0x002fe200078c08ff */
[----:B0-----:R0:W-:Y:S01]  /*62480*/  STL [R1+0x44], R13 ;  /* 0x0000440d01007387 */ /* 0x0011e20000100800 */
[----:B------:R-:W-:-:S03]  /*62490*/  IMAD.MOV.U32 R17, RZ, RZ, R12 ;  /* 0x000000ffff117224 */ /* 0x000fc600078e000c */
[----:B------:R1:W-:Y:S01]  /*624a0*/  STL.64 [R1+0x48], R14 ;  /* 0x0000480e01007387 */ /* 0x0003e20000100a00 */
[----:B------:R-:W-:-:S03]  /*624b0*/  LEA.HI.X.SX32 R5, R8, R2, 0x1, P6 ;  /* 0x0000000208057211 */ /* 0x000fc600030f0eff */
[----:B0-----:R-:W2:Y:S01]  /*624c0*/  LDL.LU R13, [R1+0x15b8] ;  /* 0x0015b800010d7983 */ /* 0x001ea20000300800 */
[----:B----4-:R-:W-:-:S03]  /*624d0*/  ISETP.LT.AND P4, PT, R10, c[0x0][0x17c], !P0 ;  /* 0x00005f000a007a0c */ /* 0x010fc60004781270 */
[----:B------:R-:W3:Y:S01]  /*624e0*/  LDL.LU R12, [R1+0x15bc] ;  /* 0x0015bc00010c7983 */ /* 0x000ee20000300800 */
[----:B------:R-:W-:-:S03]  /*624f0*/  ISETP.LT.AND P1, PT, R11, c[0x0][0x17c], !P0 ;  /* 0x00005f000b007a0c */ /* 0x000fc60004721270 */
[----:B------:R-:W4:Y:S04]  /*62500*/  LDL.LU R10, [R1+0x15c0] ;  /* 0x0015c000010a7983 */ /* 0x000f280000300800 */
[----:B------:R-:W-:Y:S04]  /*62510*/  STL [R1+0x74], R21 ;  /* 0x0000741501007387 */ /* 0x000fe80000100800 */
[----:B------:R-:W-:Y:S04]  /*62520*/  STL.64 [R1+0x78], R22 ;  /* 0x0000781601007387 */ /* 0x000fe80000100a00 */
[----:B------:R-:W5:Y:S04]  /*62530*/  LDL.LU R11, [R1+0x15c4] ;  /* 0x0015c400010b7983 */ /* 0x000f680000300800 */
[----:B------:R-:W-:Y:S04]  /*62540*/  @P5 STG.E.U16 [R6.64], R9 ;  /* 0x0000000906005986 */ /* 0x000fe8000c101506 */
[----:B------:R-:W5:Y:S04]  /*62550*/  LDL.LU R16, [R1+0x15c8] ;  /* 0x0015c80001107983 */ /* 0x000f680000300800 */
[----:B------:R-:W-:Y:S04]  /*62560*/  @P2 STG.E.U16 [R4.64], R18 ;  /* 0x0000001204002986 */ /* 0x000fe8000c101506 */
[----:B-1----:R-:W5:Y:S04]  /*62570*/  LDL.LU R15, [R1+0x15cc] ;  /* 0x0015cc00010f7983 */ /* 0x002f680000300800 */
[----:B------:R-:W0:Y:S04]  /*62580*/  LDS.128 R4, [R26] ;  /* 0x000000001a047984 */ /* 0x000e280000000c00 */
[----:B------:R-:W-:Y:S04]  /*62590*/  STL.64 [R1+0x17f8], R26 ;  /* 0x0017f81a01007387 */ /* 0x000fe80000100a00 */
[----:B------:R-:W-:Y:S04]  /*625a0*/  STL [R1+0x17f0], R25 ;  /* 0x0017f01901007387 */ /* 0x000fe80000100800 */
[----:B------:R-:W1:Y:S04]  /*625b0*/  LDS.128 R24, [R29+0x800] ;  /* 0x000800001d187984 */ /* 0x000e680000000c00 */
[----:B0-----:R-:W-:Y:S04]  /*625c0*/  STL [R1+0x17e0], R5 ;  /* 0x0017e00501007387 */ /* 0x001fe80000100800 */
[----:B------:R-:W-:Y:S04]  /*625d0*/  STL [R1+0x17b4], R6 ;  /* 0x0017b40601007387 */ /* 0x000fe80000100800 */
[----:B------:R-:W-:Y:S04]  /*625e0*/  STL [R1+0x17ac], R7 ;  /* 0x0017ac0701007387 */ /* 0x000fe80000100800 */
[----:B-1----:R0:W-:Y:S04]  /*625f0*/  STL.64 [R1+0xa8], R26 ;  /* 0x0000a81a01007387 */ /* 0x0021e80000100a00 */
[----:B0-----:R-:W5:Y:S01]  /*62600*/  LDL.LU.64 R26, [R1+0x17f8] ;  /* 0x0017f800011a7983 */ /* 0x001f620000300a00 */
[----:B------:R-:W-:-:S03]  /*62610*/  IMAD.MOV.U32 R28, RZ, RZ, R25 ;  /* 0x000000ffff1c7224 */ /* 0x000fc600078e0019 */
[----:B------:R-:W5:Y:S04]  /*62620*/  LDL.LU R25, [R1+0x17f0] ;  /* 0x0017f00001197983 */ /* 0x000f680000300800 */
[----:B------:R-:W5:Y:S01]  /*62630*/  LDL.LU R5, [R1+0x15d0] ;  /* 0x0015d00001057983 */ /* 0x000f620000300800 */
[----:B------:R-:W-:-:S03]  /*62640*/  IADD3 R3, R8, c[0x0][0x198], RZ ;  /* 0x0000660008037a10 */ /* 0x000fc60007ffe0ff */
[----:B------:R-:W5:Y:S01]  /*62650*/  LDL.LU R7, [R1+0x15d4] ;  /* 0x0015d40001077983 */ /* 0x000f620000300800 */
[----:B------:R-:W-:Y:S01]  /*62660*/  IADD3 R9, R3, c[0x0][0x198], RZ ;  /* 0x0000660003097a10 */ /* 0x000fe20007ffe0ff */
[----:B------:R-:W-:Y:S01]  /*62670*/  IMAD.MOV.U32 R14, RZ, RZ, R20 ;  /* 0x000000ffff0e7224 */ /* 0x000fe200078e0014 */
[----:B--2---:R-:W-:Y:S02]  /*62680*/  ISETP.LT.AND P3, PT, R13, c[0x0][0x17c], !P0 ;  /* 0x00005f000d007a0c */ /* 0x004fe40004761270 */
[----:B---3--:R-:W-:Y:S02]  /*62690*/  ISETP.LT.AND P5, PT, R12, c[0x0][0x17c], !P0 ;  /* 0x00005f000c007a0c */ /* 0x008fe400047a1270 */
[----:B------:R-:W-:-:S04]  /*626a0*/  LEA R12, P6, R3, R0, 0x1 ;  /* 0x00000000030c7211 */ /* 0x000fc800078c08ff */
[----:B------:R-:W-:Y:S02]  /*626b0*/  LEA.HI.X.SX32 R13, R3, R2, 0x1, P6 ;  /* 0x00000002030d7211 */ /* 0x000fe400030f0eff */
[C---:B------:R-:W-:Y:S02]  /*626c0*/  LEA R8, P6, R9.reuse, R0, 0x1 ;  /* 0x0000000009087211 */ /* 0x040fe400078c08ff */
[----:B----4-:R-:W-:Y:S02]  /*626d0*/  ISETP.LT.AND P2, PT, R10, c[0x0][0x17c], !P0 ;  /* 0x00005f000a007a0c */ /* 0x010fe40004741270 */
[----:B------:R-:W-:Y:S02]  /*626e0*/  PRMT R3, R18, 0x7632, R3 ;  /* 0x0000763212037816 */ /* 0x000fe40000000003 */
[C---:B------:R-:W-:Y:S02]  /*626f0*/  IADD3 R10, R9.reuse, c[0x0][0x198], RZ ;  /* 0x00006600090a7a10 */ /* 0x040fe40007ffe0ff */
[----:B------:R-:W-:Y:S01]  /*62700*/  LEA.HI.X.SX32 R9, R9, R2, 0x1, P6 ;  /* 0x0000000209097211 */ /* 0x000fe200030f0eff */
[----:B------:R-:W-:Y:S04]  /*62710*/  @P1 STG.E.U16 [R12.64], R3 ;  /* 0x000000030c001986 */ /* 0x000fe8000c101506 */
[----:B------:R0:W-:Y:S01]  /*62720*/  @P4 STG.E.U16 [R8.64], R17 ;  /* 0x0000001108004986 */ /* 0x0001e2000c101506 */
[----:B-----5:R-:W-:-:S02]  /*62730*/  ISETP.LT.AND P4, PT, R16, c[0x0][0x17c], !P0 ;  /* 0x00005f0010007a0c */ /* 0x020fc40004781270 */
[----:B0-----:R-:W-:Y:S02]  /*62740*/  PRMT R9, R17, 0x7632, R9 ;  /* 0x0000763211097816 */ /* 0x001fe40000000009 */
[C---:B------:R-:W-:Y:S02]  /*62750*/  LEA R12, P6, R10.reuse, R0, 0x1 ;  /* 0x000000000a0c7211 */ /* 0x040fe400078c08ff */
[C---:B------:R-:W-:Y:S02]  /*62760*/  IADD3 R3, R10.reuse, c[0x0][0x198], RZ ;  /* 0x000066000a037a10 */ /* 0x040fe40007ffe0ff */
[----:B------:R-:W-:Y:S02]  /*62770*/  LEA.HI.X.SX32 R13, R10, R2, 0x1, P6 ;  /* 0x000000020a0d7211 */ /* 0x000fe400030f0eff */
[----:B------:R-:W-:Y:S02]  /*62780*/  LEA R10, P6, R3, R0, 0x1 ;  /* 0x00000000030a7211 */ /* 0x000fe400078c08ff */
[----:B------:R-:W-:-:S02]  /*62790*/  ISETP.LT.AND P1, PT, R11, c[0x0][0x17c], !P0 ;  /* 0x00005f000b007a0c */ /* 0x000fc40004721270 */
[----:B------:R-:W-:Y:S01]  /*627a0*/  LEA.HI.X.SX32 R11, R3, R2, 0x1, P6 ;  /* 0x00000002030b7211 */ /* 0x000fe200030f0eff */
[----:B------:R-:W-:Y:S04]  /*627b0*/  @P3 STG.E.U16 [R12.64], R9 ;  /* 0x000000090c003986 */ /* 0x000fe8000c101506 */
[----:B------:R0:W-:Y:S04]  /*627c0*/  @P5 STG.E.U16 [R10.64], R14 ;  /* 0x0000000e0a005986 */ /* 0x0001e8000c101506 */
[----:B------:R-:W1:Y:S01]  /*627d0*/  LDS.128 R16, [R27+0x800] ;  /* 0x000800001b107984 */ /* 0x000e620000000c00 */
[----:B0-----:R-:W-:-:S02]  /*627e0*/  PRMT R10, R14, 0x7632, R10 ;  /* 0x000076320e0a7816 */ /* 0x001fc4000000000a */
[----:B------:R-:W-:Y:S01]  /*627f0*/  ISETP.LT.AND P5, PT, R5, c[0x0][0x17c], !P0 ;  /* 0x00005f0005007a0c */ /* 0x000fe200047a1270 */
[----:B-1----:R-:W-:Y:S04]  /*62800*/  STL [R1+0x94], R17 ;  /* 0x0000941101007387 */ /* 0x002fe80000100800 */
[----:B------:R-:W-:Y:S04]  /*62810*/  STL.64 [R1+0x98], R18 ;  /* 0x0000981201007387 */ /* 0x000fe80000100a00 */
[----:B------:R-:W2:Y:S04]  /*62820*/  LDL.LU R14, [R1+0x15d8] ;  /* 0x0015d800010e7983 */ /* 0x000ea80000300800 */
[----:B------:R-:W3:Y:S01]  /*62830*/  LDL.LU R5, [R1+0x15dc] ;  /* 0x0015dc0001057983 */ /* 0x000ee20000300800 */
[----:B------:R-:W-:-:S03]  /*62840*/  IMAD.MOV.U32 R6, RZ, RZ, R16 ;  /* 0x000000ffff067224 */ /* 0x000fc600078e0010 */
[----:B------:R-:W0:Y:S04]  /*62850*/  LDS.128 R16, [R25+0x800] ;  /* 0x0008000019107984 */ /* 0x000e280000000c00 */
[----:B0-----:R0:W-:Y:S04]  /*62860*/  STL [R1+0x84], R17 ;  /* 0x0000841101007387 */ /* 0x0011e80000100800 */
[----:B------:R1:W-:Y:S01]  /*62870*/  STL.64 [R1+0x88], R18 ;  /* 0x0000881201007387 */ /* 0x0003e20000100a00 */
[----:B0-----:R-:W-:-:S03]  /*62880*/  IMAD.MOV.U32 R17, RZ, RZ, R16 ;  /* 0x000000ffff117224 */ /* 0x001fc600078e0010 */
[----:B------:R-:W4:Y:S01]  /*62890*/  LDL.LU R16, [R1+0x17ec] ;  /* 0x0017ec0001107983 */ /* 0x000f220000300800 */
[----:B------:R-:W-:-:S03]  /*628a0*/  IADD3 R8, R3, c[0x0][0x198], RZ ;  /* 0x0000660003087a10 */ /* 0x000fc60007ffe0ff */
[----:B-1----:R-:W5:Y:S01]  /*628b0*/  LDL.LU R19, [R1+0x15e0] ;  /* 0x0015e00001137983 */ /* 0x002f620000300800 */
[----:B------:R-:W-:-:S04]  /*628c0*/  LEA R12, P6, R8, R0, 0x1 ;  /* 0x00000000080c7211 */ /* 0x000fc800078c08ff */
[----:B------:R-:W-:-:S05]  /*628d0*/  LEA.HI.X.SX32 R13, R8, R2, 0x1, P6 ;  /* 0x00000002080d7211 */ /* 0x000fca00030f0eff */
[----:B------:R0:W-:Y:S01]  /*628e0*/  @P2 STG.E.U16 [R12.64], R10 ;  /* 0x0000000a0c002986 */ /* 0x0001e2000c101506 */
[----:B------:R-:W-:-:S03]  /*628f0*/  ISETP.LT.AND P2, PT, R7, c[0x0][0x17c], !P0 ;  /* 0x00005f0007007a0c */ /* 0x000fc60004741270 */
[----:B------:R-:W5:Y:S01]  /*62900*/  LDL.LU R7, [R1+0x15e4] ;  /* 0x0015e40001077983 */ /* 0x000f620000300800 */
[----:B------:R-:W-:-:S03]  /*62910*/  IADD3 R3, R8, c[0x0][0x198], RZ ;  /* 0x0000660008037a10 */ /* 0x000fc60007ffe0ff */
[----:B------:R-:W5:Y:S01]  /*62920*/  LDL.LU R18, [R1+0x15e8] ;  /* 0x0015e80001127983 */ /* 0x000f620000300800 */
        /* <DEDUP_REMOVED lines=9> */
[----:B------:R-:W-:Y:S01]  /*629c0*/  ISETP.LT.AND P3, PT, R15, c[0x0][0x17c], !P0 ;  /* 0x00005f000f007a0c */ /* 0x000fe20004761270 */
[----:B------:R-:W-:Y:S01]  /*629d0*/  IMAD.MOV.U32 R20, RZ, RZ, R24 ;  /* 0x000000ffff147224 */ /* 0x000fe200078e0018 */
[----:B0-----:R-:W-:-:S04]  /*629e0*/  LEA R8, P6, R3, R0, 0x1 ;  /* 0x0000000003087211 */ /* 0x001fc800078c08ff */
[----:B------:R-:W-:-:S07]  /*629f0*/  LEA.HI.X.SX32 R9, R3, R2, 0x1, P6 ;  /* 0x0000000203097211 */ /* 0x000fce00030f0eff */
[----:B------:R-:W-:Y:S04]  /*62a00*/  @P3 STG.E.U16 [R8.64], R20 ;  /* 0x0000001408003986 */ /* 0x000fe8000c101506 */
[----:B------:R-:W0:Y:S01]  /*62a10*/  LDS.128 R8, [R26+0x800] ;  /* 0x000800001a087984 */ /* 0x000e220000000c00 */
[----:B------:R-:W-:-:S04]  /*62a20*/  IADD3 R4, R3, c[0x0][0x198], RZ ;  /* 0x0000660003047a10 */ /* 0x000fc80007ffe0ff */
[----:B------:R-:W-:Y:S02]  /*62a30*/  IADD3 R3, R4, c[0x0][0x198], RZ ;  /* 0x0000660004037a10 */ /* 0x000fe40007ffe0ff */
[----:B---3--:R-:W-:Y:S02]  /*62a40*/  ISETP.LT.AND P4, PT, R5, c[0x0][0x17c], !P0 ;  /* 0x00005f0005007a0c */ /* 0x008fe40004781270 */
[----:B------:R-:W3:Y:S01]  /*62a50*/  LDL.LU R5, [R1+0x15ec] ;  /* 0x0015ec0001057983 */ /* 0x000ee20000300800 */
[----:B--2---:R-:W-:Y:S02]  /*62a60*/  ISETP.LT.AND P1, PT, R14, c[0x0][0x17c], !P0 ;  /* 0x00005f000e007a0c */ /* 0x004fe40004721270 */
[----:B------:R-:W-:-:S04]  /*62a70*/  LEA R14, P6, R4, R0, 0x1 ;  /* 0x00000000040e7211 */ /* 0x000fc800078c08ff */
[----:B------:R-:W-:Y:S02]  /*62a80*/  LEA.HI.X.SX32 R15, R4, R2, 0x1, P6 ;  /* 0x00000002040f7211 */ /* 0x000fe400030f0eff */
[C---:B-1----:R-:W-:Y:S01]  /*62a90*/  LEA R12, P6, R3.reuse, R0, 0x1 ;  /* 0x00000000030c7211 */ /* 0x042fe200078c08ff */
[----:B0-----:R-:W-:Y:S03]  /*62aa0*/  STL [R1+0x17b8], R10 ;  /* 0x0017b80a01007387 */ /* 0x001fe60000100800 */
[----:B------:R-:W-:Y:S01]  /*62ab0*/  LEA.HI.X.SX32 R13, R3, R2, 0x1, P6 ;  /* 0x00000002030d7211 */ /* 0x000fe200030f0eff */
[----:B------:R-:W-:Y:S01]  /*62ac0*/  STL [R1+0x17b0], R11 ;  /* 0x0017b00b01007387 */ /* 0x000fe20000100800 */
[----:B----4-:R-:W-:-:S03]  /*62ad0*/  PRMT R16, R20, 0x7632, R16 ;  /* 0x0000763214107816 */ /* 0x010fc60000000010 */
[----:B------:R-:W0:Y:S04]  /*62ae0*/  LDS.128 R20, [R29+0x1000] ;  /* 0x001000001d147984 */ /* 0x000e280000000c00 */
[----:B------:R1:W-:Y:S04]  /*62af0*/  @P5 STG.E.U16 [R14.64], R16 ;  /* 0x000000100e005986 */ /* 0x0003e8000c101506 */
[----:B------:R2:W-:Y:S01]  /*62b00*/  @P2 STG.E.U16 [R12.64], R6 ;  /* 0x000000060c002986 */ /* 0x0005e2000c101506 */
[----:B-1----:R-:W-:-:S03]  /*62b10*/  PRMT R16, R6, 0x7632, R16 ;  /* 0x0000763206107816 */ /* 0x002fc60000000010 */
[----:B0-----:R-:W-:Y:S04]  /*62b20*/  STL [R1+0x64], R21 ;  /* 0x0000641501007387 */ /* 0x001fe80000100800 */
[----:B------:R-:W-:Y:S04]  /*62b30*/  STL.64 [R1+0x68], R22 ;  /* 0x0000681601007387 */ /* 0x000fe80000100a00 */
[----:B--2---:R-:W2:Y:S01]  /*62b40*/  LDL.LU R6, [R1+0x15f0] ;  /* 0x0015f00001067983 */ /* 0x004ea20000300800 */
[----:B-----5:R-:W-:Y:S01]  /*62b50*/  ISETP.LT.AND P5, PT, R7, c[0x0][0x17c], !P0 ;  /* 0x00005f0007007a0c */ /* 0x020fe200047a1270 */
[----:B------:R-:W-:-:S02]  /*62b60*/  IMAD.MOV.U32 R7, RZ, RZ, R20 ;  /* 0x000000ffff077224 */ /* 0x000fc400078e0014 */
[----:B------:R-:W0:Y:S01]  /*62b70*/  LDS.128 R20, [R27+0x1000] ;  /* 0x001000001b147984 */ /* 0x000e220000000c00 */
[----:B------:R-:W-:-:S04]  /*62b80*/  IADD3 R4, R3, c[0x0][0x198], RZ ;  /* 0x0000660003047a10 */ /* 0x000fc80007ffe0ff */
[----:B------:R-:W-:-:S04]  /*62b90*/  LEA R14, P6, R4, R0, 0x1 ;  /* 0x00000000040e7211 */ /* 0x000fc800078c08ff */
[----:B------:R-:W-:-:S05]  /*62ba0*/  LEA.HI.X.SX32 R15, R4, R2, 0x1, P6 ;  /* 0x00000002040f7211 */ /* 0x000fca00030f0eff */
[----:B------:R1:W-:Y:S01]  /*62bb0*/  @P1 STG.E.U16 [R14.64], R16 ;  /* 0x000000100e001986 */ /* 0x0003e2000c101506 */
[----:B------:R-:W-:-:S04]  /*62bc0*/  IADD3 R3, R4, c[0x0][0x198], RZ ;  /* 0x0000660004037a10 */ /* 0x000fc80007ffe0ff */
[----:B------:R-:W-:-:S04]  /*62bd0*/  LEA R12, P6, R3, R0, 0x1 ;  /* 0x00000000030c7211 */ /* 0x000fc800078c08ff */
[----:B------:R-:W-:Y:S02]  /*62be0*/  LEA.HI.X.SX32 R13, R3, R2, 0x1, P6 ;  /* 0x00000002030d7211 */ /* 0x000fe400030f0eff */
[----:B------:R-:W-:Y:S02]  /*62bf0*/  ISETP.LT.AND P2, PT, R18, c[0x0][0x17c], !P0 ;  /* 0x00005f0012007a0c */ /* 0x000fe40004741270 */
[----:B-1----:R-:W-:Y:S01]  /*62c00*/  PRMT R16, R17, 0x7632, R16 ;  /* 0x0000763211107816 */ /* 0x002fe20000000010 */
[----:B------:R1:W-:Y:S01]  /*62c10*/  @P4 STG.E.U16 [R12.64], R17 ;  /* 0x000000110c004986 */ /* 0x0003e2000c101506 */
[----:B---3--:R-:W-:-:S03]  /*62c20*/  ISETP.LT.AND P1, PT, R5, c[0x0][0x17c], !P0 ;  /* 0x00005f0005007a0c */ /* 0x008fc60004721270 */
[----:B------:R-:W3:Y:S04]  /*62c30*/  LDL.LU R5, [R1+0x15f4] ;  /* 0x0015f40001057983 */ /* 0x000ee80000300800 */
[----:B0-----:R-:W-:Y:S04]  /*62c40*/  STL [R1+0x34], R21 ;  /* 0x0000341501007387 */ /* 0x001fe80000100800 */
[----:B------:R-:W-:Y:S04]  /*62c50*/  STL.64 [R1+0x38], R22 ;  /* 0x0000381601007387 */ /* 0x000fe80000100a00 */
[----:B------:R-:W-:Y:S04]  /*62c60*/  STL [R1+0x17e4], R27 ;  /* 0x0017e41b01007387 */ /* 0x000fe80000100800 */
[----:B------:R-:W-:Y:S04]  /*62c70*/  STL [R1+0x17e8], R26 ;  /* 0x0017e81a01007387 */ /* 0x000fe80000100800 */
[----:B------:R-:W0:Y:S04]  /*62c80*/  LDS.128 R24, [R25+0x1000] ;  /* 0x0010000019187984 */ /* 0x000e280000000c00 */
[----:B------:R-:W4:Y:S04]  /*62c90*/  LDL.LU R18, [R1+0x15f8] ;  /* 0x0015f80001127983 */ /* 0x000f280000300800 */
[----:B-1----:R-:W5:Y:S04]  /*62ca0*/  LDL.LU R17, [R1+0x15fc] ;  /* 0x0015fc0001117983 */ /* 0x002f680000300800 */
[----:B0-----:R-:W-:Y:S01]  /*62cb0*/  STL [R1+0x2c], R27 ;  /* 0x00002c1b01007387 */ /* 0x001fe20000100800 */
[----:B------:R-:W-:-:S03]  /*62cc0*/  IMAD.MOV.U32 R11, RZ, RZ, R26 ;  /* 0x000000ffff0b7224 */ /* 0x000fc600078e001a */
[----:B------:R-:W4:Y:S01]  /*62cd0*/  LDL.LU R26, [R1+0x17e8] ;  /* 0x0017e800011a7983 */ /* 0x000f220000300800 */
[----:B--2---:R-:W-:-:S03]  /*62ce0*/  ISETP.LT.AND P4, PT, R6, c[0x0][0x17c], !P0 ;  /* 0x00005f0006007a0c */ /* 0x004fc60004781270 */
[----:B------:R-:W2:Y:S01]  /*62cf0*/  LDL.LU R6, [R1+0x1600] ;  /* 0x0016000001067983 */ /* 0x000ea20000300800 */
[----:B------:R-:W-:Y:S02]  /*62d00*/  ISETP.LT.AND P3, PT, R19, c[0x0][0x17c], !P0 ;  /* 0x00005f0013007a0c */ /* 0x000fe40004761270 */
        /* <DEDUP_REMOVED lines=8> */
[----:B------:R-:W-:-:S03]  /*62d90*/  IADD3 R3, R4, c[0x0][0x198], RZ ;  /* 0x0000660004037a10 */ /* 0x000fc60007ffe0ff */
[----:B------:R1:W-:Y:S01]  /*62da0*/  @P5 STG.E.U16 [R12.64], R8 ;  /* 0x000000080c005986 */ /* 0x0003e2000c101506 */
[----:B0-----:R-:W-:-:S04]  /*62db0*/  LEA R14, P6, R4, R0, 0x1 ;  /* 0x00000000040e7211 */ /* 0x001fc800078c08ff */
[----:B------:R-:W-:Y:S02]  /*62dc0*/  LEA.HI.X.SX32 R15, R4, R2, 0x1, P6 ;  /* 0x00000002040f7211 */ /* 0x000fe400030f0eff */
[C---:B-1----:R-:W-:Y:S02]  /*62dd0*/  LEA R12, P6, R3.reuse, R0, 0x1 ;  /* 0x00000000030c7211 */ /* 0x042fe400078c08ff */
[----:B------:R-:W-:Y:S02]  /*62de0*/  PRMT R8, R8, 0x7632, R8 ;  /* 0x0000763208087816 */ /* 0x000fe40000000008 */
[----:B------:R-:W-:-:S03]  /*62df0*/  LEA.HI.X.SX32 R13, R3, R2, 0x1, P6 ;  /* 0x00000002030d7211 */ /* 0x000fc600030f0eff */
[----:B------:R0:W-:Y:S01]  /*62e00*/  @P2 STG.E.U16 [R14.64], R8 ;  /* 0x000000080e002986 */ /* 0x0001e2000c101506 */
[----:B------:R-:W-:-:S03]  /*62e10*/  IMAD.MOV.U32 R21, RZ, RZ, R20 ;  /* 0x000000ffff157224 */ /* 0x000fc600078e0014 */
[----:B------:R-:W-:Y:S01]  /*62e20*/  @P1 STG.E.U16 [R12.64], R7 ;  /* 0x000000070c001986 */ /* 0x000fe2000c101506 */
[----:B------:R-:W-:Y:S02]  /*62e30*/  IMAD.MOV.U32 R20, RZ, RZ, R24 ;  /* 0x000000ffff147224 */ /* 0x000fe400078e0018 */
[----:B------:R-:W-:Y:S01]  /*62e40*/  IMAD.MOV.U32 R10, RZ, RZ, R25 ;  /* 0x000000ffff0a7224 */ /* 0x000fe200078e0019 */
[----:B0-----:R-:W-:Y:S02]  /*62e50*/  PRMT R8, R7, 0x7632, R8 ;  /* 0x0000763207087816 */ /* 0x001fe40000000008 */
[----:B---3--:R-:W-:Y:S02]  /*62e60*/  ISETP.LT.AND P3, PT, R5, c[0x0][0x17c], !P0 ;  /* 0x00005f0005007a0c */ /* 0x008fe40004761270 */
[----:B------:R-:W3:Y:S04]  /*62e70*/  LDL.LU R5, [R1+0x1604] ;  /* 0x0016040001057983 */ /* 0x000ee80000300800 */
[----:B------:R-:W-:Y:S04]  /*62e80*/  STL.64 [R1+0x17c0], R10 ;  /* 0x0017c00a01007387 */ /* 0x000fe80000100a00 */
[----:B----4-:R-:W0:Y:S04]  /*62e90*/  LDS.128 R12, [R26+0x1000] ;  /* 0x001000001a0c7984 */ /* 0x010e280000000c00 */
[----:B------:R-:W1:Y:S04]  /*62ea0*/  LDS.128 R24, [R29+0x1800] ;  /* 0x001800001d187984 */ /* 0x000e680000000c00 */
[----:B0-----:R0:W-:Y:S04]  /*62eb0*/  STL.64 [R1+0x17c8], R14 ;  /* 0x0017c80e01007387 */ /* 0x0011e80000100a00 */
[----:B0-----:R-:W4:Y:S04]  /*62ec0*/  LDL.LU R14, [R1+0x1608] ;  /* 0x00160800010e7983 */ /* 0x001f280000300800 */
[----:B------:R-:W4:Y:S04]  /*62ed0*/  LDL.LU R11, [R1+0x160c] ;  /* 0x00160c00010b7983 */ /* 0x000f280000300800 */
[----:B-1----:R0:W-:Y:S04]  /*62ee0*/  STL [R1+0x1c], R27 ;  /* 0x00001c1b01007387 */ /* 0x0021e80000100800 */
[----:B0-----:R-:W4:Y:S01]  /*62ef0*/  LDL.LU R27, [R1+0x17e4] ;  /* 0x0017e400011b7983 */ /* 0x001f220000300800 */
[----:B--2---:R-:W-:Y:S01]  /*62f00*/  ISETP.LT.AND P1, PT, R6, c[0x0][0x17c], !P0 ;  /* 0x00005f0006007a0c */ /* 0x004fe20004721270 */
[----:B------:R-:W-:-:S02]  /*62f10*/  IMAD.MOV.U32 R6, RZ, RZ, R25 ;  /* 0x000000ffff067224 */ /* 0x000fc400078e0019 */
[----:B------:R-:W-:Y:S01]  /*62f20*/  IMAD.MOV.U32 R7, RZ, RZ, R26 ;  /* 0x000000ffff077224 */ /* 0x000fe200078e001a */
[----:B------:R-:W2:Y:S04]  /*62f30*/  LDL.LU R10, [R1+0x1610] ;  /* 0x00161000010a7983 */ /* 0x000ea80000300800 */
[----:B------:R0:W-:Y:S04]  /*62f40*/  STL.64 [R1+0x17d0], R6 ;  /* 0x0017d00601007387 */ /* 0x0001e80000100a00 */
[----:B0-----:R-:W2:Y:S01]  /*62f50*/  LDL.LU R6, [R1+0x1614] ;  /* 0x0016140001067983 */ /* 0x001ea20000300800 */
[----:B------:R-:W-:-:S02]  /*62f60*/  IADD3 R4, R3, c[0x0][0x198], RZ ;  /* 0x0000660003047a10 */ /* 0x000fc40007ffe0ff */
[----:B-----5:R-:W-:Y:S01]  /*62f70*/  ISETP.LT.AND P2, PT, R17, c[0x0][0x17c], !P0 ;  /* 0x00005f0011007a0c */ /* 0x020fe20004741270 */
[----:B------:R-:W5:Y:S01]  /*62f80*/  LDL.LU R7, [R1+0x1618] ;  /* 0x0016180001077983 */ /* 0x000f620000300800 */
[----:B------:R-:W-:-:S04]  /*62f90*/  LEA R16, P6, R4, R0, 0x1 ;  /* 0x0000000004107211 */ /* 0x000fc800078c08ff */
[----:B------:R-:W-:-:S05]  /*62fa0*/  LEA.HI.X.SX32 R17, R4, R2, 0x1, P6 ;  /* 0x0000000204117211 */ /* 0x000fca00030f0eff */
[----:B------:R0:W-:Y:S01]  /*62fb0*/  @P4 STG.E.U16 [R16.64], R8 ;  /* 0x0000000810004986 */ /* 0x0001e2000c101506 */
[----:B------:R-:W-:Y:S02]  /*62fc0*/  IADD3 R3, R4, c[0x0][0x198], RZ ;  /* 0x0000660004037a10 */ /* 0x000fe40007ffe0ff */
[----:B------:R-:W-:Y:S02]  /*62fd0*/  ISETP.LT.AND P5, PT, R18, c[0x0][0x17c], !P0 ;  /* 0x00005f0012007a0c */ /* 0x000fe400047a1270 */
[C---:B------:R-:W-:Y:S02]  /*62fe0*/  LEA R18, P6, R3.reuse, R0, 0x1 ;  /* 0x0000000003127211 */ /* 0x040fe400078c08ff */
[C---:B------:R-:W-:Y:S02]  /*62ff0*/  IADD3 R4, R3.reuse, c[0x0][0x198], RZ ;  /* 0x0000660003047a10 */ /* 0x040fe40007ffe0ff */
[----:B------:R-:W-:Y:S02]  /*63000*/  LEA.HI.X.SX32 R19, R3, R2, 0x1, P6 ;  /* 0x0000000203137211 */ /* 0x000fe400030f0eff */
[----:B------:R-:W-:-:S02]  /*63010*/  IADD3 R3, R4, c[0x0][0x198], RZ ;  /* 0x0000660004037a10 */ /* 0x000fc40007ffe0ff */
[C---:B0-----:R-:W-:Y:S01]  /*63020*/  LEA R16, P6, R4.reuse, R0, 0x1 ;  /* 0x0000000004107211 */ /* 0x041fe200078c08ff */
[----:B------:R0:W-:Y:S01]  /*63030*/  @P3 STG.E.U16 [R18.64], R21 ;  /* 0x0000001512003986 */ /* 0x0001e2000c101506 */
[----:B------:R-:W-:Y:S02]  /*63040*/  PRMT R8, R21, 0x7632, R8 ;  /* 0x0000763215087816 */ /* 0x000fe40000000008 */
[----:B------:R-:W-:Y:S02]  /*63050*/  LEA.HI.X.SX32 R17, R4, R2, 0x1, P6 ;  /* 0x0000000204117211 */ /* 0x000fe400030f0eff */
[----:B------:R-:W-:-:S03]  /*63060*/  IADD3 R4, R3, c[0x0][0x198], RZ ;  /* 0x0000660003047a10 */ /* 0x000fc60007ffe0ff */
[----:B------:R1:W-:Y:S01]  /*63070*/  @P5 STG.E.U16 [R16.64], R8 ;  /* 0x0000000810005986 */ /* 0x0003e2000c101506 */
[----:B0-----:R-:W-:-:S04]  /*63080*/  LEA R18, P6, R3, R0, 0x1 ;  /* 0x0000000003127211 */ /* 0x001fc800078c08ff */
[----:B------:R-:W-:Y:S02]  /*63090*/  LEA.HI.X.SX32 R19, R3, R2, 0x1, P6 ;  /* 0x0000000203137211 */ /* 0x000fe400030f0eff */
[----:B-1----:R-:W-:Y:S02]  /*630a0*/  LEA R16, P6, R4, R0, 0x1 ;  /* 0x0000000004107211 */ /* 0x002fe400078c08ff */
[----:B------:R-:W-:Y:S02]  /*630b0*/  PRMT R8, R20, 0x7632, R8 ;  /* 0x0000763214087816 */ /* 0x000fe40000000008 */
[----:B------:R-:W-:Y:S01]  /*630c0*/  LEA.HI.X.SX32 R17, R4, R2, 0x1, P6 ;  /* 0x0000000204117211 */ /* 0x000fe200030f0eff */
[----:B------:R-:W-:Y:S04]  /*630d0*/  @P2 STG.E.U16 [R18.64], R20 ;  /* 0x0000001412002986 */ /* 0x000fe8000c101506 */
[----:B------:R-:W-:Y:S01]  /*630e0*/  @P1 STG.E.U16 [R16.64], R8 ;  /* 0x0000000810001986 */ /* 0x000fe2000c101506 */
[----:B---3--:R-:W-:Y:S01]  /*630f0*/  ISETP.LT.AND P4, PT, R5, c[0x0][0x17c], !P0 ;  /* 0x00005f0005007a0c */ /* 0x008fe20004781270 */
[----:B------:R-:W-:-:S02]  /*63100*/  IMAD.MOV.U32 R5, RZ, RZ, R24 ;  /* 0x000000ffff057224 */ /* 0x000fc400078e0018 */
[----:B----4-:R-:W0:Y:S01]  /*63110*/  LDS.128 R24, [R27+0x1800] ;  /* 0x001800001b187984 */ /* 0x010e220000000c00 */
[----:B--2---:R-:W-:-:S03]  /*63120*/  ISETP.LT.AND P1, PT, R6, c[0x0][0x17c], !P0 ;  /* 0x00005f0006007a0c */ /* 0x004fc60004721270 */
[----:B0-----:R-:W-:Y:S04]  /*63130*/  STL.64 [R1+0x17d8], R26 ;  /* 0x0017d81a01007387 */ /* 0x001fe80000100a00 */
[----:B------:R-:W2:Y:S04]  /*63140*/  LDL.LU R6, [R1+0x161c] ;  /* 0x00161c0001067983 */ /* 0x000ea80000300800 */
[----:B------:R-:W0:Y:S01]  /*63150*/  S2R R20, SR_TID.X ;  /* 0x0000000000147919 */ /* 0x000e220000002100 */
[----:B------:R-:W-:Y:S02]  /*63160*/  IADD3 R3, R4, c[0x0][0x198], RZ ;  /* 0x0000660004037a10 */ /* 0x000fe40007ffe0ff */
[----:B------:R-:W-:-:S02]  /*63170*/  ISETP.LT.AND P5, PT, R11, c[0x0][0x17c], !P0 ;  /* 0x00005f000b007a0c */ /* 0x000fc400047a1270 */
[C---:B------:R-:W-:Y:S02]  /*63180*/  LEA R22, P6, R3.reuse, R0, 0x1 ;  /* 0x0000000003167211 */ /* 0x040fe400078c08ff */
[----:B------:R-:W-:Y:S02]  /*63190*/  ISETP.LT.AND P3, PT, R14, c[0x0][0x17c], !P0 ;  /* 0x00005f000e007a0c */ /* 0x000fe40004761270 */
[C---:B------:R-:W-:Y:S02]  /*631a0*/  IADD3 R4, R3.reuse, c[0x0][0x198], RZ ;  /* 0x0000660003047a10 */ /* 0x040fe40007ffe0ff */
[----:B------:R-:W-:Y:S02]  /*631b0*/  LEA.HI.X.SX32 R23, R3, R2, 0x1, P6 ;  /* 0x0000000203177211 */ /* 0x000fe400030f0eff */
[----:B------:R-:W-:Y:S01]  /*631c0*/  PRMT R8, R12, 0x7632, R8 ;  /* 0x000076320c087816 */ /* 0x000fe20000000008 */
[C---:B0-----:R-:W-:Y:S01]  /*631d0*/  IMAD.SHL.U32 R11, R20.reuse, 0x1000, RZ ;  /* 0x00001000140b7824 */ /* 0x041fe200078e00ff */
[----:B------:R-:W-:-:S02]  /*631e0*/  LOP3.LUT R21, R20, 0x7f, RZ, 0xc0, !PT ;  /* 0x0000007f14157812 */ /* 0x000fc400078ec0ff */
[C---:B------:R-:W-:Y:S02]  /*631f0*/  LEA R20, P6, R4.reuse, R0, 0x1 ;  /* 0x0000000004147211 */ /* 0x040fe400078c08ff */
[----:B------:R-:W-:Y:S01]  /*63200*/  LOP3.LUT R11, R11, 0x6000, RZ, 0xc0, !PT ;  /* 0x000060000b0b7812 */ /* 0x000fe200078ec0ff */
[----:B------:R-:W-:Y:S04]  /*63210*/  @P4 STG.E.U16 [R22.64], R12 ;  /* 0x0000000c16004986 */ /* 0x000fe8000c101506 */
[----:B------:R-:W-:Y:S01]  /*63220*/  IMAD R11, R21, 0x10, R11 ;  /* 0x00000010150b7824 */ /* 0x000fe200078e020b */
[----:B------:R-:W-:Y:S02]  /*63230*/  LEA.HI.X.SX32 R21, R4, R2, 0x1, P6 ;  /* 0x0000000204157211 */ /* 0x000fe400030f0eff */
[----:B------:R-:W-:-:S02]  /*63240*/  ISETP.LT.AND P2, PT, R10, c[0x0][0x17c], !P0 ;  /* 0x00005f000a007a0c */ /* 0x000fc40004741270 */
[----:B------:R-:W3:Y:S01]  /*63250*/  LDL.LU R10, [R1+0x1620] ;  /* 0x00162000010a7983 */ /* 0x000ee20000300800 */
[----:B-----5:R-:W-:-:S03]  /*63260*/  ISETP.LT.AND P4, PT, R7, c[0x0][0x17c], !P0 ;  /* 0x00005f0007007a0c */ /* 0x020fc60004781270 */
[----:B------:R-:W4:Y:S04]  /*63270*/  LDL.LU R7, [R1+0x1624] ;  /* 0x0016240001077983 */ /* 0x000f280000300800 */
[----:B------:R-:W-:Y:S04]  /*63280*/  @P3 STG.E.U16 [R20.64], R8 ;  /* 0x0000000814003986 */ /* 0x000fe8000c101506 */
[----:B------:R-:W0:Y:S01]  /*63290*/  S2R R15, SR_TID.X ;  /* 0x00000000000f7919 */ /* 0x000e220000002100 */
[----:B--2---:R-:W-:-:S03]  /*632a0*/  ISETP.LT.AND P3, PT, R6, c[0x0][0x17c], !P0 ;  /* 0x00005f0006007a0c */ /* 0x004fc60004761270 */
[----:B------:R-:W2:Y:S01]  /*632b0*/  LDL.LU R6, [R1+0x1628] ;  /* 0x0016280001067983 */ /* 0x000ea20000300800 */
[C---:B0-----:R-:W-:Y:S01]  /*632c0*/  LOP3.LUT R14, R15.reuse, 0x7f, RZ, 0xc0, !PT ;  /* 0x0000007f0f0e7812 */ /* 0x041fe200078ec0ff */
[----:B------:R-:W-:Y:S01]  /*632d0*/  IMAD.SHL.U32 R15, R15, 0x1000, RZ ;  /* 0x000010000f0f7824 */ /* 0x000fe200078e00ff */
[----:B------:R-:W-:-:S04]  /*632e0*/  LOP3.LUT R11, R11, 0x40, RZ, 0x3c, !PT ;  /* 0x000000400b0b7812 */ /* 0x000fc800078e3cff */
[----:B------:R-:W-:Y:S01]  /*632f0*/  LOP3.LUT R15, R15, 0x6000, RZ, 0xc0, !PT ;  /* 0x000060000f0f7812 */ /* 0x000fe200078ec0ff */
[----:B------:R0:W1:Y:S01]  /*63300*/  LDS.128 R16, [R11+0x1800] ;  /* 0x001800000b107984 */ /* 0x0000620000000c00 */
[----:B------:R-:W-:-:S03]  /*63310*/  IADD3 R3, R4, c[0x0][0x198], RZ ;  /* 0x0000660004037a10 */ /* 0x000fc60007ffe0ff */
[----:B------:R-:W-:Y:S01]  /*63320*/  IMAD R15, R14, 0x10, R15 ;  /* 0x000000100e0f7824 */ /* 0x000fe200078e020f */
[C---:B------:R-:W-:Y:S01]  /*63330*/  IADD3 R4, R3.reuse, c[0x0][0x198], RZ ;  /* 0x0000660003047a10 */ /* 0x040fe20007ffe0ff */
[----:B0-----:R-:W-:Y:S01]  /*63340*/  IMAD.MOV.U32 R11, RZ, RZ, R28 ;  /* 0x000000ffff0b7224 */ /* 0x001fe200078e001c */
[----:B------:R-:W-:Y:S02]  /*63350*/  LEA R28, P6, R3, R0, 0x1 ;  /* 0x00000000031c7211 */ /* 0x000fe400078c08ff */
[----:B------:R-:W-:Y:S02]  /*63360*/  LOP3.LUT R15, R15, 0x60, RZ, 0x3c, !PT ;  /* 0x000000600f0f7812 */ /* 0x000fe400078e3cff */
[----:B------:R-:W-:Y:S02]  /*63370*/  LEA.HI.X.SX32 R29, R3, R2, 0x1, P6 ;  /* 0x00000002031d7211 */ /* 0x000fe400030f0eff */
[C---:B------:R-:W-:Y:S01]  /*63380*/  LEA R14, P6, R4.reuse, R0, 0x1 ;  /* 0x00000000040e7211 */ /* 0x040fe200078c08ff */
[----:B------:R0:W5:Y:S01]  /*63390*/  LDS.128 R20, [R15+0x1800] ;  /* 0x001800000f147984 */ /* 0x0001620000000c00 */
[----:B------:R-:W-:-:S03]  /*633a0*/  IADD3 R3, R4, c[0x0][0x198], RZ ;  /* 0x0000660004037a10 */ /* 0x000fc60007ffe0ff */
[----:B------:R3:W-:Y:S01]  /*633b0*/  @P5 STG.E.U16 [R28.64], R5 ;  /* 0x000000051c005986 */ /* 0x0007e2000c101506 */
[----:B------:R-:W-:Y:S02]  /*633c0*/  PRMT R8, R5, 0x7632, R8 ;  /* 0x0000763205087816 */ /* 0x000fe40000000008 */
[----:B0-----:R-:W-:Y:S02]  /*633d0*/  LEA.HI.X.SX32 R15, R4, R2, 0x1, P6 ;  /* 0x00000002040f7211 */ /* 0x001fe400030f0eff */
[C---:B---3--:R-:W-:Y:S01]  /*633e0*/  LEA R28, P6, R3.reuse, R0, 0x1 ;  /* 0x00000000031c7211 */ /* 0x048fe200078c08ff */
[----:B------:R-:W3:Y:S03]  /*633f0*/  LDL.LU R5, [R1+0x17e0] ;  /* 0x0017e00001057983 */ /* 0x000ee60000300800 */
[----:B------:R-:W-:Y:S01]  /*63400*/  LEA.HI.X.SX32 R29, R3, R2, 0x1, P6 ;  /* 0x00000002031d7211 */ /* 0x000fe200030f0eff */
[----:B------:R0:W-:Y:S01]  /*63410*/  @P2 STG.E.U16 [R14.64], R8 ;  /* 0x000000080e002986 */ /* 0x0001e2000c101506 */
[----:B------:R-:W-:-:S02]  /*63420*/  ISETP.LT.AND P5, PT, R10, c[0x0][0x17c], !P0 ;  /* 0x00005f000a007a0c */ /* 0x000fc400047a1270 */
[----:B------:R-:W-:Y:S01]  /*63430*/  IADD3 R4, R3, c[0x0][0x198], RZ ;  /* 0x0000660003047a10 */ /* 0x000fe20007ffe0ff */
[----:B------:R-:W3:Y:S01]  /*63440*/  LDL.LU R10, [R1+0x162c] ;  /* 0x00162c00010a7983 */ /* 0x000ee20000300800 */
[----:B----4-:R-:W-:-:S03]  /*63450*/  ISETP.LT.AND P2, PT, R7, c[0x0][0x17c], !P0 ;  /* 0x00005f0007007a0c */ /* 0x010fc60004741270 */
[----:B------:R-:W4:Y:S04]  /*63460*/  LDL.LU R7, [R1+0x1630] ;  /* 0x0016300001077983 */ /* 0x000f280000300800 */
[----:B------:R1:W-:Y:S01]  /*63470*/  @P1 STG.E.U16 [R28.64], R24 ;  /* 0x000000181c001986 */ /* 0x0003e2000c101506 */
[----:B0-----:R-:W-:-:S04]  /*63480*/  LEA R14, P6, R4, R0, 0x1 ;  /* 0x00000000040e7211 */ /* 0x001fc800078c08ff */
[----:B------:R-:W-:Y:S02]  /*63490*/  LEA.HI.X.SX32 R15, R4, R2, 0x1, P6 ;  /* 0x00000002040f7211 */ /* 0x000fe400030f0eff */
[----:B-1----:R-:W-:-:S05]  /*634a0*/  PRMT R24, R24, 0x7632, R24 ;  /* 0x0000763218187816 */ /* 0x002fca0000000018 */
[----:B------:R0:W-:Y:S02]  /*634b0*/  @P4 STG.E.U16 [R14.64], R24 ;  /* 0x000000180e004986 */ /* 0x0001e4000c101506 */
[----:B0-----:R-:W-:Y:S01]  /*634c0*/  IMAD.MOV.U32 R15, RZ, RZ, R11 ;  /* 0x000000ffff0f7224 */ /* 0x001fe200078e000b */
[----:B--2---:R-:W-:Y:S02]  /*634d0*/  ISETP.LT.AND P1, PT, R6, c[0x0][0x17c], !P0 ;  /* 0x00005f0006007a0c */ /* 0x004fe40004721270 */
[----:B------:R-:W2:Y:S04]  /*634e0*/  LDL.LU R6, [R1+0x1634] ;  /* 0x0016340001067983 */ /* 0x000ea80000300800 */
[----:B------:R-:W2:Y:S04]  /*634f0*/  LDL.LU R24, [R1+0x54] ;  /* 0x0000540001187983 */ /* 0x000ea80000300800 */
[----:B------:R-:W2:Y:S01]  /*63500*/  LDL.LU R11, [R1+0x1638] ;  /* 0x00163800010b7983 */ /* 0x000ea20000300800 */
[----:B------:R-:W-:-:S04]  /*63510*/  IADD3 R3, R4, c[0x0][0x198], RZ ;  /* 0x0000660004037a10 */ /* 0x000fc80007ffe0ff */
[C---:B------:R-:W-:Y:S02]  /*63520*/  LEA R28, P6, R3.reuse, R0, 0x1 ;  /* 0x00000000031c7211 */ /* 0x040fe400078c08ff */
[C---:B------:R-:W-:Y:S02]  /*63530*/  IADD3 R4, R3.reuse, c[0x0][0x198], RZ ;  /* 0x0000660003047a10 */ /* 0x040fe40007ffe0ff */
[----:B------:R-:W-:Y:S02]  /*63540*/  LEA.HI.X.SX32 R29, R3, R2, 0x1, P6 ;  /* 0x00000002031d7211 */ /* 0x000fe400030f0eff */
[----:B------:R-:W-:-:S03]  /*63550*/  LEA R26, P6, R4, R0, 0x1 ;  /* 0x00000000041a7211 */ /* 0x000fc600078c08ff */
[----:B------:R0:W-:Y:S01]  /*63560*/  @P3 STG.E.U16 [R28.64], R16 ;  /* 0x000000101c003986 */ /* 0x0001e2000c101506 */
[C---:B------:R-:W-:Y:S02]  /*63570*/  LEA.HI.X.SX32 R27, R4.reuse, R2, 0x1, P6 ;  /* 0x00000002041b7211 */ /* 0x040fe400030f0eff */
[----:B------:R-:W-:Y:S02]  /*63580*/  IADD3 R3, R4, c[0x0][0x198], RZ ;  /* 0x0000660004037a10 */ /* 0x000fe40007ffe0ff */
[----:B0-----:R-:W-:Y:S02]  /*63590*/  PRMT R16, R16, 0x7632, R16 ;  /* 0x0000763210107816 */ /* 0x001fe40000000010 */
[----:B------:R-:W-:-:S03]  /*635a0*/  LEA R28, P6, R3, R0, 0x1 ;  /* 0x00000000031c7211 */ /* 0x000fc600078c08ff */
[----:B------:R-:W-:Y:S01]  /*635b0*/  @P5 STG.E.U16 [R26.64], R16 ;  /* 0x000000101a005986 */ /* 0x000fe2000c101506 */
[----:B------:R-:W-:Y:S02]  /*635c0*/  LEA.HI.X.SX32 R29, R3, R2, 0x1, P6 ;  /* 0x00000002031d7211 */ /* 0x000fe400030f0eff */
[----:B---3--:R-:W-:Y:S02]  /*635d0*/  ISETP.LT.AND P4, PT, R10, c[0x0][0x17c], !P0 ;  /* 0x00005f000a007a0c */ /* 0x008fe40004781270 */
[----:B----4-:R-:W-:Y:S02]  /*635e0*/  ISETP.LT.AND P3, PT, R7, c[0x0][0x17c], !P0 ;  /* 0x00005f0007007a0c */ /* 0x010fe40004761270 */
[----:B------:R-:W3:Y:S04]  /*635f0*/  LDL.LU R7, [R1+0x163c] ;  /* 0x00163c0001077983 */ /* 0x000ee80000300800 */
[----:B------:R-:W4:Y:S04]  /*63600*/  LDL.LU R10, [R1+0x44] ;  /* 0x00004400010a7983 */ /* 0x000f280000300800 */
[----:B-----5:R0:W-:Y:S01]  /*63610*/  @P2 STG.E.U16 [R28.64], R20 ;  /* 0x000000141c002986 */ /* 0x0201e2000c101506 */
[----:B--2---:R-:W-:-:S03]  /*63620*/  ISETP.LT.AND P5, PT, R6, c[0x0][0x17c], !P0 ;  /* 0x00005f0006007a0c */ /* 0x004fc600047a1270 */
[----:B------:R-:W2:Y:S01]  /*63630*/  LDL.LU R6, [R1+0x1640] ;  /* 0x0016400001067983 */ /* 0x000ea20000300800 */
[----:B------:R-:W-:-:S03]  /*63640*/  ISETP.LT.AND P2, PT, R11, c[0x0][0x17c], !P0 ;  /* 0x00005f000b007a0c */ /* 0x000fc60004741270 */
[----:B------:R-:W5:Y:S01]  /*63650*/  LDL.LU R11, [R1+0x1644] ;  /* 0x00164400010b7983 */ /* 0x000f620000300800 */
[----:B------:R-:W-:Y:S02]  /*63660*/  IADD3 R4, R3, c[0x0][0x198], RZ ;  /* 0x0000660003047a10 */ /* 0x000fe40007ffe0ff */
[----:B0-----:R-:W-:Y:S01]  /*63670*/  PRMT R20, R20, 0x7632, R20 ;  /* 0x0000763214147816 */ /* 0x001fe20000000014 */
[----:B------:R-:W5:Y:S01]  /*63680*/  LDL.LU R14, [R1+0x74] ;  /* 0x00007400010e7983 */ /* 0x000f620000300800 */
[C---:B------:R-:W-:Y:S02]  /*63690*/  LEA R26, P6, R4.reuse, R0, 0x1 ;  /* 0x00000000041a7211 */ /* 0x040fe400078c08ff */
[C---:B------:R-:W-:Y:S02]  /*636a0*/  IADD3 R3, R4.reuse, c[0x0][0x198], RZ ;  /* 0x0000660004037a10 */ /* 0x040fe40007ffe0ff */
[----:B------:R-:W-:Y:S02]  /*636b0*/  LEA.HI.X.SX32 R27, R4, R2, 0x1, P6 ;  /* 0x00000002041b7211 */ /* 0x000fe400030f0eff */
[----:B------:R-:W-:-:S02]  /*636c0*/  LEA R28, P6, R3, R0, 0x1 ;  /* 0x00000000031c7211 */ /* 0x000fc400078c08ff */
[C---:B------:R-:W-:Y:S01]  /*636d0*/  IADD3 R4, R3.reuse, c[0x0][0x198], RZ ;  /* 0x0000660003047a10 */ /* 0x040fe20007ffe0ff */
[----:B------:R0:W-:Y:S01]  /*636e0*/  @P1 STG.E.U16 [R26.64], R20 ;  /* 0x000000141a001986 */ /* 0x0001e2000c101506 */
[----:B------:R-:W-:Y:S02]  /*636f0*/  LEA.HI.X.SX32 R29, R3, R2, 0x1, P6 ;  /* 0x00000002031d7211 */ /* 0x000fe400030f0eff */
[----:B------:R-:W-:Y:S02]  /*63700*/  IADD3 R3, R4, c[0x0][0x198], RZ ;  /* 0x0000660004037a10 */ /* 0x000fe40007ffe0ff */
[----:B------:R-:W-:Y:S01]  /*63710*/  PRMT R8, R24, 0x7632, R8 ;  /* 0x0000763218087816 */ /* 0x000fe20000000008 */
[----:B------:R1:W-:Y:S01]  /*63720*/  @P4 STG.E.U16 [R28.64], R24 ;  /* 0x000000181c004986 */ /* 0x0003e2000c101506 */
[----:B0-----:R-:W-:-:S04]  /*63730*/  LEA R26, P6, R4, R0, 0x1 ;  /* 0x00000000041a7211 */ /* 0x001fc800078c08ff */
[----:B------:R-:W-:Y:S02]  /*63740*/  LEA.HI.X.SX32 R27, R4, R2, 0x1, P6 ;  /* 0x00000002041b7211 */ /* 0x000fe400030f0eff */
[C---:B-1----:R-:W-:Y:S02]  /*63750*/  LEA R28, P6, R3.reuse, R0, 0x1 ;  /* 0x00000000031c7211 */ /* 0x042fe400078c08ff */
[C---:B------:R-:W-:Y:S01]  /*63760*/  IADD3 R4, R3.reuse, c[0x0][0x198], RZ ;  /* 0x0000660003047a10 */ /* 0x040fe20007ffe0ff */
[----:B------:R0:W-:Y:S01]  /*63770*/  @P3 STG.E.U16 [R26.64], R8 ;  /* 0x000000081a003986 */ /* 0x0001e2000c101506 */
[----:B------:R-:W-:Y:S02]  /*63780*/  LEA.HI.X.SX32 R29, R3, R2, 0x1, P6 ;  /* 0x00000002031d7211 */ /* 0x000fe400030f0eff */
[----:B---3--:R-:W-:Y:S02]  /*63790*/  ISETP.LT.AND P1, PT, R7, c[0x0][0x17c], !P0 ;  /* 0x00005f0007007a0c */ /* 0x008fe40004721270 */
[----:B------:R-:W3:Y:S01]  /*637a0*/  LDL.LU R7, [R1+0x1648] ;  /* 0x0016480001077983 */ /* 0x000ee20000300800 */
[----:B0-----:R-:W-:-:S02]  /*637b0*/  LEA R26, P6, R4, R0, 0x1 ;  /* 0x00000000041a7211 */ /* 0x001fc400078c08ff */
[----:B----4-:R-:W-:Y:S02]  /*637c0*/  PRMT R8, R10, 0x7632, R8 ;  /* 0x000076320a087816 */ /* 0x010fe40000000008 */
[----:B------:R-:W-:Y:S01]  /*637d0*/  LEA.HI.X.SX32 R27, R4, R2, 0x1, P6 ;  /* 0x00000002041b7211 */ /* 0x000fe200030f0eff */
[----:B------:R0:W-:Y:S04]  /*637e0*/  @P5 STG.E.U16 [R28.64], R10 ;  /* 0x0000000a1c005986 */ /* 0x0001e8000c101506 */
[----:B------:R1:W-:Y:S01]  /*637f0*/  @P2 STG.E.U16 [R26.64], R8 ;  /* 0x000000081a002986 */ /* 0x0003e2000c101506 */
[----:B--2---:R-:W-:-:S03]  /*63800*/  ISETP.LT.AND P4, PT, R6, c[0x0][0x17c], !P0 ;  /* 0x00005f0006007a0c */ /* 0x004fc60004781270 */
[----:B------:R-:W2:Y:S01]  /*63810*/  LDL.LU R6, [R1+0x164c] ;  /* 0x00164c0001067983 */ /* 0x000ea20000300800 */
[----:B-----5:R-:W-:-:S03]  /*63820*/  ISETP.LT.AND P3, PT, R11, c[0x0][0x17c], !P0 ;  /* 0x00005f000b007a0c */ /* 0x020fc60004761270 */
[----:B------:R-:W4:Y:S04]  /*63830*/  LDL.LU R11, [R1+0x1650] ;  /* 0x00165000010b7983 */ /* 0x000f280000300800 */
[----:B0-----:R-:W5:Y:S04]  /*63840*/  LDL.LU R10, [R1+0x1654] ;  /* 0x00165400010a7983 */ /* 0x001f680000300800 */
[----:B-1----:R-:W5:Y:S04]  /*63850*/  LDL.LU.64 R26, [R1+0x17d8] ;  /* 0x0017d800011a7983 */ /* 0x002f680000300a00 */
[----:B------:R-:W5:Y:S01]  /*63860*/  LDL.LU R24, [R1+0x1658] ;  /* 0x0016580001187983 */ /* 0x000f620000300800 */
[----:B------:R-:W-:-:S04]  /*63870*/  IADD3 R3, R4, c[0x0][0x198], RZ ;  /* 0x0000660004037a10 */ /* 0x000fc80007ffe0ff */
[C---:B------:R-:W-:Y:S02]  /*63880*/  LEA R28, P6, R3.reuse, R0, 0x1 ;  /* 0x00000000031c7211 */ /* 0x040fe400078c08ff */
[C---:B------:R-:W-:Y:S02]  /*63890*/  IADD3 R4, R3.reuse, c[0x0][0x198], RZ ;  /* 0x0000660003047a10 */ /* 0x040fe40007ffe0ff */
[----:B------:R-:W-:Y:S02]  /*638a0*/  LEA.HI.X.SX32 R29, R3, R2, 0x1, P6 ;  /* 0x00000002031d7211 */ /* 0x000fe400030f0eff */
[----:B------:R-:W-:-:S03]  /*638b0*/  IADD3 R3, R4, c[0x0][0x198], RZ ;  /* 0x0000660004037a10 */ /* 0x000fc60007ffe0ff */
[----:B------:R0:W-:Y:S01]  /*638c0*/  @P1 STG.E.U16 [R28.64], R14 ;  /* 0x0000000e1c001986 */ /* 0x0001e2000c101506 */
[----:B------:R-:W-:Y:S02]  /*638d0*/  PRMT R8, R14, 0x7632, R8 ;  /* 0x000076320e087816 */ /* 0x000fe40000000008 */
[----:B---3--:R-:W-:Y:S02]  /*638e0*/  ISETP.LT.AND P5, PT, R7, c[0x0][0x17c], !P0 ;  /* 0x00005f0007007a0c */ /* 0x008fe400047a1270 */
[----:B--2---:R-:W-:Y:S02]  /*638f0*/  ISETP.LT.AND P2, PT, R6, c[0x0][0x17c], !P0 ;  /* 0x00005f0006007a0c */ /* 0x004fe40004741270 */
[----:B------:R-:W-:-:S04]  /*63900*/  LEA R6, P6, R4, R0, 0x1 ;  /* 0x0000000004067211 */ /* 0x000fc800078c08ff */
[----:B------:R-:W-:Y:S02]  /*63910*/  LEA.HI.X.SX32 R7, R4, R2, 0x1, P6 ;  /* 0x0000000204077211 */ /* 0x000fe400030f0eff */
[----:B0-----:R-:W-:Y:S02]  /*63920*/  LEA R28, P6, R3, R0, 0x1 ;  /* 0x00000000031c7211 */ /* 0x001fe400078c08ff */
[----:B----4-:R-:W-:Y:S02]  /*63930*/  ISETP.LT.AND P1, PT, R11, c[0x0][0x17c], !P0 ;  /* 0x00005f000b007a0c */ /* 0x010fe40004721270 */
[----:B------:R-:W-:Y:S01]  /*63940*/  LEA.HI.X.SX32 R29, R3, R2, 0x1, P6 ;  /* 0x00000002031d7211 */ /* 0x000fe200030f0eff */
[----:B------:R-:W2:Y:S04]  /*63950*/  LDL.LU R11, [R1+0x165c] ;  /* 0x00165c00010b7983 */ /* 0x000ea80000300800 */
[----:B------:R-:W3:Y:S04]  /*63960*/  LDL.LU R20, [R1+0x94] ;  /* 0x0000940001147983 */ /* 0x000ee80000300800 */
[----:B------:R0:W-:Y:S01]  /*63970*/  @P4 STG.E.U16 [R6.64], R8 ;  /* 0x0000000806004986 */ /* 0x0001e2000c101506 */
[----:B-----5:R-:W-:-:S03]  /*63980*/  ISETP.LT.AND P4, PT, R10, c[0x0][0x17c], !P0 ;  /* 0x00005f000a007a0c */ /* 0x020fc60004781270 */
[----:B------:R1:W-:Y:S01]  /*63990*/  @P3 STG.E.U16 [R28.64], R5 ;  /* 0x000000051c003986 */ /* 0x0003e2000c101506 */
[----:B------:R-:W-:-:S03]  /*639a0*/  ISETP.LT.AND P3, PT, R24, c[0x0][0x17c], !P0 ;  /* 0x00005f0018007a0c */ /* 0x000fc60004761270 */
[----:B0-----:R-:W4:Y:S04]  /*639b0*/  LDL.LU.64 R6, [R1+0x17d0] ;  /* 0x0017d00001067983 */ /* 0x001f280000300a00 */
[----:B------:R-:W5:Y:S04]  /*639c0*/  LDL.LU R10, [R1+0x1660] ;  /* 0x00166000010a7983 */ /* 0x000f680000300800 */
[----:B------:R-:W4:Y:S01]  /*639d0*/  LDL.LU R24, [R1+0x1664] ;  /* 0x0016640001187983 */ /* 0x000f220000300800 */
[----:B------:R-:W-:Y:S01]  /*639e0*/  IADD3 R4, R3, c[0x0][0x198], RZ ;  /* 0x0000660003047a10 */ /* 0x000fe20007ffe0ff */
[----:B------:R-:W-:-:S03]  /*639f0*/  IMAD.MOV.U32 R8, RZ, RZ, R15 ;  /* 0x000000ffff087224 */ /* 0x000fc600078e000f */
[C---:B------:R-:W-:Y:S02]  /*63a00*/  LEA R14, P6, R4.reuse, R0, 0x1 ;  /* 0x00000000040e7211 */ /* 0x040fe400078c08ff */
[C---:B------:R-:W-:Y:S02]  /*63a10*/  IADD3 R3, R4.reuse, c[0x0][0x198], RZ ;  /* 0x0000660004037a10 */ /* 0x040fe40007ffe0ff */
[----:B------:R-:W-:Y:S01]  /*63a20*/  LEA.HI.X.SX32 R15, R4, R2, 0x1, P6 ;  /* 0x00000002040f7211 */ /* 0x000fe200030f0eff */
[----:B-1----:R-:W-:Y:S01]  /*63a30*/  IMAD.MOV.U32 R29, RZ, RZ, R8 ;  /* 0x000000ffff1d7224 */ /* 0x002fe200078e0008 */
[----:B------:R-:W-:Y:S02]  /*63a40*/  LEA R4, P6, R3, R0, 0x1 ;  /* 0x0000000003047211 */ /* 0x000fe400078c08ff */
[----:B------:R-:W-:Y:S02]  /*63a50*/  PRMT R12, R5, 0x7632, R12 ;  /* 0x00007632050c7816 */ /* 0x000fe4000000000c */
[----:B------:R-:W-:-:S02]  /*63a60*/  IADD3 R8, R3, c[0x0][0x198], RZ ;  /* 0x0000660003087a10 */ /* 0x000fc40007ffe0ff */
[----:B------:R-:W-:Y:S01]  /*63a70*/  LEA.HI.X.SX32 R5, R3, R2, 0x1, P6 ;  /* 0x0000000203057211 */ /* 0x000fe200030f0eff */
[----:B------:R-:W-:-:S04]  /*63a80*/  IMAD.MOV.U32 R3, RZ, RZ, R29 ;  /* 0x000000ffff037224 */ /* 0x000fc800078e001d */
[----:B------:R-:W-:Y:S01]  /*63a90*/  IMAD.MOV.U32 R29, RZ, RZ, R3 ;  /* 0x000000ffff1d7224 */ /* 0x000fe200078e0003 */
[----:B------:R0:W-:Y:S01]  /*63aa0*/  @P5 STG.E.U16 [R14.64], R12 ;  /* 0x0000000c0e005986 */ /* 0x0001e2000c101506 */
[----:B------:R-:W-:-:S03]  /*63ab0*/  LEA R28, P6, R8, R0, 0x1 ;  /* 0x00000000081c7211 */ /* 0x000fc600078c08ff */
[----:B------:R1:W-:Y:S01]  /*63ac0*/  @P2 STG.E.U16 [R4.64], R29 ;  /* 0x0000001d04002986 */ /* 0x0003e2000c101506 */
[----:B------:R-:W-:-:S03]  /*63ad0*/  IADD3 R3, R8, c[0x0][0x198], RZ ;  /* 0x0000660008037a10 */ /* 0x000fc60007ffe0ff */
[----:B0-----:R-:W4:Y:S01]  /*63ae0*/  LDL.LU.64 R14, [R1+0x17c8] ;  /* 0x0017c800010e7983 */ /* 0x001f220000300a00 */
[----:B-1----:R-:W-:Y:S01]  /*63af0*/  IMAD.MOV.U32 R5, RZ, RZ, R29 ;  /* 0x000000ffff057224 */ /* 0x002fe200078e001d */
[----:B------:R-:W-:Y:S02]  /*63b00*/  LEA.HI.X.SX32 R29, R8, R2, 0x1, P6 ;  /* 0x00000002081d7211 */ /* 0x000fe400030f0eff */
[----:B------:R-:W-:Y:S02]  /*63b10*/  LEA R4, P6, R3, R0, 0x1 ;  /* 0x0000000003047211 */ /* 0x000fe400078c08ff */
[----:B------:R-:W-:Y:S02]  /*63b20*/  PRMT R12, R5, 0x7632, R12 ;  /* 0x00007632050c7816 */ /* 0x000fe4000000000c */
[C---:B------:R-:W-:Y:S02]  /*63b30*/  IADD3 R8, R3.reuse, c[0x0][0x198], RZ ;  /* 0x0000660003087a10 */ /* 0x040fe40007ffe0ff */
[----:B------:R-:W-:Y:S01]  /*63b40*/  LEA.HI.X.SX32 R5, R3, R2, 0x1, P6 ;  /* 0x0000000203057211 */ /* 0x000fe200030f0eff */
[----:B------:R0:W-:Y:S02]  /*63b50*/  @P1 STG.E.U16 [R28.64], R12 ;  /* 0x0000000c1c001986 */ /* 0x0001e4000c101506 */
[----:B0-----:R-:W-:-:S04]  /*63b60*/  LEA R28, P6, R8, R0, 0x1 ;  /* 0x00000000081c7211 */ /* 0x001fc800078c08ff */
[----:B------:R-:W-:Y:S02]  /*63b70*/  LEA.HI.X.SX32 R29, R8, R2, 0x1, P6 ;  /* 0x00000002081d7211 */ /* 0x000fe400030f0eff */
[----:B--2---:R-:W-:Y:S02]  /*63b80*/  ISETP.LT.AND P5, PT, R11, c[0x0][0x17c], !P0 ;  /* 0x00005f000b007a0c */ /* 0x004fe400047a1270 */
[----:B------:R-:W2:Y:S01]  /*63b90*/  LDL.LU R11, [R1+0x1668] ;  /* 0x00166800010b7983 */ /* 0x000ea20000300800 */
[----:B---3--:R-:W-:-:S03]  /*63ba0*/  PRMT R12, R20, 0x7632, R12 ;  /* 0x00007632140c7816 */ /* 0x008fc6000000000c */
[----:B------:R0:W-:Y:S04]  /*63bb0*/  @P4 STG.E.U16 [R4.64], R20 ;  /* 0x0000001404004986 */ /* 0x0001e8000c101506 */
[----:B------:R1:W-:Y:S01]  /*63bc0*/  @P3 STG.E.U16 [R28.64], R12 ;  /* 0x0000000c1c003986 */ /* 0x0003e2000c101506 */
[----:B-----5:R-:W-:-:S03]  /*63bd0*/  ISETP.LT.AND P2, PT, R10, c[0x0][0x17c], !P0 ;  /* 0x00005f000a007a0c */ /* 0x020fc60004741270 */
[----:B------:R-:W3:Y:S01]  /*63be0*/  LDL.LU R10, [R1+0x166c] ;  /* 0x00166c00010a7983 */ /* 0x000ee20000300800 */
[----:B----4-:R-:W-:-:S03]  /*63bf0*/  ISETP.LT.AND P1, PT, R24, c[0x0][0x17c], !P0 ;  /* 0x00005f0018007a0c */ /* 0x010fc60004721270 */
[----:B------:R-:W4:Y:S04]  /*63c00*/  LDL.LU R24, [R1+0x1670] ;  /* 0x0016700001187983 */ /* 0x000f280000300800 */
[----:B0-----:R-:W5:Y:S04]  /*63c10*/  LDL.LU R20, [R1+0x1674] ;  /* 0x0016740001147983 */ /* 0x001f680000300800 */
[----:B-1----:R-:W2:Y:S04]  /*63c20*/  LDL.LU R29, [R1+0x84] ;  /* 0x00008400011d7983 */ /* 0x002ea80000300800 */
[----:B------:R-:W3:Y:S01]  /*63c30*/  LDL.LU R12, [R1+0x1678] ;  /* 0x00167800010c7983 */ /* 0x000ee20000300800 */
[----:B------:R-:W-:-:S04]  /*63c40*/  IADD3 R3, R8, c[0x0][0x198], RZ ;  /* 0x0000660008037a10 */ /* 0x000fc80007ffe0ff */
[----:B------:R-:W-:-:S04]  /*63c50*/  LEA R4, P6, R3, R0, 0x1 ;  /* 0x0000000003047211 */ /* 0x000fc800078c08ff */
[C---:B------:R-:W-:Y:S02]  /*63c60*/  LEA.HI.X.SX32 R5, R3.reuse, R2, 0x1, P6 ;  /* 0x0000000203057211 */ /* 0x040fe400030f0eff */
[----:B------:R-:W-:-:S04]  /*63c70*/  IADD3 R8, R3, c[0x0][0x198], RZ ;  /* 0x0000660003087a10 */ /* 0x000fc80007ffe0ff */
[----:B------:R-:W-:Y:S02]  /*63c80*/  IADD3 R3, R8, c[0x0][0x198], RZ ;  /* 0x0000660008037a10 */ /* 0x000fe40007ffe0ff */
[----:B------:R-:W-:Y:S01]  /*63c90*/  PRMT R16, R9, 0x7632, R16 ;  /* 0x0000763209107816 */ /* 0x000fe20000000010 */
[----:B--2---:R0:W-:Y:S01]  /*63ca0*/  @P5 STG.E.U16 [R4.64], R29 ;  /* 0x0000001d04005986 */ /* 0x0041e2000c101506 */
[----:B----4-:R-:W-:-:S03]  /*63cb0*/  ISETP.LT.AND P5, PT, R24, c[0x0][0x17c], !P0 ;  /* 0x00005f0018007a0c */ /* 0x010fc600047a1270 */
[----:B------:R-:W2:Y:S01]  /*63cc0*/  LDL.LU R24, [R1+0x167c] ;  /* 0x00167c0001187983 */ /* 0x000ea20000300800 */
[----:B---3--:R-:W-:Y:S02]  /*63cd0*/  ISETP.LT.AND P3, PT, R10, c[0x0][0x17c], !P0 ;  /* 0x00005f000a007a0c */ /* 0x008fe40004761270 */
[C---:B------:R-:W-:Y:S02]  /*63ce0*/  LEA R10, P6, R8.reuse, R0, 0x1 ;  /* 0x00000000080a7211 */ /* 0x040fe400078c08ff */
[----:B------:R-:W-:Y:S02]  /*63cf0*/  ISETP.LT.AND P4, PT, R11, c[0x0][0x17c], !P0 ;  /* 0x00005f000b007a0c */ /* 0x000fe40004781270 */
[----:B------:R-:W-:Y:S02]  /*63d00*/  LEA.HI.X.SX32 R11, R8, R2, 0x1, P6 ;  /* 0x00000002080b7211 */ /* 0x000fe400030f0eff */
[----:B0-----:R-:W-:Y:S02]  /*63d10*/  PRMT R4, R29, 0x7632, R4 ;  /* 0x000076321d047816 */ /* 0x001fe40000000004 */
[----:B------:R-:W-:-:S02]  /*63d20*/  LEA R28, P6, R3, R0, 0x1 ;  /* 0x00000000031c7211 */ /* 0x000fc400078c08ff */
[C---:B------:R-:W-:Y:S01]  /*63d30*/  IADD3 R5, R3.reuse, c[0x0][0x198], RZ ;  /* 0x0000660003057a10 */ /* 0x040fe20007ffe0ff */
[----:B------:R0:W-:Y:S01]  /*63d40*/  @P2 STG.E.U16 [R10.64], R4 ;  /* 0x000000040a002986 */ /* 0x0001e2000c101506 */
[----:B------:R-:W-:Y:S02]  /*63d50*/  LEA.HI.X.SX32 R29, R3, R2, 0x1, P6 ;  /* 0x00000002031d7211 */ /* 0x000fe400030f0eff */
[----:B------:R-:W-:-:S03]  /*63d60*/  IADD3 R3, R5, c[0x0][0x198], RZ ;  /* 0x0000660005037a10 */ /* 0x000fc60007ffe0ff */
[----:B------:R1:W-:Y:S01]  /*63d70*/  @P1 STG.E.U16 [R28.64], R9 ;  /* 0x000000091c001986 */ /* 0x0003e2000c101506 */
[----:B0-----:R-:W-:-:S03]  /*63d80*/  LEA R4, P6, R5, R0, 0x1 ;  /* 0x0000000005047211 */ /* 0x001fc600078c08ff */
[----:B------:R-:W3:Y:S01]  /*63d90*/  LDL.LU.64 R10, [R1+0x17c0] ;  /* 0x0017c000010a7983 */ /* 0x000ee20000300a00 */
[----:B------:R-:W-:Y:S02]  /*63da0*/  LEA.HI.X.SX32 R5, R5, R2, 0x1, P6 ;  /* 0x0000000205057211 */ /* 0x000fe400030f0eff */
[C---:B------:R-:W-:Y:S01]  /*63db0*/  LEA R8, P6, R3.reuse, R0, 0x1 ;  /* 0x0000000003087211 */ /* 0x040fe200078c08ff */
[----:B-1----:R-:W4:Y:S01]  /*63dc0*/  LDL.LU R28, [R1+0x1680] ;  /* 0x00168000011c7983 */ /* 0x002f220000300800 */
[----:B-----5:R-:W-:Y:S02]  /*63dd0*/  ISETP.LT.AND P2, PT, R20, c[0x0][0x17c], !P0 ;  /* 0x00005f0014007a0c */ /* 0x020fe40004741270 */
[----:B------:R-:W-:Y:S01]  /*63de0*/  ISETP.LT.AND P1, PT, R12, c[0x0][0x17c], !P0 ;  /* 0x00005f000c007a0c */ /* 0x000fe20004721270 */
[----:B------:R-:W5:Y:S01]  /*63df0*/  LDL.LU R29, [R1+0x34] ;  /* 0x00003400011d7983 */ /* 0x000f620000300800 */
[C---:B------:R-:W-:Y:S02]  /*63e00*/  IADD3 R12, R3.reuse, c[0x0][0x198], RZ ;  /* 0x00006600030c7a10 */ /* 0x040fe40007ffe0ff */
[----:B------:R-:W-:Y:S01]  /*63e10*/  LEA.HI.X.SX32 R9, R3, R2, 0x1, P6 ;  /* 0x0000000203097211 */ /* 0x000fe200030f0eff */
[----:B------:R-:W3:Y:S04]  /*63e20*/  LDL.LU R20, [R1+0x1684] ;  /* 0x0016840001147983 */ /* 0x000ee80000300800 */
[----:B------:R-:W3:Y:S04]  /*63e30*/  LDL.LU R3, [R1+0x64] ;  /* 0x0000640001037983 */ /* 0x000ee80000300800 */
[----:B------:R0:W-:Y:S01]  /*63e40*/  @P4 STG.E.U16 [R4.64], R16 ;  /* 0x0000001004004986 */ /* 0x0001e2000c101506 */
[----:B--2---:R-:W-:-:S03]  /*63e50*/  ISETP.LT.AND P4, PT, R24, c[0x0][0x17c], !P0 ;  /* 0x00005f0018007a0c */ /* 0x004fc60004781270 */
[----:B------:R-:W2:Y:S01]  /*63e60*/  LDL.LU R24, [R1+0x1688] ;  /* 0x0016880001187983 */ /* 0x000ea20000300800 */
[----:B0-----:R-:W-:Y:S01]  /*63e70*/  LEA R4, P6, R12, R0, 0x1 ;  /* 0x000000000c047211 */ /* 0x001fe200078c08ff */
[----:B---3--:R-:W-:-:S05]  /*63e80*/  IMAD.MOV.U32 R5, RZ, RZ, R3 ;  /* 0x000000ffff057224 */ /* 0x008fca00078e0003 */
[----:B------:R0:W-:Y:S01]  /*63e90*/  @P3 STG.E.U16 [R8.64], R5 ;  /* 0x0000000508003986 */ /* 0x0001e2000c101506 */
[----:B----4-:R-:W-:-:S03]  /*63ea0*/  ISETP.LT.AND P3, PT, R28, c[0x0][0x17c], !P0 ;  /* 0x00005f001c007a0c */ /* 0x010fc60004761270 */
[----:B------:R-:W3:Y:S01]  /*63eb0*/  LDL.LU R28, [R1+0x168c] ;  /* 0x00168c00011c7983 */ /* 0x000ee20000300800 */
[----:B0-----:R-:W-:Y:S01]  /*63ec0*/  IMAD.MOV.U32 R9, RZ, RZ, R5 ;  /* 0x000000ffff097224 */ /* 0x001fe200078e0005 */
[----:B------:R-:W-:-:S04]  /*63ed0*/  LEA.HI.X.SX32 R5, R12, R2, 0x1, P6 ;  /* 0x000000020c057211 */ /* 0x000fc800030f0eff */
[----:B------:R-:W-:-:S05]  /*63ee0*/  PRMT R16, R9, 0x7632, R16 ;  /* 0x0000763209107816 */ /* 0x000fca0000000010 */
[----:B------:R0:W-:Y:S01]  /*63ef0*/  @P5 STG.E.U16 [R4.64], R16 ;  /* 0x0000001004005986 */ /* 0x0001e2000c101506 */
[----:B------:R-:W-:-:S03]  /*63f00*/  ISETP.LT.AND P5, PT, R20, c[0x0][0x17c], !P0 ;  /* 0x00005f0014007a0c */ /* 0x000fc600047a1270 */
[----:B------:R-:W4:Y:S01]  /*63f10*/  LDL.LU R20, [R1+0x1690] ;  /* 0x0016900001147983 */ /* 0x000f220000300800 */
[----:B------:R-:W-:-:S04]  /*63f20*/  IADD3 R3, R12, c[0x0][0x198], RZ ;  /* 0x000066000c037a10 */ /* 0x000fc80007ffe0ff */
[----:B------:R-:W-:-:S04]  /*63f30*/  LEA R8, P6, R3, R0, 0x1 ;  /* 0x0000000003087211 */ /* 0x000fc800078c08ff */
[----:B------:R-:W-:-:S05]  /*63f40*/  LEA.HI.X.SX32 R9, R3, R2, 0x1, P6 ;  /* 0x0000000203097211 */ /* 0x000fca00030f0eff */
[----:B-----5:R1:W-:Y:S01]  /*63f50*/  @P2 STG.E.U16 [R8.64], R29 ;  /* 0x0000001d08002986 */ /* 0x0203e2000c101506 */
[----:B--2---:R-:W-:-:S03]  /*63f60*/  ISETP.LT.AND P2, PT, R24, c[0x0][0x17c], !P0 ;  /* 0x00005f0018007a0c */ /* 0x004fc60004741270 */
[----:B------:R-:W2:Y:S01]  /*63f70*/  LDL.LU R24, [R1+0x1694] ;  /* 0x0016940001187983 */ /* 0x000ea20000300800 */
[----:B------:R-:W-:-:S04]  /*63f80*/  IADD3 R12, R3, c[0x0][0x198], RZ ;  /* 0x00006600030c7a10 */ /* 0x000fc80007ffe0ff */
[C---:B0-----:R-:W-:Y:S02]  /*63f90*/  LEA R4, P6, R12.reuse, R0, 0x1 ;  /* 0x000000000c047211 */ /* 0x041fe400078c08ff */
[C---:B------:R-:W-:Y:S02]  /*63fa0*/  IADD3 R3, R12.reuse, c[0x0][0x198], RZ ;  /* 0x000066000c037a10 */ /* 0x040fe40007ffe0ff */
[----:B------:R-:W-:Y:S02]  /*63fb0*/  LEA.HI.X.SX32 R5, R12, R2, 0x1, P6 ;  /* 0x000000020c057211 */ /* 0x000fe400030f0eff */
[----:B-1----:R-:W-:Y:S02]  /*63fc0*/  LEA R8, P6, R3, R0, 0x1 ;  /* 0x0000000003087211 */ /* 0x002fe400078c08ff */
[----:B------:R-:W-:Y:S02]  /*63fd0*/  PRMT R16, R29, 0x7632, R16 ;  /* 0x000076321d107816 */ /* 0x000fe40000000010 */
[----:B------:R-:W-:-:S03]  /*63fe0*/  LEA.HI.X.SX32 R9, R3, R2, 0x1, P6 ;  /* 0x0000000203097211 */ /* 0x000fc600030f0eff */
[----:B------:R0:W-:Y:S04]  /*63ff0*/  @P1 STG.E.U16 [R4.64], R16 ;  /* 0x0000001004001986 */ /* 0x0001e8000c101506 */
[----:B------:R1:W-:Y:S01]  /*64000*/  @P4 STG.E.U16 [R8.64], R10 ;  /* 0x0000000a08004986 */ /* 0x0003e2000c101506 */
[----:B0-----:R-:W-:Y:S02]  /*64010*/  PRMT R16, R10, 0x7632, R16 ;  /* 0x000076320a107816 */ /* 0x001fe40000000010 */
[----:B------:R-:W-:Y:S02]  /*64020*/  IADD3 R12, R3, c[0x0][0x198], RZ ;  /* 0x00006600030c7a10 */ /* 0x000fe40007ffe0ff */
[----:B---3--:R-:W-:Y:S02]  /*64030*/  ISETP.LT.AND P1, PT, R28, c[0x0][0x17c], !P0 ;  /* 0x00005f001c007a0c */ /* 0x008fe40004721270 */
[----:B------:R-:W3:Y:S04]  /*64040*/  LDL.LU R28, [R1+0x1698] ;  /* 0x00169800011c7983 */ /* 0x000ee80000300800 */
[----:B-1----:R-:W5:Y:S01]  /*64050*/  LDL.LU R10, [R1+0x17b8] ;  /* 0x0017b800010a7983 */ /* 0x002f620000300800 */
[----:B----4-:R-:W-:-:S03]  /*64060*/  ISETP.LT.AND P4, PT, R20, c[0x0][0x17c], !P0 ;  /* 0x00005f0014007a0c */ /* 0x010fc60004781270 */
[----:B------:R-:W4:Y:S01]  /*64070*/  LDL.LU R20, [R1+0x169c] ;  /* 0x00169c0001147983 */ /* 0x000f220000300800 */
[----:B------:R-:W-:-:S04]  /*64080*/  LEA R4, P6, R12, R0, 0x1 ;  /* 0x000000000c047211 */ /* 0x000fc800078c08ff */
[----:B------:R-:W-:-:S05]  /*64090*/  LEA.HI.X.SX32 R5, R12, R2, 0x1, P6 ;  /* 0x000000020c057211 */ /* 0x000fca00030f0eff */
[----:B------:R0:W-:Y:S01]  /*640a0*/  @P3 STG.E.U16 [R4.64], R16 ;  /* 0x0000001004003986 */ /* 0x0001e2000c101506 */
[----:B--2---:R-:W-:-:S03]  /*640b0*/  ISETP.LT.AND P3, PT, R24, c[0x0][0x17c], !P0 ;  /* 0x00005f0018007a0c */ /* 0x004fc60004761270 */
[----:B------:R-:W2:Y:S04]  /*640c0*/  LDL.LU R24, [R1+0x16a0] ;  /* 0x0016a00001187983 */ /* 0x000ea80000300800 */
[----:B0-----:R-:W3:Y:S01]  /*640d0*/  LDL.LU R16, [R1+0x16a4] ;  /* 0x0016a40001107983 */ /* 0x001ee20000300800 */
[----:B------:R-:W-:-:S04]  /*640e0*/  IADD3 R3, R12, c[0x0][0x198], RZ ;  /* 0x000066000c037a10 */ /* 0x000fc80007ffe0ff */
[C---:B------:R-:W-:Y:S02]  /*640f0*/  LEA R8, P6, R3.reuse, R0, 0x1 ;  /* 0x0000000003087211 */ /* 0x040fe400078c08ff */
[C---:B------:R-:W-:Y:S02]  /*64100*/  IADD3 R12, R3.reuse, c[0x0][0x198], RZ ;  /* 0x00006600030c7a10 */ /* 0x040fe40007ffe0ff */
[----:B------:R-:W-:Y:S02]  /*64110*/  LEA.HI.X.SX32 R9, R3, R2, 0x1, P6 ;  /* 0x0000000203097211 */ /* 0x000fe400030f0eff */
[----:B------:R-:W-:-:S03]  /*64120*/  LEA R4, P6, R12, R0, 0x1 ;  /* 0x000000000c047211 */ /* 0x000fc600078c08ff */
[----:B------:R0:W-:Y:S01]  /*64130*/  @P5 STG.E.U16 [R8.64], R13 ;  /* 0x0000000d08005986 */ /* 0x0001e2000c101506 */
[----:B------:R-:W-:Y:S02]  /*64140*/  LEA.HI.X.SX32 R5, R12, R2, 0x1, P6 ;  /* 0x000000020c057211 */ /* 0x000fe400030f0eff */
[----:B0-----:R-:W-:-:S05]  /*64150*/  PRMT R13, R13, 0x7632, R13 ;  /* 0x000076320d0d7816 */ /* 0x001fca000000000d */
[----:B------:R0:W-:Y:S01]  /*64160*/  @P2 STG.E.U16 [R4.64], R13 ;  /* 0x0000000d04002986 */ /* 0x0001e2000c101506 */
[----:B------:R-:W-:-:S04]  /*64170*/  IADD3 R3, R12, c[0x0][0x198], RZ ;  /* 0x000066000c037a10 */ /* 0x000fc80007ffe0ff */
[C---:B------:R-:W-:Y:S02]  /*64180*/  LEA R8, P6, R3.reuse, R0, 0x1 ;  /* 0x0000000003087211 */ /* 0x040fe400078c08ff */
[C---:B------:R-:W-:Y:S02]  /*64190*/  IADD3 R12, R3.reuse, c[0x0][0x198], RZ ;  /* 0x00006600030c7a10 */ /* 0x040fe40007ffe0ff */
[----:B------:R-:W-:Y:S02]  /*641a0*/  LEA.HI.X.SX32 R9, R3, R2, 0x1, P6 ;  /* 0x0000000203097211 */ /* 0x000fe400030f0eff */
[----:B0-----:R-:W-:Y:S02]  /*641b0*/  LEA R4, P6, R12, R0, 0x1 ;  /* 0x000000000c047211 */ /* 0x001fe400078c08ff */
[----:B------:R-:W-:Y:S02]  /*641c0*/  PRMT R13, R6, 0x7632, R13 ;  /* 0x00007632060d7816 */ /* 0x000fe4000000000d */
[----:B------:R-:W-:-:S02]  /*641d0*/  LEA.HI.X.SX32 R5, R12, R2, 0x1, P6 ;  /* 0x000000020c057211 */ /* 0x000fc400030f0eff */
[----:B----4-:R-:W-:Y:S02]  /*641e0*/  ISETP.LT.AND P2, PT, R20, c[0x0][0x17c], !P0 ;  /* 0x00005f0014007a0c */ /* 0x010fe40004741270 */
[----:B------:R-:W4:Y:S04]  /*641f0*/  LDL.LU R20, [R1+0x16a8] ;  /* 0x0016a80001147983 */ /* 0x000f280000300800 */
[----:B------:R0:W-:Y:S04]  /*64200*/  @P1 STG.E.U16 [R8.64], R6 ;  /* 0x0000000608001986 */ /* 0x0001e8000c101506 */
[----:B------:R1:W-:Y:S04]  /*64210*/  @P4 STG.E.U16 [R4.64], R13 ;  /* 0x0000000d04004986 */ /* 0x0003e8000c101506 */
[----:B0-----:R-:W5:Y:S01]  /*64220*/  LDL.LU R6, [R1+0x17b4] ;  /* 0x0017b40001067983 */ /* 0x001f620000300800 */
[----:B--2---:R-:W-:-:S03]  /*64230*/  ISETP.LT.AND P1, PT, R24, c[0x0][0x17c], !P0 ;  /* 0x00005f0018007a0c */ /* 0x004fc60004721270 */
[----:B------:R-:W2:Y:S01]  /*64240*/  LDL.LU R24, [R1+0x16ac] ;  /* 0x0016ac0001187983 */ /* 0x000ea20000300800 */
[----:B---3--:R-:W-:-:S03]  /*64250*/  ISETP.LT.AND P4, PT, R16, c[0x0][0x17c], !P0 ;  /* 0x00005f0010007a0c */ /* 0x008fc60004781270 */
[----:B------:R-:W3:Y:S01]  /*64260*/  LDL.LU R16, [R1+0x16b0] ;  /* 0x0016b00001107983 */ /* 0x000ee20000300800 */
[----:B------:R-:W-:-:S04]  /*64270*/  IADD3 R3, R12, c[0x0][0x198], RZ ;  /* 0x000066000c037a10 */ /* 0x000fc80007ffe0ff */
[----:B------:R-:W-:-:S04]  /*64280*/  LEA R8, P6, R3, R0, 0x1 ;  /* 0x0000000003087211 */ /* 0x000fc800078c08ff */
        /* <DEDUP_REMOVED lines=10> */
[----:B------:R-:W-:Y:S04]  /*64330*/  @P5 STG.E.U16 [R4.64], R25 ;  /* 0x0000001904005986 */ /* 0x000fe8000c101506 */
[----:B------:R0:W-:Y:S01]  /*64340*/  @P2 STG.E.U16 [R8.64], R17 ;  /* 0x0000001108002986 */ /* 0x0001e2000c101506 */
[----:B----4-:R-:W-:-:S03]  /*64350*/  ISETP.LT.AND P3, PT, R20, c[0x0][0x17c], !P0 ;  /* 0x00005f0014007a0c */ /* 0x010fc60004761270 */
[----:B------:R-:W4:Y:S04]  /*64360*/  LDL.LU R20, [R1+0x16b4] ;  /* 0x0016b40001147983 */ /* 0x000f280000300800 */
[----:B------:R-:W5:Y:S01]  /*64370*/  LDL.LU R28, [R1+0x58] ;  /* 0x00005800011c7983 */ /* 0x000f620000300800 */
[----:B--2---:R-:W-:-:S03]  /*64380*/  ISETP.LT.AND P5, PT, R24, c[0x0][0x17c], !P0 ;  /* 0x00005f0018007a0c */ /* 0x004fc600047a1270 */
[----:B------:R-:W2:Y:S01]  /*64390*/  LDL.LU R24, [R1+0x16b8] ;  /* 0x0016b80001187983 */ /* 0x000ea20000300800 */
[----:B---3--:R-:W-:-:S03]  /*643a0*/  ISETP.LT.AND P2, PT, R16, c[0x0][0x17c], !P0 ;  /* 0x00005f0010007a0c */ /* 0x008fc60004741270 */
[----:B------:R-:W3:Y:S01]  /*643b0*/  LDL.LU R16, [R1+0x16bc] ;  /* 0x0016bc0001107983 */ /* 0x000ee20000300800 */
[----:B------:R-:W-:Y:S02]  /*643c0*/  IADD3 R12, R3, c[0x0][0x198], RZ ;  /* 0x00006600030c7a10 */ /* 0x000fe40007ffe0ff */
[----:B0-----:R-:W-:Y:S01]  /*643d0*/  PRMT R17, R17, 0x7632, R17 ;  /* 0x0000763211117816 */ /* 0x001fe20000000011 */
        /* <DEDUP_REMOVED lines=11> */
[----:B0-----:R-:W-:Y:S02]  /*64490*/  PRMT R21, R21, 0x7632, R21 ;  /* 0x0000763215157816 */ /* 0x001fe40000000015 */
[----:B----4-:R-:W-:Y:S02]  /*644a0*/  ISETP.LT.AND P1, PT, R20, c[0x0][0x17c], !P0 ;  /* 0x00005f0014007a0c */ /* 0x010fe40004721270 */
[----:B------:R-:W4:Y:S04]  /*644b0*/  LDL.LU R20, [R1+0x16c0] ;  /* 0x0016c00001147983 */ /* 0x000f280000300800 */
[----:B------:R-:W4:Y:S04]  /*644c0*/  LDL.LU R17, [R1+0x16c4] ;  /* 0x0016c40001117983 */ /* 0x000f280000300800 */
[----:B------:R0:W-:Y:S01]  /*644d0*/  @P3 STG.E.U16 [R4.64], R21 ;  /* 0x0000001504003986 */ /* 0x0001e2000c101506 */
[----:B--2---:R-:W-:-:S03]  /*644e0*/  ISETP.LT.AND P4, PT, R24, c[0x0][0x17c], !P0 ;  /* 0x00005f0018007a0c */ /* 0x004fc60004781270 */
[----:B------:R-:W2:Y:S01]  /*644f0*/  LDL.LU R24, [R1+0x78] ;  /* 0x0000780001187983 */ /* 0x000ea20000300800 */
[----:B---3--:R-:W-:-:S03]  /*64500*/  ISETP.LT.AND P3, PT, R16, c[0x0][0x17c], !P0 ;  /* 0x00005f0010007a0c */ /* 0x008fc60004761270 */
[----:B------:R-:W3:Y:S01]  /*64510*/  LDL.LU R16, [R1+0x16c8] ;  /* 0x0016c80001107983 */ /* 0x000ee20000300800 */
[----:B------:R-:W-:-:S04]  /*64520*/  IADD3 R3, R12, c[0x0][0x198], RZ ;  /* 0x000066000c037a10 */ /* 0x000fc80007ffe0ff */
[C---:B------:R-:W-:Y:S02]  /*64530*/  LEA R8, P6, R3.reuse, R0, 0x1 ;  /* 0x0000000003087211 */ /* 0x040fe400078c08ff */
[C---:B------:R-:W-:Y:S02]  /*64540*/  IADD3 R12, R3.reuse, c[0x0][0x198], RZ ;  /* 0x00006600030c7a10 */ /* 0x040fe40007ffe0ff */
[----:B------:R-:W-:Y:S02]  /*64550*/  LEA.HI.X.SX32 R9, R3, R2, 0x1, P6 ;  /* 0x0000000203097211 */ /* 0x000fe400030f0eff */
[----:B0-----:R-:W-:Y:S02]  /*64560*/  LEA R4, P6, R12, R0, 0x1 ;  /* 0x000000000c047211 */ /* 0x001fe400078c08ff */
[----:B-----5:R-:W-:Y:S02]  /*64570*/  PRMT R13, R28, 0x7632, R13 ;  /* 0x000076321c0d7816 */ /* 0x020fe4000000000d */
[C---:B------:R-:W-:Y:S01]  /*64580*/  LEA.HI.X.SX32 R5, R12.reuse, R2, 0x1, P6 ;  /* 0x000000020c057211 */ /* 0x040fe200030f0eff */
[----:B------:R0:W-:Y:S04]  /*64590*/  @P5 STG.E.U16 [R8.64], R28 ;  /* 0x0000001c08005986 */ /* 0x0001e8000c101506 */
[----:B------:R1:W-:Y:S01]  /*645a0*/  @P2 STG.E.U16 [R4.64], R13 ;  /* 0x0000000d04002986 */ /* 0x0003e2000c101506 */
[----:B------:R-:W-:-:S04]  /*645b0*/  IADD3 R3, R12, c[0x0][0x198], RZ ;  /* 0x000066000c037a10 */ /* 0x000fc80007ffe0ff */
[----:B0-----:R-:W-:-:S04]  /*645c0*/  LEA R8, P6, R3, R0, 0x1 ;  /* 0x0000000003087211 */ /* 0x001fc800078c08ff */
[----:B------:R-:W-:-:S05]  /*645d0*/  LEA.HI.X.SX32 R9, R3, R2, 0x1, P6 ;  /* 0x0000000203097211 */ /* 0x000fca00030f0eff */
[----:B------:R0:W-:Y:S01]  /*645e0*/  @P1 STG.E.U16 [R8.64], R29 ;  /* 0x0000001d08001986 */ /* 0x0001e2000c101506 */
[----:B----4-:R-:W-:-:S03]  /*645f0*/  ISETP.LT.AND P5, PT, R20, c[0x0][0x17c], !P0 ;  /* 0x00005f0014007a0c */ /* 0x010fc600047a1270 */
[----:B------:R-:W4:Y:S01]  /*64600*/  LDL.LU R20, [R1+0x16cc] ;  /* 0x0016cc0001147983 */ /* 0x000f220000300800 */
[----:B------:R-:W-:-:S03]  /*64610*/  ISETP.LT.AND P2, PT, R17, c[0x0][0x17c], !P0 ;  /* 0x00005f0011007a0c */ /* 0x000fc60004741270 */
[----:B------:R-:W5:Y:S01]  /*64620*/  LDL.LU R17, [R1+0x16d0] ;  /* 0x0016d00001117983 */ /* 0x000f620000300800 */
[----:B---3--:R-:W-:-:S03]  /*64630*/  ISETP.LT.AND P1, PT, R16, c[0x0][0x17c], !P0 ;  /* 0x00005f0010007a0c */ /* 0x008fc60004721270 */
[----:B------:R-:W3:Y:S01]  /*64640*/  LDL.LU R16, [R1+0x16d4] ;  /* 0x0016d40001107983 */ /* 0x000ee20000300800 */
[----:B------:R-:W-:-:S04]  /*64650*/  IADD3 R12, R3, c[0x0][0x198], RZ ;  /* 0x00006600030c7a10 */ /* 0x000fc80007ffe0ff */
[C---:B-1----:R-:W-:Y:S02]  /*64660*/  LEA R4, P6, R12.reuse, R0, 0x1 ;  /* 0x000000000c047211 */ /* 0x042fe400078c08ff */
[C---:B------:R-:W-:Y:S02]  /*64670*/  IADD3 R3, R12.reuse, c[0x0][0x198], RZ ;  /* 0x000066000c037a10 */ /* 0x040fe40007ffe0ff */
[----:B------:R-:W-:Y:S02]  /*64680*/  LEA.HI.X.SX32 R5, R12, R2, 0x1, P6 ;  /* 0x000000020c057211 */ /* 0x000fe400030f0eff */
[----:B0-----:R-:W-:Y:S02]  /*64690*/  LEA R8, P6, R3, R0, 0x1 ;  /* 0x0000000003087211 */ /* 0x001fe400078c08ff */
[----:B------:R-:W-:Y:S02]  /*646a0*/  PRMT R13, R29, 0x7632, R13 ;  /* 0x000076321d0d7816 */ /* 0x000fe4000000000d */
[----:B------:R-:W3:Y:S01]  /*646b0*/  LDL.LU R29, [R1+0xa8] ;  /* 0x0000a800011d7983 */ /* 0x000ee20000300800 */
[----:B------:R-:W-:-:S03]  /*646c0*/  LEA.HI.X.SX32 R9, R3, R2, 0x1, P6 ;  /* 0x0000000203097211 */ /* 0x000fc600030f0eff */
[----:B------:R-:W3:Y:S04]  /*646d0*/  LDL.LU R21, [R1+0x16d8] ;  /* 0x0016d80001157983 */ /* 0x000ee80000300800 */
[----:B------:R0:W-:Y:S04]  /*646e0*/  @P4 STG.E.U16 [R4.64], R13 ;  /* 0x0000000d04004986 */ /* 0x0001e8000c101506 */
[----:B--2---:R1:W-:Y:S01]  /*646f0*/  @P3 STG.E.U16 [R8.64], R24 ;  /* 0x0000001808003986 */ /* 0x0043e2000c101506 */
[----:B------:R-:W-:-:S04]  /*64700*/  IADD3 R12, R3, c[0x0][0x198], RZ ;  /* 0x00006600030c7a10 */ /* 0x000fc80007ffe0ff */
[----:B0-----:R-:W-:Y:S02]  /*64710*/  LEA R4, P6, R12, R0, 0x1 ;  /* 0x000000000c047211 */ /* 0x001fe400078c08ff */
[----:B------:R-:W-:Y:S02]  /*64720*/  PRMT R13, R24, 0x7632, R13 ;  /* 0x00007632180d7816 */ /* 0x000fe4000000000d */
[----:B------:R-:W-:-:S05]  /*64730*/  LEA.HI.X.SX32 R5, R12, R2, 0x1, P6 ;  /* 0x000000020c057211 */ /* 0x000fca00030f0eff */
[----:B------:R0:W-:Y:S01]  /*64740*/  @P5 STG.E.U16 [R4.64], R13 ;  /* 0x0000000d04005986 */ /* 0x0001e2000c101506 */
[----:B-----5:R-:W-:-:S03]  /*64750*/  ISETP.LT.AND P3, PT, R17, c[0x0][0x17c], !P0 ;  /* 0x00005f0011007a0c */ /* 0x020fc60004761270 */
[----:B------:R-:W2:Y:S01]  /*64760*/  LDL.LU R17, [R1+0x16dc] ;  /* 0x0016dc0001117983 */ /* 0x000ea20000300800 */
[----:B----4-:R-:W-:-:S03]  /*64770*/  ISETP.LT.AND P4, PT, R20, c[0x0][0x17c], !P0 ;  /* 0x00005f0014007a0c */ /* 0x010fc60004781270 */
[----:B------:R-:W4:Y:S01]  /*64780*/  LDL.LU R20, [R1+0x98] ;  /* 0x0000980001147983 */ /* 0x000f220000300800 */
[----:B---3--:R-:W-:-:S03]  /*64790*/  ISETP.LT.AND P5, PT, R16, c[0x0][0x17c], !P0 ;  /* 0x00005f0010007a0c */ /* 0x008fc600047a1270 */
[----:B------:R-:W3:Y:S01]  /*647a0*/  LDL.LU R16, [R1+0x16e0] ;  /* 0x0016e00001107983 */ /* 0x000ee20000300800 */
[----:B------:R-:W-:-:S04]  /*647b0*/  IADD3 R3, R12, c[0x0][0x198], RZ ;  /* 0x000066000c037a10 */ /* 0x000fc80007ffe0ff */
[C---:B-1----:R-:W-:Y:S02]  /*647c0*/  LEA R8, P6, R3.reuse, R0, 0x1 ;  /* 0x0000000003087211 */ /* 0x042fe400078c08ff */
[C---:B------:R-:W-:Y:S02]  /*647d0*/  IADD3 R12, R3.reuse, c[0x0][0x198], RZ ;  /* 0x00006600030c7a10 */ /* 0x040fe40007ffe0ff */
[----:B------:R-:W-:Y:S02]  /*647e0*/  LEA.HI.X.SX32 R9, R3, R2, 0x1, P6 ;  /* 0x0000000203097211 */ /* 0x000fe400030f0eff */
[C---:B0-----:R-:W-:Y:S02]  /*647f0*/  LEA R4, P6, R12.reuse, R0, 0x1 ;  /* 0x000000000c047211 */ /* 0x041fe400078c08ff */
[C---:B------:R-:W-:Y:S01]  /*64800*/  IADD3 R3, R12.reuse, c[0x0][0x198], RZ ;  /* 0x000066000c037a10 */ /* 0x040fe20007ffe0ff */
[----:B------:R0:W-:Y:S01]  /*64810*/  @P2 STG.E.U16 [R8.64], R6 ;  /* 0x0000000608002986 */ /* 0x0001e2000c101506 */
[----:B------:R-:W-:-:S02]  /*64820*/  LEA.HI.X.SX32 R5, R12, R2, 0x1, P6 ;  /* 0x000000020c057211 */ /* 0x000fc400030f0eff */
[----:B------:R-:W-:Y:S02]  /*64830*/  PRMT R12, R6, 0x7632, R12 ;  /* 0x00007632060c7816 */ /* 0x000fe4000000000c */
[----:B------:R-:W-:Y:S02]  /*64840*/  ISETP.LT.AND P2, PT, R21, c[0x0][0x17c], !P0 ;  /* 0x00005f0015007a0c */ /* 0x000fe40004741270 */
[----:B------:R-:W5:Y:S04]  /*64850*/  LDL.LU R21, [R1+0x16e4] ;  /* 0x0016e40001157983 */ /* 0x000f680000300800 */
[----:B------:R-:W5:Y:S04]  /*64860*/  LDL.LU R13, [R1+0x16e8] ;  /* 0x0016e800010d7983 */ /* 0x000f680000300800 */
[----:B------:R1:W-:Y:S04]  /*64870*/  @P1 STG.E.U16 [R4.64], R12 ;  /* 0x0000000c04001986 */ /* 0x0003e8000c101506 */
[----:B------:R-:W5:Y:S01]  /*64880*/  LDL.LU R24, [R1+0x88] ;  /* 0x0000880001187983 */ /* 0x000f620000300800 */
[----:B0-----:R-:W-:-:S04]  /*64890*/  LEA R8, P6, R3, R0, 0x1 ;  /* 0x0000000003087211 */ /* 0x001fc800078c08ff */
[----:B------:R-:W-:-:S05]  /*648a0*/  LEA.HI.X.SX32 R9, R3, R2, 0x1, P6 ;  /* 0x0000000203097211 */ /* 0x000fca00030f0eff */
[----:B------:R0:W-:Y:S01]  /*648b0*/  @P4 STG.E.U16 [R8.64], R29 ;  /* 0x0000001d08004986 */ /* 0x0001e2000c101506 */
[----:B--2---:R-:W-:-:S03]  /*648c0*/  ISETP.LT.AND P1, PT, R17, c[0x0][0x17c], !P0 ;  /* 0x00005f0011007a0c */ /* 0x004fc60004721270 */
[----:B------:R-:W2:Y:S01]  /*648d0*/  LDL.LU R17, [R1+0x16ec] ;  /* 0x0016ec0001117983 */ /* 0x000ea20000300800 */
[----:B---3--:R-:W-:-:S03]  /*648e0*/  ISETP.LT.AND P4, PT, R16, c[0x0][0x17c], !P0 ;  /* 0x00005f0010007a0c */ /* 0x008fc60004781270 */
[----:B------:R-:W3:Y:S01]  /*648f0*/  LDL.LU R16, [R1+0x16f0] ;  /* 0x0016f00001107983 */ /* 0x000ee20000300800 */
[----:B------:R-:W-:-:S04]  /*64900*/  IADD3 R6, R3, c[0x0][0x198], RZ ;  /* 0x0000660003067a10 */ /* 0x000fc80007ffe0ff */
[C---:B-1----:R-:W-:Y:S02]  /*64910*/  LEA R4, P6, R6.reuse, R0, 0x1 ;  /* 0x0000000006047211 */ /* 0x042fe400078c08ff */
[C---:B------:R-:W-:Y:S02]  /*64920*/  IADD3 R3, R6.reuse, c[0x0][0x198], RZ ;  /* 0x0000660006037a10 */ /* 0x040fe40007ffe0ff */
[----:B------:R-:W-:Y:S02]  /*64930*/  LEA.HI.X.SX32 R5, R6, R2, 0x1, P6 ;  /* 0x0000000206057211 */ /* 0x000fe400030f0eff */
[----:B------:R-:W-:Y:S02]  /*64940*/  PRMT R12, R29, 0x7632, R12 ;  /* 0x000076321d0c7816 */ /* 0x000fe4000000000c */
[C---:B0-----:R-:W-:Y:S02]  /*64950*/  LEA R8, P6, R3.reuse, R0, 0x1 ;  /* 0x0000000003087211 */ /* 0x041fe400078c08ff */
[C---:B------:R-:W-:Y:S01]  /*64960*/  IADD3 R6, R3.reuse, c[0x0][0x198], RZ ;  /* 0x0000660003067a10 */ /* 0x040fe20007ffe0ff */
[----:B------:R0:W-:Y:S01]  /*64970*/  @P3 STG.E.U16 [R4.64], R12 ;  /* 0x0000000c04003986 */ /* 0x0001e2000c101506 */
[----:B------:R-:W-:-:S05]  /*64980*/  LEA.HI.X.SX32 R9, R3, R2, 0x1, P6 ;  /* 0x0000000203097211 */ /* 0x000fca00030f0eff */
[----:B----4-:R1:W-:Y:S01]  /*64990*/  @P5 STG.E.U16 [R8.64], R20 ;  /* 0x0000001408005986 */ /* 0x0103e2000c101506 */
[----:B-----5:R-:W-:-:S03]  /*649a0*/  ISETP.LT.AND P5, PT, R13, c[0x0][0x17c], !P0 ;  /* 0x00005f000d007a0c */ /* 0x020fc600047a1270 */
[----:B------:R-:W4:Y:S01]  /*649b0*/  LDL.LU R13, [R1+0x16f4] ;  /* 0x0016f400010d7983 */ /* 0x000f220000300800 */
[----:B0-----:R-:W-:Y:S02]  /*649c0*/  LEA R4, P6, R6, R0, 0x1 ;  /* 0x0000000006047211 */ /* 0x001fe400078c08ff */
[----:B------:R-:W-:Y:S01]  /*649d0*/  PRMT R12, R20, 0x7632, R12 ;  /* 0x00007632140c7816 */ /* 0x000fe2000000000c */
[----:B------:R-:W5:Y:S01]  /*649e0*/  LDL.LU R29, [R1+0x68] ;  /* 0x00006800011d7983 */ /* 0x000f620000300800 */
[----:B------:R-:W-:-:S05]  /*649f0*/  LEA.HI.X.SX32 R5, R6, R2, 0x1, P6 ;  /* 0x0000000206057211 */ /* 0x000fca00030f0eff */
[----:B------:R0:W-:Y:S01]  /*64a00*/  @P2 STG.E.U16 [R4.64], R12 ;  /* 0x0000000c04002986 */ /* 0x0001e2000c101506 */
[----:B------:R-:W-:-:S04]  /*64a10*/  IADD3 R3, R6, c[0x0][0x198], RZ ;  /* 0x0000660006037a10 */ /* 0x000fc80007ffe0ff */
[----:B-1----:R-:W-:-:S04]  /*64a20*/  LEA R8, P6, R3, R0, 0x1 ;  /* 0x0000000003087211 */ /* 0x002fc800078c08ff */
[----:B------:R-:W-:Y:S02]  /*64a30*/  LEA.HI.X.SX32 R9, R3, R2, 0x1, P6 ;  /* 0x0000000203097211 */ /* 0x000fe400030f0eff */
[----:B--2---:R-:W-:Y:S02]  /*64a40*/  ISETP.LT.AND P2, PT, R17, c[0x0][0x17c], !P0 ;  /* 0x00005f0011007a0c */ /* 0x004fe40004741270 */
[----:B------:R-:W2:Y:S01]  /*64a50*/  LDL.LU R17, [R1+0x16f8] ;  /* 0x0016f80001117983 */ /* 0x000ea20000300800 */
[----:B------:R-:W-:-:S03]  /*64a60*/  ISETP.LT.AND P3, PT, R21, c[0x0][0x17c], !P0 ;  /* 0x00005f0015007a0c */ /* 0x000fc60004761270 */
[----:B------:R1:W-:Y:S04]  /*64a70*/  @P1 STG.E.U16 [R8.64], R24 ;  /* 0x0000001808001986 */ /* 0x0003e8000c101506 */
[----:B------:R-:W5:Y:S01]  /*64a80*/  LDL.LU R21, [R1+0x16fc] ;  /* 0x0016fc0001157983 */ /* 0x000f620000300800 */
[----:B---3--:R-:W-:-:S03]  /*64a90*/  ISETP.LT.AND P1, PT, R16, c[0x0][0x17c], !P0 ;  /* 0x00005f0010007a0c */ /* 0x008fc60004721270 */
[----:B------:R-:W3:Y:S01]  /*64aa0*/  LDL.LU R16, [R1+0x1700] ;  /* 0x0017000001107983 */ /* 0x000ee20000300800 */
[----:B------:R-:W-:-:S04]  /*64ab0*/  IADD3 R6, R3, c[0x0][0x198], RZ ;  /* 0x0000660003067a10 */ /* 0x000fc80007ffe0ff */
[C---:B0-----:R-:W-:Y:S02]  /*64ac0*/  LEA R4, P6, R6.reuse, R0, 0x1 ;  /* 0x0000000006047211 */ /* 0x041fe400078c08ff */
[C---:B------:R-:W-:Y:S02]  /*64ad0*/  IADD3 R3, R6.reuse, c[0x0][0x198], RZ ;  /* 0x0000660006037a10 */ /* 0x040fe40007ffe0ff */
[----:B------:R-:W-:Y:S02]  /*64ae0*/  LEA.HI.X.SX32 R5, R6, R2, 0x1, P6 ;  /* 0x0000000206057211 */ /* 0x000fe400030f0eff */
[----:B------:R-:W-:Y:S02]  /*64af0*/  PRMT R12, R24, 0x7632, R12 ;  /* 0x00007632180c7816 */ /* 0x000fe4000000000c */
[C---:B-1----:R-:W-:Y:S01]  /*64b00*/  LEA R8, P6, R3.reuse, R0, 0x1 ;  /* 0x0000000003087211 */ /* 0x042fe200078c08ff */
[----:B------:R-:W3:Y:S03]  /*64b10*/  LDL.LU R24, [R1+0x38] ;  /* 0x0000380001187983 */ /* 0x000ee60000300800 */
[----:B------:R-:W-:Y:S01]  /*64b20*/  LEA.HI.X.SX32 R9, R3, R2, 0x1, P6 ;  /* 0x0000000203097211 */ /* 0x000fe200030f0eff */
[----:B------:R0:W-:Y:S01]  /*64b30*/  @P4 STG.E.U16 [R4.64], R12 ;  /* 0x0000000c04004986 */ /* 0x0001e2000c101506 */
[----:B----4-:R-:W-:-:S03]  /*64b40*/  ISETP.LT.AND P4, PT, R13, c[0x0][0x17c], !P0 ;  /* 0x00005f000d007a0c */ /* 0x010fc60004781270 */
[----:B------:R-:W4:Y:S04]  /*64b50*/  LDL.LU R13, [R1+0x1704] ;  /* 0x00170400010d7983 */ /* 0x000f280000300800 */
[----:B------:R1:W-:Y:S04]  /*64b60*/  @P3 STG.E.U16 [R8.64], R10 ;  /* 0x0000000a08003986 */ /* 0x0003e8000c101506 */
[----:B------:R-:W4:Y:S01]  /*64b70*/  LDL.LU R20, [R1+0x1708] ;  /* 0x0017080001147983 */ /* 0x000f220000300800 */
[----:B------:R-:W-:-:S04]  /*64b80*/  IADD3 R6, R3, c[0x0][0x198], RZ ;  /* 0x0000660003067a10 */ /* 0x000fc80007ffe0ff */
[C---:B0-----:R-:W-:Y:S02]  /*64b90*/  LEA R4, P6, R6.reuse, R0, 0x1 ;  /* 0x0000000006047211 */ /* 0x041fe400078c08ff */
[C---:B------:R-:W-:Y:S02]  /*64ba0*/  IADD3 R3, R6.reuse, c[0x0][0x198], RZ ;  /* 0x0000660006037a10 */ /* 0x040fe40007ffe0ff */
[----:B------:R-:W-:Y:S02]  /*64bb0*/  LEA.HI.X.SX32 R5, R6, R2, 0x1, P6 ;  /* 0x0000000206057211 */ /* 0x000fe400030f0eff */
[C---:B-1----:R-:W-:Y:S02]  /*64bc0*/  LEA R8, P6, R3.reuse, R0, 0x1 ;  /* 0x0000000003087211 */ /* 0x042fe400078c08ff */
[----:B------:R-:W-:Y:S02]  /*64bd0*/  PRMT R10, R10, 0x7632, R10 ;  /* 0x000076320a0a7816 */ /* 0x000fe4000000000a */
[----:B------:R-:W-:-:S02]  /*64be0*/  LEA.HI.X.SX32 R9, R3, R2, 0x1, P6 ;  /* 0x0000000203097211 */ /* 0x000fc400030f0eff */
[----:B--2---:R-:W-:Y:S02]  /*64bf0*/  ISETP.LT.AND P3, PT, R17, c[0x0][0x17c], !P0 ;  /* 0x00005f0011007a0c */ /* 0x004fe40004761270 */
[----:B------:R-:W2:Y:S04]  /*64c00*/  LDL.LU R17, [R1+0x170c] ;  /* 0x00170c0001117983 */ /* 0x000ea80000300800 */
[----:B------:R0:W-:Y:S04]  /*64c10*/  @P5 STG.E.U16 [R4.64], R10 ;  /* 0x0000000a04005986 */ /* 0x0001e8000c101506 */
[----:B-----5:R1:W-:Y:S01]  /*64c20*/  @P2 STG.E.U16 [R8.64], R29 ;  /* 0x0000001d08002986 */ /* 0x0203e2000c101506 */
[----:B---3--:R-:W-:-:S03]  /*64c30*/  ISETP.LT.AND P2, PT, R16, c[0x0][0x17c], !P0 ;  /* 0x00005f0010007a0c */ /* 0x008fc60004741270 */
[----:B------:R-:W3:Y:S01]  /*64c40*/  LDL.LU R16, [R1+0x1710] ;  /* 0x0017100001107983 */ /* 0x000ee20000300800 */
[----:B------:R-:W-:-:S04]  /*64c50*/  IADD3 R6, R3, c[0x0][0x198], RZ ;  /* 0x0000660003067a10 */ /* 0x000fc80007ffe0ff */
[C---:B0-----:R-:W-:Y:S02]  /*64c60*/  LEA R4, P6, R6.reuse, R0, 0x1 ;  /* 0x0000000006047211 */ /* 0x041fe400078c08ff */
[C---:B------:R-:W-:Y:S02]  /*64c70*/  IADD3 R3, R6.reuse, c[0x0][0x198], RZ ;  /* 0x0000660006037a10 */ /* 0x040fe40007ffe0ff */
[----:B------:R-:W-:Y:S02]  /*64c80*/  LEA.HI.X.SX32 R5, R6, R2, 0x1, P6 ;  /* 0x0000000206057211 */ /* 0x000fe400030f0eff */
[----:B------:R-:W-:Y:S02]  /*64c90*/  PRMT R10, R29, 0x7632, R10 ;  /* 0x000076321d0a7816 */ /* 0x000fe4000000000a */
[C---:B-1----:R-:W-:Y:S02]  /*64ca0*/  LEA R8, P6, R3.reuse, R0, 0x1 ;  /* 0x0000000003087211 */ /* 0x042fe400078c08ff */
[C---:B------:R-:W-:Y:S01]  /*64cb0*/  IADD3 R6, R3.reuse, c[0x0][0x198], RZ ;  /* 0x0000660003067a10 */ /* 0x040fe20007ffe0ff */
[----:B------:R0:W-:Y:S01]  /*64cc0*/  @P1 STG.E.U16 [R4.64], R10 ;  /* 0x0000000a04001986 */ /* 0x0001e2000c101506 */
[----:B------:R-:W-:-:S02]  /*64cd0*/  LEA.HI.X.SX32 R9, R3, R2, 0x1, P6 ;  /* 0x0000000203097211 */ /* 0x000fc400030f0eff */
[----:B0-----:R-:W-:Y:S02]  /*64ce0*/  LEA R4, P6, R6, R0, 0x1 ;  /* 0x0000000006047211 */ /* 0x001fe400078c08ff */
[----:B------:R-:W-:Y:S02]  /*64cf0*/  PRMT R10, R24, 0x7632, R10 ;  /* 0x00007632180a7816 */ /* 0x000fe4000000000a */
[----:B------:R-:W-:Y:S02]  /*64d00*/  LEA.HI.X.SX32 R5, R6, R2, 0x1, P6 ;  /* 0x0000000206057211 */ /* 0x000fe400030f0eff */
[----:B----4-:R-:W-:Y:S02]  /*64d10*/  ISETP.LT.AND P1, PT, R13, c[0x0][0x17c], !P0 ;  /* 0x00005f000d007a0c */ /* 0x010fe40004721270 */
[----:B------:R-:W4:Y:S04]  /*64d20*/  LDL.LU R13, [R1+0x1714] ;  /* 0x00171400010d7983 */ /* 0x000f280000300800 */
[----:B------:R0:W-:Y:S04]  /*64d30*/  @P4 STG.E.U16 [R8.64], R24 ;  /* 0x0000001808004986 */ /* 0x0001e8000c101506 */
[----:B------:R1:W-:Y:S04]  /*64d40*/  @P3 STG.E.U16 [R4.64], R10 ;  /* 0x0000000a04003986 */ /* 0x0003e8000c101506 */
[----:B0-----:R-:W5:Y:S01]  /*64d50*/  LDL.LU R24, [R1+0x1718] ;  /* 0x0017180001187983 */ /* 0x001f620000300800 */
[----:B------:R-:W-:-:S02]  /*64d60*/  ISETP.LT.AND P5, PT, R21, c[0x0][0x17c], !P0 ;  /* 0x00005f0015007a0c */ /* 0x000fc400047a1270 */
[----:B------:R-:W-:Y:S02]  /*64d70*/  IADD3 R3, R6, c[0x0][0x198], RZ ;  /* 0x0000660006037a10 */ /* 0x000fe40007ffe0ff */
[----:B--2---:R-:W-:Y:S02]  /*64d80*/  ISETP.LT.AND P3, PT, R17, c[0x0][0x17c], !P0 ;  /* 0x00005f0011007a0c */ /* 0x004fe40004761270 */
[----:B------:R-:W2:Y:S01]  /*64d90*/  LDL.LU R17, [R1+0x171c] ;  /* 0x00171c0001117983 */ /* 0x000ea20000300800 */
[----:B------:R-:W-:-:S04]  /*64da0*/  LEA R8, P6, R3, R0, 0x1 ;  /* 0x0000000003087211 */ /* 0x000fc800078c08ff */
[----:B------:R-:W-:Y:S02]  /*64db0*/  LEA.HI.X.SX32 R9, R3, R2, 0x1, P6 ;  /* 0x0000000203097211 */ /* 0x000fe400030f0eff */
[----:B-1----:R-:W-:-:S03]  /*64dc0*/  PRMT R10, R11, 0x7632, R10 ;  /* 0x000076320b0a7816 */ /* 0x002fc6000000000a */
[----:B------:R0:W-:Y:S04]  /*64dd0*/  @P5 STG.E.U16 [R8.64], R11 ;  /* 0x0000000b08005986 */ /* 0x0001e8000c101506 */
[----:B0-----:R-:W5:Y:S01]  /*64de0*/  LDL.LU R11, [R1+0x17b0] ;  /* 0x0017b000010b7983 */ /* 0x001f620000300800 */
[----:B---3--:R-:W-:-:S03]  /*64df0*/  ISETP.LT.AND P5, PT, R16, c[0x0][0x17c], !P0 ;  /* 0x00005f0010007a0c */ /* 0x008fc600047a1270 */
[----:B------:R-:W3:Y:S01]  /*64e00*/  LDL.LU R16, [R1+0x1720] ;  /* 0x0017200001107983 */ /* 0x000ee20000300800 */
[----:B------:R-:W-:Y:S02]  /*64e10*/  IADD3 R6, R3, c[0x0][0x198], RZ ;  /* 0x0000660003067a10 */ /* 0x000fe40007ffe0ff */
[----:B------:R-:W-:Y:S01]  /*64e20*/  ISETP.LT.AND P4, PT, R20, c[0x0][0x17c], !P0 ;  /* 0x00005f0014007a0c */ /* 0x000fe20004781270 */
[----:B------:R-:W5:Y:S01]  /*64e30*/  LDL.LU R21, [R1+0x1724] ;  /* 0x0017240001157983 */ /* 0x000f620000300800 */
[C---:B------:R-:W-:Y:S02]  /*64e40*/  LEA R4, P6, R6.reuse, R0, 0x1 ;  /* 0x0000000006047211 */ /* 0x040fe400078c08ff */
[C---:B------:R-:W-:Y:S01]  /*64e50*/  IADD3 R3, R6.reuse, c[0x0][0x198], RZ ;  /* 0x0000660006037a10 */ /* 0x040fe20007ffe0ff */
[----:B------:R-:W5:Y:S01]  /*64e60*/  LDL.LU R20, [R1+0x172c] ;  /* 0x00172c0001147983 */ /* 0x000f620000300800 */
[----:B------:R-:W-:Y:S02]  /*64e70*/  LEA.HI.X.SX32 R5, R6, R2, 0x1, P6 ;  /* 0x0000000206057211 */ /* 0x000fe400030f0eff */
[----:B------:R-:W-:-:S02]  /*64e80*/  LEA R8, P6, R3, R0, 0x1 ;  /* 0x0000000003087211 */ /* 0x000fc400078c08ff */
[C---:B------:R-:W-:Y:S01]  /*64e90*/  IADD3 R6, R3.reuse, c[0x0][0x198], RZ ;  /* 0x0000660003067a10 */ /* 0x040fe20007ffe0ff */
[----:B------:R0:W-:Y:S01]  /*64ea0*/  @P2 STG.E.U16 [R4.64], R10 ;  /* 0x0000000a04002986 */ /* 0x0001e2000c101506 */
[----:B------:R-:W-:-:S05]  /*64eb0*/  LEA.HI.X.SX32 R9, R3, R2, 0x1, P6 ;  /* 0x0000000203097211 */ /* 0x000fca00030f0eff */
[----:B------:R1:W-:Y:S01]  /*64ec0*/  @P1 STG.E.U16 [R8.64], R14 ;  /* 0x0000000e08001986 */ /* 0x0003e2000c101506 */
[----:B0-----:R-:W-:-:S04]  /*64ed0*/  LEA R4, P6, R6, R0, 0x1 ;  /* 0x0000000006047211 */ /* 0x001fc800078c08ff */
[----:B------:R-:W-:Y:S02]  /*64ee0*/  LEA.HI.X.SX32 R5, R6, R2, 0x1, P6 ;  /* 0x0000000206057211 */ /* 0x000fe400030f0eff */
[----:B-1----:R-:W-:Y:S02]  /*64ef0*/  PRMT R14, R14, 0x7632, R14 ;  /* 0x000076320e0e7816 */ /* 0x002fe4000000000e */
[----:B----4-:R-:W-:Y:S02]  /*64f00*/  ISETP.LT.AND P2, PT, R13, c[0x0][0x17c], !P0 ;  /* 0x00005f000d007a0c */ /* 0x010fe40004741270 */
[----:B------:R-:W4:Y:S04]  /*64f10*/  LDL.LU R13, [R1+0x1728] ;  /* 0x00172800010d7983 */ /* 0x000f280000300800 */
[----:B------:R-:W-:Y:S01]  /*64f20*/  @P4 STG.E.U16 [R4.64], R14 ;  /* 0x0000000e04004986 */ /* 0x000fe2000c101506 */
[----:B------:R-:W-:-:S04]  /*64f30*/  IADD3 R3, R6, c[0x0][0x198], RZ ;  /* 0x0000660006037a10 */ /* 0x000fc80007ffe0ff */
[----:B------:R-:W-:-:S04]  /*64f40*/  LEA R8, P6, R3, R0, 0x1 ;  /* 0x0000000003087211 */ /* 0x000fc800078c08ff */
[----:B------:R-:W-:Y:S02]  /*64f50*/  LEA.HI.X.SX32 R9, R3, R2, 0x1, P6 ;  /* 0x0000000203097211 */ /* 0x000fe400030f0eff */
[----:B--2---:R-:W-:Y:S02]  /*64f60*/  ISETP.LT.AND P4, PT, R17, c[0x0][0x17c], !P0 ;  /* 0x00005f0011007a0c */ /* 0x004fe40004781270 */
[----:B------:R-:W2:Y:S01]  /*64f70*/  LDL.LU R17, [R1+0x1734] ;  /* 0x0017340001117983 */ /* 0x000ea20000300800 */
[----:B------:R-:W-:-:S03]  /*64f80*/  PRMT R10, R7, 0x7632, R10 ;  /* 0x00007632070a7816 */ /* 0x000fc6000000000a */
[----:B------:R0:W-:Y:S04]  /*64f90*/  @P3 STG.E.U16 [R8.64], R7 ;  /* 0x0000000708003986 */ /* 0x0001e8000c101506 */
[----:B0-----:R-:W2:Y:S01]  /*64fa0*/  LDL.LU R7, [R1+0x17ac] ;  /* 0x0017ac0001077983 */ /* 0x001ea20000300800 */
[----:B---3--:R-:W-:-:S03]  /*64fb0*/  ISETP.LT.AND P3, PT, R16, c[0x0][0x17c], !P0 ;  /* 0x00005f0010007a0c */ /* 0x008fc60004761270 */
[----:B------:R-:W3:Y:S04]  /*64fc0*/  LDL.LU R16, [R1+0x1730] ;  /* 0x0017300001107983 */ /* 0x000ee80000300800 */
[----:B------:R-:W3:Y:S01]  /*64fd0*/  LDL.LU R14, [R1+0x1738] ;  /* 0x00173800010e7983 */ /* 0x000ee20000300800 */
[----:B------:R-:W-:-:S04]  /*64fe0*/  IADD3 R6, R3, c[0x0][0x198], RZ ;  /* 0x0000660003067a10 */ /* 0x000fc80007ffe0ff */
[C---:B------:R-:W-:Y:S02]  /*64ff0*/  LEA R4, P6, R6.reuse, R0, 0x1 ;  /* 0x0000000006047211 */ /* 0x040fe400078c08ff */
[C---:B------:R-:W-:Y:S02]  /*65000*/  IADD3 R3, R6.reuse, c[0x0][0x198], RZ ;  /* 0x0000660006037a10 */ /* 0x040fe40007ffe0ff */
[----:B------:R-:W-:Y:S02]  /*65010*/  LEA.HI.X.SX32 R5, R6, R2, 0x1, P6 ;  /* 0x0000000206057211 */ /* 0x000fe400030f0eff */
[C---:B------:R-:W-:Y:S02]  /*65020*/  LEA R8, P6, R3.reuse, R0, 0x1 ;  /* 0x0000000003087211 */ /* 0x040fe400078c08ff */
[----:B-----5:R-:W-:Y:S02]  /*65030*/  ISETP.LT.AND P1, PT, R24, c[0x0][0x17c], !P0 ;  /* 0x00005f0018007a0c */ /* 0x020fe40004721270 */
[C---:B------:R-:W-:Y:S01]  /*65040*/  IADD3 R6, R3.reuse, c[0x0][0x198], RZ ;  /* 0x0000660003067a10 */ /* 0x040fe20007ffe0ff */
[----:B------:R0:W-:Y:S01]  /*65050*/  @P5 STG.E.U16 [R4.64], R10 ;  /* 0x0000000a04005986 */ /* 0x0001e2000c101506 */
[----:B------:R-:W-:-:S02]  /*65060*/  LEA.HI.X.SX32 R9, R3, R2, 0x1, P6 ;  /* 0x0000000203097211 */ /* 0x000fc400030f0eff */
[----:B------:R-:W-:-:S03]  /*65070*/  IADD3 R3, R6, c[0x0][0x198], RZ ;  /* 0x0000660006037a10 */ /* 0x000fc60007ffe0ff */
[----:B------:R1:W-:Y:S01]  /*65080*/  @P2 STG.E.U16 [R8.64], R26 ;  /* 0x0000001a08002986 */ /* 0x0003e2000c101506 */
[----:B0-----:R-:W-:-:S03]  /*65090*/  LEA R4, P6, R6, R0, 0x1 ;  /* 0x0000000006047211 */ /* 0x001fc600078c08ff */
[----:B------:R-:W5:Y:S01]  /*650a0*/  LDL.LU R10, [R1+0x173c] ;  /* 0x00173c00010a7983 */ /* 0x000f620000300800 */
[----:B------:R-:W-:-:S03]  /*650b0*/  LEA.HI.X.SX32 R5, R6, R2, 0x1, P6 ;  /* 0x0000000206057211 */ /* 0x000fc600030f0eff */
[----:B------:R-:W5:Y:S01]  /*650c0*/  LDL.LU R29, [R1+0x5c] ;  /* 0x00005c00011d7983 */ /* 0x000f620000300800 */
[----:B-1----:R-:W-:Y:S02]  /*650d0*/  PRMT R26, R26, 0x7632, R26 ;  /* 0x000076321a1a7816 */ /* 0x002fe4000000001a */
[----:B------:R-:W-:-:S03]  /*650e0*/  LEA R8, P6, R3, R0, 0x1 ;  /* 0x0000000003087211 */ /* 0x000fc600078c08ff */
[----:B------:R0:W-:Y:S01]  /*650f0*/  @P1 STG.E.U16 [R4.64], R26 ;  /* 0x0000001a04001986 */ /* 0x0001e2000c101506 */
[----:B------:R-:W-:Y:S02]  /*65100*/  LEA.HI.X.SX32 R9, R3, R2, 0x1, P6 ;  /* 0x0000000203097211 */ /* 0x000fe400030f0eff */
[----:B----4-:R-:W-:Y:S02]  /*65110*/  ISETP.LT.AND P1, PT, R13, c[0x0][0x17c], !P0 ;  /* 0x00005f000d007a0c */ /* 0x010fe40004721270 */
[----:B------:R-:W4:Y:S04]  /*65120*/  LDL.LU R13, [R1+0x1740] ;  /* 0x00174000010d7983 */ /* 0x000f280000300800 */
[----:B------:R1:W-:Y:S01]  /*65130*/  @P4 STG.E.U16 [R8.64], R18 ;  /* 0x0000001208004986 */ /* 0x0003e2000c101506 */
[----:B------:R-:W-:-:S02]  /*65140*/  IADD3 R6, R3, c[0x0][0x198], RZ ;  /* 0x0000660003067a10 */ /* 0x000fc40007ffe0ff */
[----:B------:R-:W-:Y:S02]  /*65150*/  ISETP.LT.AND P5, PT, R21, c[0x0][0x17c], !P0 ;  /* 0x00005f0015007a0c */ /* 0x000fe400047a1270 */
[C---:B0-----:R-:W-:Y:S02]  /*65160*/  LEA R4, P6, R6.reuse, R0, 0x1 ;  /* 0x0000000006047211 */ /* 0x041fe400078c08ff */
[----:B--2---:R-:W-:Y:S02]  /*65170*/  ISETP.LT.AND P4, PT, R17, c[0x0][0x17c], !P0 ;  /* 0x00005f0011007a0c */ /* 0x004fe40004781270 */
[----:B------:R-:W2:Y:S01]  /*65180*/  LDL.LU R17, [R1+0x1744] ;  /* 0x0017440001117983 */ /* 0x000ea20000300800 */
[C---:B------:R-:W-:Y:S02]  /*65190*/  IADD3 R3, R6.reuse, c[0x0][0x198], RZ ;  /* 0x0000660006037a10 */ /* 0x040fe40007ffe0ff */
[----:B------:R-:W-:Y:S02]  /*651a0*/  LEA.HI.X.SX32 R5, R6, R2, 0x1, P6 ;  /* 0x0000000206057211 */ /* 0x000fe400030f0eff */
[----:B-1----:R-:W-:-:S02]  /*651b0*/  PRMT R18, R18, 0x7632, R18 ;  /* 0x0000763212127816 */ /* 0x002fc40000000012 */
[----:B------:R-:W-:Y:S02]  /*651c0*/  ISETP.LT.AND P2, PT, R20, c[0x0][0x17c], !P0 ;  /* 0x00005f0014007a0c */ /* 0x000fe40004741270 */
[C---:B------:R-:W-:Y:S01]  /*651d0*/  LEA R8, P6, R3.reuse, R0, 0x1 ;  /* 0x0000000003087211 */ /* 0x040fe200078c08ff */
[----:B------:R-:W2:Y:S03]  /*651e0*/  LDL.LU R20, [R1+0x4c] ;  /* 0x00004c0001147983 */ /* 0x000ea60000300800 */
[----:B------:R-:W-:Y:S01]  /*651f0*/  LEA.HI.X.SX32 R9, R3, R2, 0x1, P6 ;  /* 0x0000000203097211 */ /* 0x000fe200030f0eff */
[----:B------:R0:W-:Y:S04]  /*65200*/  @P3 STG.E.U16 [R4.64], R18 ;  /* 0x0000001204003986 */ /* 0x0001e8000c101506 */
[----:B------:R1:W-:Y:S04]  /*65210*/  @P5 STG.E.U16 [R8.64], R22 ;  /* 0x0000001608005986 */ /* 0x0003e8000c101506 */
[----:B0-----:R-:W2:Y:S01]  /*65220*/  LDL.LU R18, [R1+0x1748] ;  /* 0x0017480001127983 */ /* 0x001ea20000300800 */
[----:B---3--:R-:W-:-:S03]  /*65230*/  ISETP.LT.AND P3, PT, R16, c[0x0][0x17c], !P0 ;  /* 0x00005f0010007a0c */ /* 0x008fc60004761270 */
[----:B------:R-:W3:Y:S01]  /*65240*/  LDL.LU R16, [R1+0x174c] ;  /* 0x00174c0001107983 */ /* 0x000ee20000300800 */
[----:B------:R-:W-:-:S03]  /*65250*/  ISETP.LT.AND P5, PT, R14, c[0x0][0x17c], !P0 ;  /* 0x00005f000e007a0c */ /* 0x000fc600047a1270 */
[----:B------:R-:W3:Y:S04]  /*65260*/  LDL.LU R24, [R1+0x7c] ;  /* 0x00007c0001187983 */ /* 0x000ee80000300800 */
[----:B------:R-:W3:Y:S01]  /*65270*/  LDL.LU R14, [R1+0x1750] ;  /* 0x00175000010e7983 */ /* 0x000ee20000300800 */
[----:B------:R-:W-:-:S04]  /*65280*/  IADD3 R6, R3, c[0x0][0x198], RZ ;  /* 0x0000660003067a10 */ /* 0x000fc80007ffe0ff */
[C---:B------:R-:W-:Y:S02]  /*65290*/  LEA R4, P6, R6.reuse, R0, 0x1 ;  /* 0x0000000006047211 */ /* 0x040fe400078c08ff */
[C---:B------:R-:W-:Y:S02]  /*652a0*/  IADD3 R3, R6.reuse, c[0x0][0x198], RZ ;  /* 0x0000660006037a10 */ /* 0x040fe40007ffe0ff */
[----:B------:R-:W-:Y:S02]  /*652b0*/  LEA.HI.X.SX32 R5, R6, R2, 0x1, P6 ;  /* 0x0000000206057211 */ /* 0x000fe400030f0eff */
[----:B-1----:R-:W-:Y:S02]  /*652c0*/  PRMT R22, R22, 0x7632, R22 ;  /* 0x0000763216167816 */ /* 0x002fe40000000016 */
[C---:B------:R-:W-:Y:S02]  /*652d0*/  LEA R8, P6, R3.reuse, R0, 0x1 ;  /* 0x0000000003087211 */ /* 0x040fe400078c08ff */
[C---:B------:R-:W-:Y:S01]  /*652e0*/  IADD3 R6, R3.reuse, c[0x0][0x198], RZ ;  /* 0x0000660003067a10 */ /* 0x040fe20007ffe0ff */
[----:B------:R0:W-:Y:S01]  /*652f0*/  @P2 STG.E.U16 [R4.64], R22 ;  /* 0x0000001604002986 */ /* 0x0001e2000c101506 */
[----:B------:R-:W-:-:S02]  /*65300*/  LEA.HI.X.SX32 R9, R3, R2, 0x1, P6 ;  /* 0x0000000203097211 */ /* 0x000fc400030f0eff */
[----:B0-----:R-:W-:-:S03]  /*65310*/  LEA R4, P6, R6, R0, 0x1 ;  /* 0x0000000006047211 */ /* 0x001fc600078c08ff */
[----:B-----5:R0:W-:Y:S01]  /*65320*/  @P1 STG.E.U16 [R8.64], R29 ;  /* 0x0000001d08001986 */ /* 0x0201e2000c101506 */
[----:B------:R-:W-:Y:S02]  /*65330*/  PRMT R3, R29, 0x7632, R3 ;  /* 0x000076321d037816 */ /* 0x000fe40000000003 */
[----:B------:R-:W-:Y:S02]  /*65340*/  LEA.HI.X.SX32 R5, R6, R2, 0x1, P6 ;  /* 0x0000000206057211 */ /* 0x000fe400030f0eff */
[----:B----4-:R-:W-:Y:S02]  /*65350*/  ISETP.LT.AND P1, PT, R13, c[0x0][0x17c], !P0 ;  /* 0x00005f000d007a0c */ /* 0x010fe40004721270 */
[----:B------:R-:W4:Y:S04]  /*65360*/  LDL.LU R13, [R1+0x1754] ;  /* 0x00175400010d7983 */ /* 0x000f280000300800 */
[----:B------:R1:W-:Y:S01]  /*65370*/  @P4 STG.E.U16 [R4.64], R3 ;  /* 0x0000000304004986 */ /* 0x0003e2000c101506 */
[----:B------:R-:W-:-:S02]  /*65380*/  ISETP.LT.AND P2, PT, R10, c[0x0][0x17c], !P0 ;  /* 0x00005f000a007a0c */ /* 0x000fc40004741270 */
[----:B------:R-:W-:-:S04]  /*65390*/  IADD3 R10, R6, c[0x0][0x198], RZ ;  /* 0x00006600060a7a10 */ /* 0x000fc80007ffe0ff */
[C---:B0-----:R-:W-:Y:S02]  /*653a0*/  LEA R8, P6, R10.reuse, R0, 0x1 ;  /* 0x000000000a087211 */ /* 0x041fe400078c08ff */
[C---:B------:R-:W-:Y:S02]  /*653b0*/  IADD3 R6, R10.reuse, c[0x0][0x198], RZ ;  /* 0x000066000a067a10 */ /* 0x040fe40007ffe0ff */
[----:B--2---:R-:W-:Y:S02]  /*653c0*/  ISETP.LT.AND P4, PT, R17, c[0x0][0x17c], !P0 ;  /* 0x00005f0011007a0c */ /* 0x004fe40004781270 */
[----:B------:R-:W2:Y:S01]  /*653d0*/  LDL.LU R17, [R1+0x1758] ;  /* 0x0017580001117983 */ /* 0x000ea20000300800 */
[----:B------:R-:W-:Y:S02]  /*653e0*/  LEA.HI.X.SX32 R9, R10, R2, 0x1, P6 ;  /* 0x000000020a097211 */ /* 0x000fe400030f0eff */
[C---:B-1----:R-:W-:Y:S02]  /*653f0*/  LEA R4, P6, R6.reuse, R0, 0x1 ;  /* 0x0000000006047211 */ /* 0x042fe400078c08ff */
[----:B------:R-:W-:-:S02]  /*65400*/  IADD3 R10, R6, c[0x0][0x198], RZ ;  /* 0x00006600060a7a10 */ /* 0x000fc40007ffe0ff */
[----:B------:R-:W-:Y:S01]  /*65410*/  LEA.HI.X.SX32 R5, R6, R2, 0x1, P6 ;  /* 0x0000000206057211 */ /* 0x000fe200030f0eff */
[----:B------:R0:W-:Y:S01]  /*65420*/  @P3 STG.E.U16 [R8.64], R20 ;  /* 0x0000001408003986 */ /* 0x0001e2000c101506 */
[----:B------:R-:W-:Y:S02]  /*65430*/  PRMT R3, R20, 0x7632, R3 ;  /* 0x0000763214037816 */ /* 0x000fe40000000003 */
[----:B0-----:R-:W-:Y:S02]  /*65440*/  LEA R8, P6, R10, R0, 0x1 ;  /* 0x000000000a087211 */ /* 0x001fe400078c08ff */
[----:B------:R-:W-:Y:S02]  /*65450*/  ISETP.LT.AND P3, PT, R18, c[0x0][0x17c], !P0 ;  /* 0x00005f0012007a0c */ /* 0x000fe40004761270 */
[----:B------:R-:W5:Y:S01]  /*65460*/  LDL.LU R18, [R1+0x175c] ;  /* 0x00175c0001127983 */ /* 0x000f620000300800 */
[----:B------:R-:W-:-:S03]  /*65470*/  LEA.HI.X.SX32 R9, R10, R2, 0x1, P6 ;  /* 0x000000020a097211 */ /* 0x000fc600030f0eff */
[----:B------:R-:W5:Y:S04]  /*65480*/  LDL.LU R29, [R1+0xac] ;  /* 0x0000ac00011d7983 */ /* 0x000f680000300800 */
[----:B------:R0:W-:Y:S01]  /*65490*/  @P5 STG.E.U16 [R4.64], R3 ;  /* 0x0000000304005986 */ /* 0x0001e2000c101506 */
[----:B---3--:R-:W-:-:S03]  /*654a0*/  ISETP.LT.AND P5, PT, R16, c[0x0][0x17c], !P0 ;  /* 0x00005f0010007a0c */ /* 0x008fc600047a1270 */
[----:B------:R-:W3:Y:S04]  /*654b0*/  LDL.LU R16, [R1+0x1760] ;  /* 0x0017600001107983 */ /* 0x000ee80000300800 */
[----:B------:R1:W-:Y:S01]  /*654c0*/  @P2 STG.E.U16 [R8.64], R24 ;  /* 0x0000001808002986 */ /* 0x0003e2000c101506 */
[----:B------:R-:W-:-:S03]  /*654d0*/  ISETP.LT.AND P2, PT, R14, c[0x0][0x17c], !P0 ;  /* 0x00005f000e007a0c */ /* 0x000fc60004741270 */
[----:B------:R-:W3:Y:S01]  /*654e0*/  LDL.LU R14, [R1+0x1764] ;  /* 0x00176400010e7983 */ /* 0x000ee20000300800 */
[----:B------:R-:W-:Y:S02]  /*654f0*/  IADD3 R6, R10, c[0x0][0x198], RZ ;  /* 0x000066000a067a10 */ /* 0x000fe40007ffe0ff */
[----:B0-----:R-:W-:Y:S01]  /*65500*/  PRMT R3, R24, 0x7632, R3 ;  /* 0x0000763218037816 */ /* 0x001fe20000000003 */
[----:B------:R-:W3:Y:S01]  /*65510*/  LDL.LU R20, [R1+0x9c] ;  /* 0x00009c0001147983 */ /* 0x000ee20000300800 */
[C---:B------:R-:W-:Y:S02]  /*65520*/  LEA R4, P6, R6.reuse, R0, 0x1 ;  /* 0x0000000006047211 */ /* 0x040fe400078c08ff */
[C---:B------:R-:W-:Y:S02]  /*65530*/  IADD3 R10, R6.reuse, c[0x0][0x198], RZ ;  /* 0x00006600060a7a10 */ /* 0x040fe40007ffe0ff */
[----:B------:R-:W-:Y:S02]  /*65540*/  LEA.HI.X.SX32 R5, R6, R2, 0x1, P6 ;  /* 0x0000000206057211 */ /* 0x000fe400030f0eff */
[----:B-1----:R-:W-:-:S02]  /*65550*/  LEA R8, P6, R10, R0, 0x1 ;  /* 0x000000000a087211 */ /* 0x002fc400078c08ff */
[C---:B------:R-:W-:Y:S01]  /*65560*/  IADD3 R6, R10.reuse, c[0x0][0x198], RZ ;  /* 0x000066000a067a10 */ /* 0x040fe20007ffe0ff */
[----:B------:R0:W-:Y:S01]  /*65570*/  @P1 STG.E.U16 [R4.64], R3 ;  /* 0x0000000304001986 */ /* 0x0001e2000c101506 */
[----:B------:R-:W-:Y:S02]  /*65580*/  LEA.HI.X.SX32 R9, R10, R2, 0x1, P6 ;  /* 0x000000020a097211 */ /* 0x000fe400030f0eff */
[----:B------:R-:W-:-:S03]  /*65590*/  IADD3 R10, R6, c[0x0][0x198], RZ ;  /* 0x00006600060a7a10 */ /* 0x000fc60007ffe0ff */
[----:B------:R1:W-:Y:S01]  /*655a0*/  @P4 STG.E.U16 [R8.64], R7 ;  /* 0x0000000708004986 */ /* 0x0003e2000c101506 */
[----:B0-----:R-:W-:-:S04]  /*655b0*/  LEA R4, P6, R6, R0, 0x1 ;  /* 0x0000000006047211 */ /* 0x001fc800078c08ff */
[----:B------:R-:W-:Y:S02]  /*655c0*/  LEA.HI.X.SX32 R5, R6, R2, 0x1, P6 ;  /* 0x0000000206057211 */ /* 0x000fe400030f0eff */
[C---:B------:R-:W-:Y:S02]  /*655d0*/  LEA R6, P6, R10.reuse, R0, 0x1 ;  /* 0x000000000a067211 */ /* 0x040fe400078c08ff */
[----:B----4-:R-:W-:Y:S02]  /*655e0*/  ISETP.LT.AND P1, PT, R13, c[0x0][0x17c], !P0 ;  /* 0x00005f000d007a0c */ /* 0x010fe40004721270 */
[----:B------:R-:W4:Y:S01]  /*655f0*/  LDL.LU R13, [R1+0x1768] ;  /* 0x00176800010d7983 */ /* 0x000f220000300800 */
[----:B------:R-:W-:Y:S02]  /*65600*/  PRMT R3, R7, 0x7632, R3 ;  /* 0x0000763207037816 */ /* 0x000fe40000000003 */
[C---:B-1----:R-:W-:Y:S02]  /*65610*/  IADD3 R8, R10.reuse, c[0x0][0x198], RZ ;  /* 0x000066000a087a10 */ /* 0x042fe40007ffe0ff */
[----:B------:R-:W-:Y:S01]  /*65620*/  LEA.HI.X.SX32 R7, R10, R2, 0x1, P6 ;  /* 0x000000020a077211 */ /* 0x000fe200030f0eff */
[----:B------:R0:W-:Y:S01]  /*65630*/  @P3 STG.E.U16 [R4.64], R3 ;  /* 0x0000000304003986 */ /* 0x0001e2000c101506 */
[----:B--2---:R-:W-:-:S03]  /*65640*/  ISETP.LT.AND P4, PT, R17, c[0x0][0x17c], !P0 ;  /* 0x00005f0011007a0c */ /* 0x004fc60004781270 */
[----:B------:R-:W2:Y:S04]  /*65650*/  LDL.LU R17, [R1+0x176c] ;  /* 0x00176c0001117983 */ /* 0x000ea80000300800 */
[----:B------:R-:W2:Y:S04]  /*65660*/  LDL.LU R24, [R1+0x8c] ;  /* 0x00008c0001187983 */ /* 0x000ea80000300800 */
[----:B------:R-:W2:Y:S01]  /*65670*/  LDL.LU R10, [R1+0x1774] ;  /* 0x00177400010a7983 */ /* 0x000ea20000300800 */
[----:B0-----:R-:W-:-:S04]  /*65680*/  LEA R4, P6, R8, R0, 0x1 ;  /* 0x0000000008047211 */ /* 0x001fc800078c08ff */
[----:B------:R-:W-:Y:S02]  /*65690*/  LEA.HI.X.SX32 R5, R8, R2, 0x1, P6 ;  /* 0x0000000208057211 */ /* 0x000fe400030f0eff */
[----:B-----5:R-:W-:Y:S01]  /*656a0*/  PRMT R3, R29, 0x7632, R3 ;  /* 0x000076321d037816 */ /* 0x020fe20000000003 */
[----:B------:R0:W-:Y:S04]  /*656b0*/  @P5 STG.E.U16 [R6.64], R29 ;  /* 0x0000001d06005986 */ /* 0x0001e8000c101506 */
[----:B------:R1:W-:Y:S01]  /*656c0*/  @P2 STG.E.U16 [R4.64], R3 ;  /* 0x0000000304002986 */ /* 0x0003e2000c101506 */
[----:B---3--:R-:W-:-:S03]  /*656d0*/  ISETP.LT.AND P5, PT, R16, c[0x0][0x17c], !P0 ;  /* 0x00005f0010007a0c */ /* 0x008fc600047a1270 */
[----:B------:R-:W3:Y:S01]  /*656e0*/  LDL.LU R16, [R1+0x1778] ;  /* 0x0017780001107983 */ /* 0x000ee20000300800 */
[----:B------:R-:W-:-:S03]  /*656f0*/  ISETP.LT.AND P2, PT, R14, c[0x0][0x17c], !P0 ;  /* 0x00005f000e007a0c */ /* 0x000fc60004741270 */
[----:B------:R-:W5:Y:S01]  /*65700*/  LDL.LU R14, [R1+0x1780] ;  /* 0x00178000010e7983 */ /* 0x000f620000300800 */
[----:B------:R-:W-:-:S04]  /*65710*/  IADD3 R9, R8, c[0x0][0x198], RZ ;  /* 0x0000660008097a10 */ /* 0x000fc80007ffe0ff */
[C---:B0-----:R-:W-:Y:S02]  /*65720*/  LEA R6, P6, R9.reuse, R0, 0x1 ;  /* 0x0000000009067211 */ /* 0x041fe400078c08ff */
[C---:B------:R-:W-:Y:S02]  /*65730*/  IADD3 R8, R9.reuse, c[0x0][0x198], RZ ;  /* 0x0000660009087a10 */ /* 0x040fe40007ffe0ff */
[----:B------:R-:W-:Y:S02]  /*65740*/  LEA.HI.X.SX32 R7, R9, R2, 0x1, P6 ;  /* 0x0000000209077211 */ /* 0x000fe400030f0eff */
[----:B-1----:R-:W-:Y:S02]  /*65750*/  LEA R4, P6, R8, R0, 0x1 ;  /* 0x0000000008047211 */ /* 0x002fe400078c08ff */
[----:B------:R-:W-:Y:S02]  /*65760*/  ISETP.LT.AND P3, PT, R18, c[0x0][0x17c], !P0 ;  /* 0x00005f0012007a0c */ /* 0x000fe40004761270 */
[C---:B------:R-:W-:Y:S01]  /*65770*/  IADD3 R9, R8.reuse, c[0x0][0x198], RZ ;  /* 0x0000660008097a10 */ /* 0x040fe20007ffe0ff */
[----:B------:R0:W-:Y:S01]  /*65780*/  @P1 STG.E.U16 [R6.64], R20 ;  /* 0x0000001406001986 */ /* 0x0001e2000c101506 */
[----:B------:R-:W-:-:S02]  /*65790*/  LEA.HI.X.SX32 R5, R8, R2, 0x1, P6 ;  /* 0x0000000208057211 */ /* 0x000fc400030f0eff */
[----:B------:R-:W-:Y:S02]  /*657a0*/  PRMT R3, R20, 0x7632, R3 ;  /* 0x0000763214037816 */ /* 0x000fe40000000003 */
[----:B0-----:R-:W-:-:S04]  /*657b0*/  LEA R6, P6, R9, R0, 0x1 ;  /* 0x0000000009067211 */ /* 0x001fc800078c08ff */
[----:B------:R-:W-:Y:S01]  /*657c0*/  LEA.HI.X.SX32 R7, R9, R2, 0x1, P6 ;  /* 0x0000000209077211 */ /* 0x000fe200030f0eff */
[----:B------:R0:W-:Y:S01]  /*657d0*/  @P4 STG.E.U16 [R4.64], R3 ;  /* 0x0000000304004986 */ /* 0x0001e2000c101506 */
[----:B----4-:R-:W-:-:S03]  /*657e0*/  ISETP.LT.AND P1, PT, R13, c[0x0][0x17c], !P0 ;  /* 0x00005f000d007a0c */ /* 0x010fc60004721270 */
[----:B------:R-:W4:Y:S04]  /*657f0*/  LDL.LU R13, [R1+0x1784] ;  /* 0x00178400010d7983 */ /* 0x000f280000300800 */
[----:B------:R-:W4:Y:S04]  /*65800*/  LDL.LU R20, [R1+0x6c] ;  /* 0x00006c0001147983 */ /* 0x000f280000300800 */
[----:B------:R-:W4:Y:S01]  /*65810*/  LDL.LU R18, [R1+0x178c] ;  /* 0x00178c0001127983 */ /* 0x000f220000300800 */
[----:B------:R-:W-:-:S04]  /*65820*/  IADD3 R8, R9, c[0x0][0x198], RZ ;  /* 0x0000660009087a10 */ /* 0x000fc80007ffe0ff */
[C---:B0-----:R-:W-:Y:S02]  /*65830*/  LEA R4, P6, R8.reuse, R0, 0x1 ;  /* 0x0000000008047211 */ /* 0x041fe400078c08ff */
[----:B------:R-:W-:Y:S01]  /*65840*/  IADD3 R9, R8, c[0x0][0x198], RZ ;  /* 0x0000660008097a10 */ /* 0x000fe20007ffe0ff */
[----:B--2---:R0:W-:Y:S01]  /*65850*/  @P3 STG.E.U16 [R6.64], R24 ;  /* 0x0000001806003986 */ /* 0x0041e2000c101506 */
[----:B------:R-:W-:-:S03]  /*65860*/  ISETP.LT.AND P3, PT, R10, c[0x0][0x17c], !P0 ;  /* 0x00005f000a007a0c */ /* 0x000fc60004761270 */
[----:B------:R-:W2:Y:S01]  /*65870*/  LDL.LU R10, [R1+0x1790] ;  /* 0x00179000010a7983 */ /* 0x000ea20000300800 */
[----:B------:R-:W-:-:S03]  /*65880*/  PRMT R3, R24, 0x7632, R3 ;  /* 0x0000763218037816 */ /* 0x000fc60000000003 */
[----:B0-----:R-:W2:Y:S01]  /*65890*/  LDL.LU R24, [R1+0x3c] ;  /* 0x00003c0001187983 */ /* 0x001ea20000300800 */
[----:B------:R-:W-:Y:S02]  /*658a0*/  LEA.HI.X.SX32 R5, R8, R2, 0x1, P6 ;  /* 0x0000000208057211 */ /* 0x000fe400030f0eff */
[----:B------:R-:W-:-:S04]  /*658b0*/  LEA R6, P6, R9, R0, 0x1 ;  /* 0x0000000009067211 */ /* 0x000fc800078c08ff */
[----:B------:R-:W-:Y:S01]  /*658c0*/  LEA.HI.X.SX32 R7, R9, R2, 0x1, P6 ;  /* 0x0000000209077211 */ /* 0x000fe200030f0eff */
[----:B------:R0:W-:Y:S01]  /*658d0*/  @P5 STG.E.U16 [R4.64], R3 ;  /* 0x0000000304005986 */ /* 0x0001e2000c101506 */
[----:B------:R-:W-:-:S03]  /*658e0*/  ISETP.LT.AND P4, PT, R17, c[0x0][0x17c], !P0 ;  /* 0x00005f0011007a0c */ /* 0x000fc60004781270 */
[----:B------:R-:W2:Y:S04]  /*658f0*/  LDL.LU R17, [R1+0x1798] ;  /* 0x0017980001117983 */ /* 0x000ea80000300800 */
[----:B------:R1:W-:Y:S01]  /*65900*/  @P2 STG.E.U16 [R6.64], R11 ;  /* 0x0000000b06002986 */ /* 0x0003e2000c101506 */
[----:B---3--:R-:W-:-:S03]  /*65910*/  ISETP.LT.AND P5, PT, R16, c[0x0][0x17c], !P0 ;  /* 0x00005f0010007a0c */ /* 0x008fc600047a1270 */
[----:B------:R-:W3:Y:S04]  /*65920*/  LDL.LU R16, [R1+0x179c] ;  /* 0x00179c0001107983 */ /* 0x000ee80000300800 */
[----:B------:R-:W3:Y:S01]  /*65930*/  LDL.LU R29, [R1+0x2c] ;  /* 0x00002c00011d7983 */ /* 0x000ee20000300800 */
[----:B-----5:R-:W-:-:S03]  /*65940*/  ISETP.LT.AND P2, PT, R14, c[0x0][0x17c], !P0 ;  /* 0x00005f000e007a0c */ /* 0x020fc60004741270 */
[----:B------:R-:W5:Y:S01]  /*65950*/  LDL.LU R14, [R1+0x17a4] ;  /* 0x0017a400010e7983 */ /* 0x000f620000300800 */
[----:B------:R-:W-:-:S04]  /*65960*/  IADD3 R8, R9, c[0x0][0x198], RZ ;  /* 0x0000660009087a10 */ /* 0x000fc80007ffe0ff */
[C---:B0-----:R-:W-:Y:S02]  /*65970*/  LEA R4, P6, R8.reuse, R0, 0x1 ;  /* 0x0000000008047211 */ /* 0x041fe400078c08ff */
[C---:B------:R-:W-:Y:S02]  /*65980*/  IADD3 R9, R8.reuse, c[0x0][0x198], RZ ;  /* 0x0000660008097a10 */ /* 0x040fe40007ffe0ff */
[----:B------:R-:W-:Y:S02]  /*65990*/  PRMT R3, R11, 0x7632, R3 ;  /* 0x000076320b037816 */ /* 0x000fe40000000003 */
[----:B------:R-:W-:Y:S02]  /*659a0*/  LEA.HI.X.SX32 R5, R8, R2, 0x1, P6 ;  /* 0x0000000208057211 */ /* 0x000fe400030f0eff */
[C---:B-1----:R-:W-:Y:S02]  /*659b0*/  LEA R6, P6, R9.reuse, R0, 0x1 ;  /* 0x0000000009067211 */ /* 0x042fe400078c08ff */
[C---:B------:R-:W-:Y:S01]  /*659c0*/  IADD3 R8, R9.reuse, c[0x0][0x198], RZ ;  /* 0x0000660009087a10 */ /* 0x040fe20007ffe0ff */
[----:B------:R0:W-:Y:S01]  /*659d0*/  @P1 STG.E.U16 [R4.64], R3 ;  /* 0x0000000304001986 */ /* 0x0001e2000c101506 */
[----:B------:R-:W-:-:S02]  /*659e0*/  LEA.HI.X.SX32 R7, R9, R2, 0x1, P6 ;  /* 0x0000000209077211 */ /* 0x000fc400030f0eff */
[C---:B------:R-:W-:Y:S02]  /*659f0*/  IADD3 R9, R8.reuse, c[0x0][0x198], RZ ;  /* 0x0000660008097a10 */ /* 0x040fe40007ffe0ff */
[----:B0-----:R-:W-:-:S04]  /*65a00*/  LEA R4, P6, R8, R0, 0x1 ;  /* 0x0000000008047211 */ /* 0x001fc800078c08ff */
[----:B------:R-:W-:Y:S02]  /*65a10*/  LEA.HI.X.SX32 R5, R8, R2, 0x1, P6 ;  /* 0x0000000208057211 */ /* 0x000fe400030f0eff */
[----:B----4-:R-:W-:Y:S02]  /*65a20*/  ISETP.LT.AND P1, PT, R13, c[0x0][0x17c], !P0 ;  /* 0x00005f000d007a0c */ /* 0x010fe40004721270 */
[----:B------:R-:W4:Y:S01]  /*65a30*/  LDL.LU R13, [R1+0x17a8] ;  /* 0x0017a800010d7983 */ /* 0x000f220000300800 */
[----:B------:R-:W-:-:S03]  /*65a40*/  PRMT R3, R20, 0x7632, R3 ;  /* 0x0000763214037816 */ /* 0x000fc60000000003 */
[----:B------:R0:W-:Y:S04]  /*65a50*/  @P4 STG.E.U16 [R6.64], R20 ;  /* 0x0000001406004986 */ /* 0x0001e8000c101506 */
[----:B------:R-:W-:Y:S01]  /*65a60*/  @P3 STG.E.U16 [R4.64], R3 ;  /* 0x0000000304003986 */ /* 0x000fe2000c101506 */
[----:B0-----:R-:W-:-:S04]  /*65a70*/  LEA R6, P6, R9, R0, 0x1 ;  /* 0x0000000009067211 */ /* 0x001fc800078c08ff */
[C---:B------:R-:W-:Y:S02]  /*65a80*/  LEA.HI.X.SX32 R7, R9.reuse, R2, 0x1, P6 ;  /* 0x0000000209077211 */ /* 0x040fe400030f0eff */
[----:B------:R-:W-:Y:S02]  /*65a90*/  IADD3 R11, R9, c[0x0][0x198], RZ ;  /* 0x00006600090b7a10 */ /* 0x000fe40007ffe0ff */
[----:B--2---:R-:W-:Y:S02]  /*65aa0*/  ISETP.LT.AND P3, PT, R10, c[0x0][0x17c], !P0 ;  /* 0x00005f000a007a0c */ /* 0x004fe40004761270 */
[----:B------:R-:W2:Y:S01]  /*65ab0*/  LDL.LU R10, [R1+0x17a0] ;  /* 0x0017a000010a7983 */ /* 0x000ea20000300800 */
[----:B------:R-:W-:-:S03]  /*65ac0*/  PRMT R8, R24, 0x7632, R8 ;  /* 0x0000763218087816 */ /* 0x000fc60000000008 */
[----:B------:R0:W-:Y:S04]  /*65ad0*/  @P5 STG.E.U16 [R6.64], R24 ;  /* 0x0000001806005986 */ /* 0x0001e8000c101506 */
[----:B------:R-:W2:Y:S01]  /*65ae0*/  LDL.LU R20, [R1+0x1794] ;  /* 0x0017940001147983 */ /* 0x000ea20000300800 */
[----:B------:R-:W-:-:S03]  /*65af0*/  IADD3 R9, R11, c[0x0][0x198], RZ ;  /* 0x000066000b097a10 */ /* 0x000fc60007ffe0ff */
[----:B0-----:R-:W2:Y:S01]  /*65b00*/  LDL.LU R24, [R1+0x1c] ;  /* 0x00001c0001187983 */ /* 0x001ea20000300800 */
[-C--:B------:R-:W-:Y:S02]  /*65b10*/  LEA R4, P6, R11, R0.reuse, 0x1 ;  /* 0x000000000b047211 */ /* 0x080fe400078c08ff */
[----:B------:R-:W-:Y:S02]  /*65b20*/  LEA R6, P5, R9, R0, 0x1 ;  /* 0x0000000009067211 */ /* 0x000fe400078a08ff */
[-C--:B------:R-:W-:Y:S02]  /*65b30*/  LEA.HI.X.SX32 R5, R11, R2.reuse, 0x1, P6 ;  /* 0x000000020b057211 */ /* 0x080fe400030f0eff */
[----:B------:R-:W-:-:S03]  /*65b40*/  LEA.HI.X.SX32 R7, R9, R2, 0x1, P5 ;  /* 0x0000000209077211 */ /* 0x000fc600028f0eff */
[----:B------:R0:W-:Y:S01]  /*65b50*/  @P2 STG.E.U16 [R4.64], R8 ;  /* 0x0000000804002986 */ /* 0x0001e2000c101506 */
[----:B------:R-:W-:Y:S02]  /*65b60*/  ISETP.LT.AND P4, PT, R18, c[0x0][0x17c], !P0 ;  /* 0x00005f0012007a0c */ /* 0x000fe40004781270 */
[----:B---3--:R-:W-:Y:S01]  /*65b70*/  ISETP.LT.AND P2, PT, R16, c[0x0][0x17c], !P0 ;  /* 0x00005f0010007a0c */ /* 0x008fe20004741270 */
[----:B------:R1:W-:Y:S01]  /*65b80*/  @P1 STG.E.U16 [R6.64], R29 ;  /* 0x0000001d06001986 */ /* 0x0003e2000c101506 */
[----:B-----5:R-:W-:-:S03]  /*65b90*/  ISETP.LT.AND P1, PT, R14, c[0x0][0x17c], !P0 ;  /* 0x00005f000e007a0c */ /* 0x020fc60004721270 */
[----:B------:R-:W3:Y:S04]  /*65ba0*/  LDL.LU R14, [R1+0x1788] ;  /* 0x00178800010e7983 */ /* 0x000ee80000300800 */
[----:B------:R-:W5:Y:S04]  /*65bb0*/  LDL.LU R18, [R1+0x177c] ;  /* 0x00177c0001127983 */ /* 0x000f680000300800 */
[----:B------:R-:W5:Y:S01]  /*65bc0*/  LDL.LU R16, [R1+0x1770] ;  /* 0x0017700001107983 */ /* 0x000f620000300800 */
[----:B------:R-:W-:-:S04]  /*65bd0*/  IADD3 R11, R9, c[0x0][0x198], RZ ;  /* 0x00006600090b7a10 */ /* 0x000fc80007ffe0ff */
[C---:B0-----:R-:W-:Y:S02]  /*65be0*/  LEA R4, P5, R11.reuse, R0, 0x1 ;  /* 0x000000000b047211 */ /* 0x041fe400078a08ff */
[----:B------:R-:W-:Y:S02]  /*65bf0*/  IADD3 R3, R11, c[0x0][0x198], RZ ;  /* 0x000066000b037a10 */ /* 0x000fe40007ffe0ff */
[----:B------:R-:W-:Y:S02]  /*65c00*/  PRMT R12, R29, 0x7632, R12 ;  /* 0x000076321d0c7816 */ /* 0x000fe4000000000c */
[----:B------:R-:W-:Y:S02]  /*65c10*/  LEA.HI.X.SX32 R5, R11, R2, 0x1, P5 ;  /* 0x000000020b057211 */ /* 0x000fe400028f0eff */
[----:B------:R-:W-:Y:S02]  /*65c20*/  ISETP.LT.AND P6, PT, R17, c[0x0][0x17c], !P0 ;  /* 0x00005f0011007a0c */ /* 0x000fe400047c1270 */
[----:B-1----:R-:W-:-:S02]  /*65c30*/  LEA R6, P5, R3, R0, 0x1 ;  /* 0x0000000003067211 */ /* 0x002fc400078a08ff */
[C---:B------:R-:W-:Y:S01]  /*65c40*/  IADD3 R9, R3.reuse, c[0x0][0x198], RZ ;  /* 0x0000660003097a10 */ /* 0x040fe20007ffe0ff */
[----:B------:R0:W-:Y:S01]  /*65c50*/  @P4 STG.E.U16 [R4.64], R12 ;  /* 0x0000000c04004986 */ /* 0x0001e2000c101506 */
[----:B------:R-:W-:Y:S02]  /*65c60*/  LEA.HI.X.SX32 R7, R3, R2, 0x1, P5 ;  /* 0x0000000203077211 */ /* 0x000fe400028f0eff */
[C---:B------:R-:W-:Y:S02]  /*65c70*/  LEA R8, P4, R9.reuse, R0, 0x1 ;  /* 0x0000000009087211 */ /* 0x040fe400078808ff */
[C---:B------:R-:W-:Y:S02]  /*65c80*/  IADD3 R3, R9.reuse, c[0x0][0x198], RZ ;  /* 0x0000660009037a10 */ /* 0x040fe40007ffe0ff */
[----:B------:R-:W-:Y:S01]  /*65c90*/  LEA.HI.X.SX32 R9, R9, R2, 0x1, P4 ;  /* 0x0000000209097211 */ /* 0x000fe200020f0eff */
[----:B------:R-:W-:Y:S01]  /*65ca0*/  @P3 STG.E.U16 [R6.64], R15 ;  /* 0x0000000f06003986 */ /* 0x000fe2000c101506 */
[----:B----4-:R-:W-:-:S02]  /*65cb0*/  ISETP.LT.AND P5, PT, R13, c[0x0][0x17c], !P0 ;  /* 0x00005f000d007a0c */ /* 0x010fc400047a1270 */
[----:B0-----:R-:W-:Y:S02]  /*65cc0*/  PRMT R5, R15, 0x7632, R5 ;  /* 0x000076320f057816 */ /* 0x001fe40000000005 */
[----:B------:R-:W-:-:S03]  /*65cd0*/  IADD3 R13, R3, c[0x0][0x198], RZ ;  /* 0x00006600030d7a10 */ /* 0x000fc60007ffe0ff */
[----:B------:R0:W-:Y:S01]  /*65ce0*/  @P6 STG.E.U16 [R8.64], R5 ;  /* 0x0000000508006986 */ /* 0x0001e2000c101506 */
[C---:B------:R-:W-:Y:S02]  /*65cf0*/  IADD3 R17, R13.reuse, c[0x0][0x198], RZ ;  /* 0x000066000d117a10 */ /* 0x040fe40007ffe0ff */
[----:B------:R-:W-:-:S04]  /*65d00*/  LEA R4, P6, R13, R0, 0x1 ;  /* 0x000000000d047211 */ /* 0x000fc800078c08ff */
[----:B0-----:R-:W-:Y:S02]  /*65d10*/  LEA.HI.X.SX32 R5, R13, R2, 0x1, P6 ;  /* 0x000000020d057211 */ /* 0x001fe400030f0eff */
[----:B--2---:R-:W-:Y:S02]  /*65d20*/  ISETP.LT.AND P4, PT, R10, c[0x0][0x17c], !P0 ;  /* 0x00005f000a007a0c */ /* 0x004fe40004781270 */
[----:B------:R-:W-:-:S04]  /*65d30*/  LEA R10, P3, R3, R0, 0x1 ;  /* 0x00000000030a7211 */ /* 0x000fc800078608ff */
[----:B------:R-:W-:Y:S02]  /*65d40*/  LEA.HI.X.SX32 R11, R3, R2, 0x1, P3 ;  /* 0x00000002030b7211 */ /* 0x000fe400018f0eff */
[----:B------:R-:W-:-:S04]  /*65d50*/  IADD3 R3, R17, c[0x0][0x198], RZ ;  /* 0x0000660011037a10 */ /* 0x000fc80007ffe0ff */
[----:B------:R-:W-:Y:S02]  /*65d60*/  IADD3 R13, R3, c[0x0][0x198], RZ ;  /* 0x00006600030d7a10 */ /* 0x000fe40007ffe0ff */
[----:B------:R-:W-:Y:S01]  /*65d70*/  PRMT R7, R24, 0x7632, R7 ;  /* 0x0000763218077816 */ /* 0x000fe20000000007 */
[----:B------:R-:W-:Y:S01]  /*65d80*/  @P2 STG.E.U16 [R10.64], R24 ;  /* 0x000000180a002986 */ /* 0x000fe2000c101506 */
[----:B------:R-:W-:-:S03]  /*65d90*/  IADD3 R15, R13, c[0x0][0x198], RZ ;  /* 0x000066000d0f7a10 */ /* 0x000fc60007ffe0ff */
[----:B------:R0:W-:Y:S01]  /*65da0*/  @P1 STG.E.U16 [R4.64], R7 ;  /* 0x0000000704001986 */ /* 0x0001e2000c101506 */
[-C--:B------:R-:W-:Y:S02]  /*65db0*/  LEA R6, P1, R17, R0.reuse, 0x1 ;  /* 0x0000000011067211 */ /* 0x080fe400078208ff */
[-C--:B------:R-:W-:Y:S02]  /*65dc0*/  LEA R12, P6, R13, R0.reuse, 0x1 ;  /* 0x000000000d0c7211 */ /* 0x080fe400078c08ff */
[----:B------:R-:W-:Y:S02]  /*65dd0*/  LEA R8, P2, R3, R0, 0x1 ;  /* 0x0000000003087211 */ /* 0x000fe400078408ff */
[-C--:B0-----:R-:W-:Y:S02]  /*65de0*/  LEA.HI.X.SX32 R7, R17, R2.reuse, 0x1, P1 ;  /* 0x0000000211077211 */ /* 0x081fe400008f0eff */
[----:B------:R-:W-:Y:S02]  /*65df0*/  IADD3 R17, R15, c[0x0][0x198], RZ ;  /* 0x000066000f117a10 */ /* 0x000fe40007ffe0ff */
[----:B------:R-:W-:-:S02]  /*65e00*/  LEA.HI.X.SX32 R13, R13, R2, 0x1, P6 ;  /* 0x000000020d0d7211 */ /* 0x000fc400030f0eff */
[----:B------:R-:W-:Y:S02]  /*65e10*/  LEA R4, P1, R17, R0, 0x1 ;  /* 0x0000000011047211 */ /* 0x000fe400078208ff */
[----:B------:R-:W-:Y:S02]  /*65e20*/  LEA.HI.X.SX32 R9, R3, R2, 0x1, P2 ;  /* 0x0000000203097211 */ /* 0x000fe400010f0eff */
[----:B------:R-:W-:Y:S02]  /*65e30*/  LEA R10, P6, R15, R0, 0x1 ;  /* 0x000000000f0a7211 */ /* 0x000fe400078c08ff */
[----:B------:R-:W-:Y:S02]  /*65e40*/  ISETP.LT.AND P3, PT, R20, c[0x0][0x17c], !P0 ;  /* 0x00005f0014007a0c */ /* 0x000fe40004761270 */
[C---:B------:R-:W-:Y:S02]  /*65e50*/  IADD3 R3, R17.reuse, c[0x0][0x198], RZ ;  /* 0x0000660011037a10 */ /* 0x040fe40007ffe0ff */
[----:B------:R-:W-:-:S02]  /*65e60*/  LEA.HI.X.SX32 R5, R17, R2, 0x1, P1 ;  /* 0x0000000211057211 */ /* 0x000fc400008f0eff */
[----:B------:R-:W-:Y:S01]  /*65e70*/  LEA.HI.X.SX32 R11, R15, R2, 0x1, P6 ;  /* 0x000000020f0b7211 */ /* 0x000fe200030f0eff */
[----:B------:R0:W-:Y:S01]  /*65e80*/  @P5 STG.E.U16 [R6.64], R27 ;  /* 0x0000001b06005986 */ /* 0x0001e2000c101506 */
[----:B---3--:R-:W-:Y:S02]  /*65e90*/  ISETP.LT.AND P2, PT, R14, c[0x0][0x17c], !P0 ;  /* 0x00005f000e007a0c */ /* 0x008fe40004741270 */
[----:B------:R-:W-:Y:S02]  /*65ea0*/  LEA R14, P6, R3, R0, 0x1 ;  /* 0x00000000030e7211 */ /* 0x000fe400078c08ff */
[----:B-----5:R-:W-:Y:S02]  /*65eb0*/  ISETP.LT.AND P1, PT, R18, c[0x0][0x17c], !P0 ;  /* 0x00005f0012007a0c */ /* 0x020fe40004721270 */
[----:B------:R-:W-:Y:S02]  /*65ec0*/  ISETP.LT.AND P0, PT, R16, c[0x0][0x17c], !P0 ;  /* 0x00005f0010007a0c */ /* 0x000fe40004701270 */
[----:B------:R-:W-:-:S02]  /*65ed0*/  PRMT R0, R27, 0x7632, R0 ;  /* 0x000076321b007816 */ /* 0x000fc40000000000 */
[----:B------:R-:W-:Y:S02]  /*65ee0*/  LEA.HI.X.SX32 R15, R3, R2, 0x1, P6 ;  /* 0x00000002030f7211 */ /* 0x000fe400030f0eff */
[----:B------:R-:W-:Y:S01]  /*65ef0*/  PRMT R2, R19, 0x7632, R2 ;  /* 0x0000763213027816 */ /* 0x000fe20000000002 */
[----:B------:R0:W-:Y:S04]  /*65f00*/  @P4 STG.E.U16 [R8.64], R0 ;  /* 0x0000000008004986 */ /* 0x0001e8000c101506 */
[----:B------:R0:W-:Y:S04]  /*65f10*/  @P3 STG.E.U16 [R12.64], R19 ;  /* 0x000000130c003986 */ /* 0x0001e8000c101506 */
[----:B------:R0:W-:Y:S04]  /*65f20*/  @P2 STG.E.U16 [R10.64], R2 ;  /* 0x000000020a002986 */ /* 0x0001e8000c101506 */
[----:B------:R0:W-:Y:S01]  /*65f30*/  @P1 STG.E.U16 [R4.64], R23 ;  /* 0x0000001704001986 */ /* 0x0001e2000c101506 */
[----:B------:R-:W-:Y:S05]  /*65f40*/  @!P0 EXIT ;  /* 0x000000000000894d */ /* 0x000fea0003800000 */
[----:B0-----:R-:W-:-:S05]  /*65f50*/  PRMT R7, R23, 0x7632, R7 ;  /* 0x0000763217077816 */ /* 0x001fca0000000007 */
[----:B------:R-:W-:Y:S01]  /*65f60*/  STG.E.U16 [R14.64], R7 ;  /* 0x000000070e007986 */ /* 0x000fe2000c101506 */
[----:B------:R-:W-:Y:S05]  /*65f70*/  EXIT ;  /* 0x000000000000794d */ /* 0x000fea0003800000 */
.L_x_4:
[----:B------:R-:W-:-:S00]  /*65f80*/  BRA `(.L_x_4) ;  /* 0xfffffff000007947 */ /* 0x000fc0000383ffff */
[----:B------:R-:W-:-:S00]  /*65f90*/  NOP ;  /* 0x0000000000007918 */ /* 0x000fc00000000000 */
        /* <DEDUP_REMOVED lines=14> */
.L_x_5:


//--------------------- .nv.shared.matmul_kernel  --------------------------
	.section	.nv.shared.matmul_kernel,"aw",@nobits
	.sectionflags	@""
	.align	16
